def matmul_kernel(
    a_ptr,
    b_ptr,
    c_ptr,
    M,
    N,
    K,
    stride_am,
    stride_ak,
    stride_bk,
    stride_bn,
    stride_cm,
    stride_cn,
    BLOCK_M: tl.constexpr,
    BLOCK_N: tl.constexpr,
    BLOCK_K: tl.constexpr,
    GROUP_M: tl.constexpr,
):
    pid = tl.program_id(axis=0)
    num_pid_m = tl.cdiv(M, BLOCK_M)
    num_pid_n = tl.cdiv(N, BLOCK_N)
    num_pid_in_group = GROUP_M * num_pid_n
    group_id = pid // num_pid_in_group
    first_pid_m = group_id * GROUP_M
    group_size_m = min(num_pid_m - first_pid_m, GROUP_M)
    pid_m = first_pid_m + ((pid % num_pid_in_group) % group_size_m)
    pid_n = (pid % num_pid_in_group) // group_size_m

    offs_am = (pid_m * BLOCK_M + tl.arange(0, BLOCK_M)) % M
    offs_bn = (pid_n * BLOCK_N + tl.arange(0, BLOCK_N)) % N
    offs_k = tl.arange(0, BLOCK_K)
    a_ptrs = a_ptr + offs_am[:, None] * stride_am + offs_k[None, :] * stride_ak
    b_ptrs = b_ptr + offs_k[:, None] * stride_bk + offs_bn[None, :] * stride_bn

    acc = tl.zeros((BLOCK_M, BLOCK_N), dtype=tl.float32)
    for kk in range(0, tl.cdiv(K, BLOCK_K)):
        a = tl.load(a_ptrs, mask=offs_k[None, :] < K - kk * BLOCK_K, other=0.0)
        b = tl.load(b_ptrs, mask=offs_k[:, None] < K - kk * BLOCK_K, other=0.0)
        acc = tl.dot(a, b, acc)
        a_ptrs += BLOCK_K * stride_ak
        b_ptrs += BLOCK_K * stride_bk

    c = acc.to(c_ptr.dtype.element_ty)
    offs_cm = pid_m * BLOCK_M + tl.arange(0, BLOCK_M)
    offs_cn = pid_n * BLOCK_N + tl.arange(0, BLOCK_N)
    c_ptrs = c_ptr + offs_cm[:, None] * stride_cm + offs_cn[None, :] * stride_cn
    mask = (offs_cm[:, None] < M) & (offs_cn[None, :] < N)
    tl.store(c_ptrs, c, mask=mask)

# config = {"BLOCK_K": 128, "BLOCK_M": 128, "BLOCK_N": 128, "GROUP_M": 4, "arch": "sm_80", "dtype": "fp32", "num_ctas": 1, "num_stages": 3, "num_warps": 4}
# arch = sm_80


// ===== COMPILED SASS (sm_80) =====

	.target	sm_80

	.elftype	@"ET_EXEC"


//--------------------- .note.nv.tkinfo           --------------------------
	.section	.note.nv.tkinfo,"",@"SHT_NOTE"
	.sectionflags	@"SHF_NOTE_NV_TKINFO"
	.tkinfo
        /*0018*/ 	.word	0x00000002
        /*0030*/ 	.string	""
        /*0030*/ 	.string	"ptxas"
        /*0030*/ 	.string	"Cuda compilation tools, release 13.0, V13.0.88"
        /*0030*/ 	.string	"Build cuda_13.0.r13.0/compiler.36424714_0"
        /*0030*/ 	.string	"-v  -suppress-debug-info  -lineinfo  -arch sm_80 "



//--------------------- .note.nv.cuinfo           --------------------------
	.section	.note.nv.cuinfo,"",@"SHT_NOTE"
	.sectionflags	@"SHF_NOTE_NV_CUINFO"
        /*0018*/ 	.short	0x0002
        /*001a*/ 	.short	0x0050
        /*001c*/ 	.short	0x0082
	.zero		2


//--------------------- .nv.info                  --------------------------
	.section	.nv.info,"",@"SHT_CUDA_INFO"
	.align	4


	//----- nvinfo : EIATTR_REGCOUNT
	.align		4
        /*0000*/ 	.byte	0x04, 0x2f
        /*0002*/ 	.short	(.L_1 - .L_0)
	.align		4
.L_0:
        /*0004*/ 	.word	index@(matmul_kernel)
        /*0008*/ 	.word	0x000000ff


	//----- nvinfo : EIATTR_FRAME_SIZE
	.align		4
.L_1:
        /*000c*/ 	.byte	0x04, 0x11
        /*000e*/ 	.short	(.L_3 - .L_2)
	.align		4
.L_2:
        /*0010*/ 	.word	index@(matmul_kernel)
        /*0014*/ 	.word	0x00000ac0


	//----- nvinfo : EIATTR_MIN_STACK_SIZE
	.align		4
.L_3:
        /*0018*/ 	.byte	0x04, 0x12
        /*001a*/ 	.short	(.L_5 - .L_4)
	.align		4
.L_4:
        /*001c*/ 	.word	index@(matmul_kernel)
        /*0020*/ 	.word	0x00000ac0
.L_5:


//--------------------- .nv.info.matmul_kernel    --------------------------
	.section	.nv.info.matmul_kernel,"",@"SHT_CUDA_INFO"
	.sectionflags	@""
	.align	4


	//----- nvinfo : EIATTR_CUDA_API_VERSION
	.align		4
        /*0000*/ 	.byte	0x04, 0x37
        /*0002*/ 	.short	(.L_7 - .L_6)
.L_6:
        /*0004*/ 	.word	0x00000082


	//----- nvinfo : EIATTR_SW2861232_WAR
	.align		4
.L_7:
        /*0008*/ 	.byte	0x01, 0x35
	.zero		2


	//----- nvinfo : EIATTR_PARAM_CBANK
	.align		4
        /*000c*/ 	.byte	0x04, 0x0a
        /*000e*/ 	.short	(.L_9 - .L_8)
	.align		4
.L_8:
        /*0010*/ 	.word	index@(.nv.constant0.matmul_kernel)
        /*0014*/ 	.short	0x0160
        /*0016*/ 	.short	0x0050


	//----- nvinfo : EIATTR_CBANK_PARAM_SIZE
	.align		4
.L_9:
        /*0018*/ 	.byte	0x03, 0x19
        /*001a*/ 	.short	0x0050


	//----- nvinfo : EIATTR_KPARAM_INFO
	.align		4
        /*001c*/ 	.byte	0x04, 0x17
        /*001e*/ 	.short	(.L_11 - .L_10)
.L_10:
        /*0020*/ 	.word	0x00000000
        /*0024*/ 	.short	0x000d
        /*0026*/ 	.short	0x0048
        /*0028*/ 	.byte	0x00, 0xf4, 0x21, 0x00


	//----- nvinfo : EIATTR_KPARAM_INFO
	.align		4
.L_11:
        /*002c*/ 	.byte	0x04, 0x17
        /*002e*/ 	.short	(.L_13 - .L_12)
.L_12:
        /*0030*/ 	.word	0x00000000
        /*0034*/ 	.short	0x000c
        /*0036*/ 	.short	0x0040
        /*0038*/ 	.byte	0x00, 0xf4, 0x21, 0x00


	//----- nvinfo : EIATTR_KPARAM_INFO
	.align		4
.L_13:
        /*003c*/ 	.byte	0x04, 0x17
        /*003e*/ 	.short	(.L_15 - .L_14)
.L_14:
        /*0040*/ 	.word	0x00000000
        /*0044*/ 	.short	0x000b
        /*0046*/ 	.short	0x0038
        /*0048*/ 	.byte	0x00, 0xf0, 0x11, 0x00


	//----- nvinfo : EIATTR_KPARAM_INFO
	.align		4
.L_15:
        /*004c*/ 	.byte	0x04, 0x17
        /*004e*/ 	.short	(.L_17 - .L_16)
.L_16:
        /*0050*/ 	.word	0x00000000
        /*0054*/ 	.short	0x000a
        /*0056*/ 	.short	0x0034
        /*0058*/ 	.byte	0x00, 0xf0, 0x11, 0x00


	//----- nvinfo : EIATTR_KPARAM_INFO
	.align		4
.L_17:
        /*005c*/ 	.byte	0x04, 0x17
        /*005e*/ 	.short	(.L_19 - .L_18)
.L_18:
        /*0060*/ 	.word	0x00000000
        /*0064*/ 	.short	0x0009
        /*0066*/ 	.short	0x0030
        /*0068*/ 	.byte	0x00, 0xf0, 0x11, 0x00


	//----- nvinfo : EIATTR_KPARAM_INFO
	.align		4
.L_19:
        /*006c*/ 	.byte	0x04, 0x17
        /*006e*/ 	.short	(.L_21 - .L_20)
.L_20:
        /*0070*/ 	.word	0x00000000
        /*0074*/ 	.short	0x0008
        /*0076*/ 	.short	0x002c
        /*0078*/ 	.byte	0x00, 0xf0, 0x11, 0x00


	//----- nvinfo : EIATTR_KPARAM_INFO
	.align		4
.L_21:
        /*007c*/ 	.byte	0x04, 0x17
        /*007e*/ 	.short	(.L_23 - .L_22)
.L_22:
        /*0080*/ 	.word	0x00000000
        /*0084*/ 	.short	0x0007
        /*0086*/ 	.short	0x0028
        /*0088*/ 	.byte	0x00, 0xf0, 0x11, 0x00


	//----- nvinfo : EIATTR_KPARAM_INFO
	.align		4
.L_23:
        /*008c*/ 	.byte	0x04, 0x17
        /*008e*/ 	.short	(.L_25 - .L_24)
.L_24:
        /*0090*/ 	.word	0x00000000
        /*0094*/ 	.short	0x0006
        /*0096*/ 	.short	0x0024
        /*0098*/ 	.byte	0x00, 0xf0, 0x11, 0x00


	//----- nvinfo : EIATTR_KPARAM_INFO
	.align		4
.L_25:
        /*009c*/ 	.byte	0x04, 0x17
        /*009e*/ 	.short	(.L_27 - .L_26)
.L_26:
        /*00a0*/ 	.word	0x00000000
        /*00a4*/ 	.short	0x0005
        /*00a6*/ 	.short	0x0020
        /*00a8*/ 	.byte	0x00, 0xf0, 0x11, 0x00


	//----- nvinfo : EIATTR_KPARAM_INFO
	.align		4
.L_27:
        /*00ac*/ 	.byte	0x04, 0x17
        /*00ae*/ 	.short	(.L_29 - .L_28)
.L_28:
        /*00b0*/ 	.word	0x00000000
        /*00b4*/ 	.short	0x0004
        /*00b6*/ 	.short	0x001c
        /*00b8*/ 	.byte	0x00, 0xf0, 0x11, 0x00


	//----- nvinfo : EIATTR_KPARAM_INFO
	.align		4
.L_29:
        /*00bc*/ 	.byte	0x04, 0x17
        /*00be*/ 	.short	(.L_31 - .L_30)
.L_30:
        /*00c0*/ 	.word	0x00000000
        /*00c4*/ 	.short	0x0003
        /*00c6*/ 	.short	0x0018
        /*00c8*/ 	.byte	0x00, 0xf0, 0x11, 0x00


	//----- nvinfo : EIATTR_KPARAM_INFO
	.align		4
.L_31:
        /*00cc*/ 	.byte	0x04, 0x17
        /*00ce*/ 	.short	(.L_33 - .L_32)
.L_32:
        /*00d0*/ 	.word	0x00000000
        /*00d4*/ 	.short	0x0002
        /*00d6*/ 	.short	0x0010
        /*00d8*/ 	.byte	0x00, 0xf4, 0x21, 0x00


	//----- nvinfo : EIATTR_KPARAM_INFO
	.align		4
.L_33:
        /*00dc*/ 	.byte	0x04, 0x17
        /*00de*/ 	.short	(.L_35 - .L_34)
.L_34:
        /*00e0*/ 	.word	0x00000000
        /*00e4*/ 	.short	0x0001
        /*00e6*/ 	.short	0x0008
        /*00e8*/ 	.byte	0x00, 0xf4, 0x21, 0x00


	//----- nvinfo : EIATTR_KPARAM_INFO
	.align		4
.L_35:
        /*00ec*/ 	.byte	0x04, 0x17
        /*00ee*/ 	.short	(.L_37 - .L_36)
.L_36:
        /*00f0*/ 	.word	0x00000000
        /*00f4*/ 	.short	0x0000
        /*00f6*/ 	.short	0x0000
        /*00f8*/ 	.byte	0x00, 0xf4, 0x21, 0x00


	//----- nvinfo : EIATTR_MAXREG_COUNT
	.align		4
.L_37:
        /*00fc*/ 	.byte	0x03, 0x1b
        /*00fe*/ 	.short	0x00ff


	//----- nvinfo : EIATTR_NUM_BARRIERS
	.align		4
        /*0100*/ 	.byte	0x02, 0x4c
        /*0102*/ 	.byte	0x01
	.zero		1


	//----- nvinfo : EIATTR_ANNOTATIONS
	.align		4
        /*0104*/ 	.byte	0x04, 0x55
        /*0106*/ 	.short	(.L_39 - .L_38)


	//   ....[0]....
.L_38:
        /*0108*/ 	.word	0x00000001
        /*010c*/ 	.byte	0x00, 0x06, 0x00, 0x00, 0x01, 0x00, 0x00, 0x00, 0x40, 0x06, 0x00, 0x00, 0x01, 0x00, 0x00, 0x00
        /* <DEDUP_REMOVED lines=1304> */
        /*529c*/ 	.byte	0xb0, 0x95, 0x02, 0x00, 0x01, 0x00, 0x00, 0x00, 0xd0, 0x95, 0x02, 0x00


	//----- nvinfo : EIATTR_MERCURY_ISA_VERSION
	.align		4
.L_39:
        /*52a8*/ 	.byte	0x03, 0x5f
        /*52aa*/ 	.short	0x0000


	//----- nvinfo : EIATTR_EXIT_INSTR_OFFSETS
	.align		4
        /*52ac*/ 	.byte	0x04, 0x1c
        /*52ae*/ 	.short	(.L_41 - .L_40)


	//   ....[0]....
.L_40:
        /*52b0*/ 	.word	0x000298d0


	//   ....[1]....
        /*52b4*/ 	.word	0x000298f0


	//----- nvinfo : EIATTR_REQNTID
	.align		4
.L_41:
        /*52b8*/ 	.byte	0x04, 0x10
        /*52ba*/ 	.short	(.L_43 - .L_42)
.L_42:
        /*52bc*/ 	.word	0x00000080
        /*52c0*/ 	.word	0x00000001
        /*52c4*/ 	.word	0x00000001
.L_43:


//--------------------- .nv.callgraph             --------------------------
	.section	.nv.callgraph,"",@"SHT_CUDA_CALLGRAPH"
	.align	4
	.sectionentsize	8
	.align		4
        /*0000*/ 	.word	0x00000000
	.align		4
        /*0004*/ 	.word	0xffffffff
	.align		4
        /*0008*/ 	.word	0x00000000
	.align		4
        /*000c*/ 	.word	0xfffffffe
	.align		4
        /*0010*/ 	.word	0x00000000
	.align		4
        /*0014*/ 	.word	0xfffffffd
	.align		4
        /*0018*/ 	.word	0x00000000
	.align		4
        /*001c*/ 	.word	0xfffffffc


//--------------------- .nv.rel.action            --------------------------
	.section	.nv.rel.action,"",@"SHT_CUDA_RELOCINFO"
	.align	8
	.sectionentsize	8
        /*0000*/ 	.byte	0x73, 0x00, 0x00, 0x00, 0x00, 0x00, 0x00, 0x00, 0x00, 0x00, 0x00, 0x11, 0x25, 0x00, 0x05, 0x36


//--------------------- .nv.constant0.matmul_kernel --------------------------
	.section	.nv.constant0.matmul_kernel,"a",@progbits
	.sectionflags	@""
	.align	4
.nv.constant0.matmul_kernel:
	.zero		432


//--------------------- .text.matmul_kernel       --------------------------
	.section	.text.matmul_kernel,"ax",@progbits
	.sectioninfo	@"SHI_REGISTERS=255"
	.align	128
        .global         matmul_kernel
        .type           matmul_kernel,@function
        .size           matmul_kernel,(.L_x_3 - matmul_kernel)
        .other          matmul_kernel,@"STO_CUDA_ENTRY STV_DEFAULT"
matmul_kernel:
.text.matmul_kernel:
[----:B------:R-:W-:-:S03]  /*0000*/  IMAD.MOV.U32 R1, RZ, RZ, c[0x0][0x28] ;  /* 0x00000a00ff017624 */ /* 0x000fc600078e00ff */
[----:B------:R-:W-:Y:S01]  /*0010*/  IMAD.MOV.U32 R11, RZ, RZ, 0x7f ;  /* 0x0000007fff0b7424 */ /* 0x000fe200078e00ff */
[----:B------:R-:W1:Y:S01]  /*0020*/  S2R R7, SR_CTAID.X ;  /* 0x0000000000077919 */ /* 0x000e620000002500 */
[----:B------:R-:W-:-:S03]  /*0030*/  IADD3 R1, R1, -0xac0, RZ ;  /* 0xfffff54001017810 */ /* 0x000fc60007ffe0ff */
[----:B------:R-:W-:Y:S01]  /*0040*/  IADD3 R0, R11, c[0x0][0x17c], RZ ;  /* 0x00005f000b007a10 */ /* 0x000fe20007ffe0ff */
[----:B------:R-:W2:Y:S03]  /*0050*/  S2R R250, SR_TID.X ;  /* 0x0000000000fa7919 */ /* 0x000ea60000002100 */
[----:B------:R-:W-:-:S04]  /*0060*/  SHF.R.S32.HI R3, RZ, 0x1f, R0 ;  /* 0x0000001fff037819 */ /* 0x000fc80000011400 */
[----:B------:R-:W-:-:S04]  /*0070*/  LEA.HI R3, R3, R0, RZ, 0x7 ;  /* 0x0000000003037211 */ /* 0x000fc800078f38ff */
[----:B------:R-:W-:-:S05]  /*0080*/  SHF.R.S32.HI R3, RZ, 0x7, R3 ;  /* 0x00000007ff037819 */ /* 0x000fca0000011403 */
[----:B------:R-:W-:Y:S01]  /*0090*/  IMAD.SHL.U32 R4, R3, 0x4, RZ ;  /* 0x0000000403047824 */ /* 0x000fe200078e00ff */
[----:B-1----:R-:W-:-:S04]  /*00a0*/  IABS R8, R7 ;  /* 0x0000000700087213 */ /* 0x002fc80000000000 */
[-C--:B------:R-:W-:Y:S02]  /*00b0*/  IABS R5, R4.reuse ;  /* 0x0000000400057213 */ /* 0x080fe40000000000 */
[----:B------:R-:W-:Y:S02]  /*00c0*/  IABS R10, R4 ;  /* 0x00000004000a7213 */ /* 0x000fe40000000000 */
[----:B------:R-:W1:Y:S01]  /*00d0*/  I2F.RP R0, R5 ;  /* 0x0000000500007306 */ /* 0x000e620000209400 */
[----:B--2---:R-:W-:-:S07]  /*00e0*/  LOP3.LUT R106, R250, 0x7f, RZ, 0xc0, !PT ;  /* 0x0000007ffa6a7812 */ /* 0x004fce00078ec0ff */
[----:B-1----:R-:W1:Y:S02]  /*00f0*/  MUFU.RCP R0, R0 ;  /* 0x0000000000007308 */ /* 0x002e640000001000 */
[----:B-1----:R-:W-:Y:S01]  /*0100*/  IADD3 R2, R0, 0xffffffe, RZ ;  /* 0x0ffffffe00027810 */ /* 0x002fe20007ffe0ff */
[----:B------:R-:W-:-:S05]  /*0110*/  IMAD.MOV R0, RZ, RZ, -R10 ;  /* 0x000000ffff007224 */ /* 0x000fca00078e0a0a */
[----:B------:R1:W2:Y:S02]  /*0120*/  F2I.FTZ.U32.TRUNC.NTZ R3, R2 ;  /* 0x0000000200037305 */ /* 0x0002a4000021f000 */
[----:B-1----:R-:W-:Y:S02]  /*0130*/  IMAD.MOV.U32 R2, RZ, RZ, RZ ;  /* 0x000000ffff027224 */ /* 0x002fe400078e00ff */
[----:B--2---:R-:W-:-:S04]  /*0140*/  IMAD.MOV R6, RZ, RZ, -R3 ;  /* 0x000000ffff067224 */ /* 0x004fc800078e0a03 */
[----:B------:R-:W-:Y:S02]  /*0150*/  IMAD R9, R6, R5, RZ ;  /* 0x0000000506097224 */ /* 0x000fe400078e02ff */
[----:B------:R-:W-:Y:S02]  /*0160*/  IMAD.MOV.U32 R6, RZ, RZ, R8 ;  /* 0x000000ffff067224 */ /* 0x000fe400078e0008 */
[----:B------:R-:W-:-:S06]  /*0170*/  IMAD.HI.U32 R3, R3, R9, R2 ;  /* 0x0000000903037227 */ /* 0x000fcc00078e0002 */
[----:B------:R-:W-:-:S04]  /*0180*/  IMAD.HI.U32 R3, R3, R6, RZ ;  /* 0x0000000603037227 */ /* 0x000fc800078e00ff */
[----:B------:R-:W-:-:S05]  /*0190*/  IMAD R0, R3, R0, R6 ;  /* 0x0000000003007224 */ /* 0x000fca00078e0206 */
[----:B------:R-:W-:-:S13]  /*01a0*/  ISETP.GT.U32.AND P1, PT, R5, R0, PT ;  /* 0x000000000500720c */ /* 0x000fda0003f24070 */
[----:B------:R-:W-:Y:S01]  /*01b0*/  @!P1 IMAD.IADD R0, R0, 0x1, -R5 ;  /* 0x0000000100009824 */ /* 0x000fe200078e0a05 */
[----:B------:R-:W-:Y:S02]  /*01c0*/  @!P1 IADD3 R3, R3, 0x1, RZ ;  /* 0x0000000103039810 */ /* 0x000fe40007ffe0ff */
[----:B------:R-:W-:Y:S02]  /*01d0*/  ISETP.NE.AND P1, PT, R4, RZ, PT ;  /* 0x000000ff0400720c */ /* 0x000fe40003f25270 */
[----:B------:R-:W-:Y:S02]  /*01e0*/  ISETP.GE.U32.AND P0, PT, R0, R5, PT ;  /* 0x000000050000720c */ /* 0x000fe40003f06070 */
[----:B------:R-:W-:Y:S02]  /*01f0*/  LOP3.LUT R0, R7, R4, RZ, 0x3c, !PT ;  /* 0x0000000407007212 */ /* 0x000fe400078e3cff */
[----:B------:R-:W-:Y:S02]  /*0200*/  IABS R5, c[0x0][0x178] ;  /* 0x00005e0000057a13 */ /* 0x000fe40000000000 */
[----:B------:R-:W-:-:S02]  /*0210*/  ISETP.GE.AND P2, PT, R0, RZ, PT ;  /* 0x000000ff0000720c */ /* 0x000fc40003f46270 */
[----:B------:R-:W-:Y:S01]  /*0220*/  IADD3 R0, R11, c[0x0][0x178], RZ ;  /* 0x00005e000b007a10 */ /* 0x000fe20007ffe0ff */
[----:B------:R-:W1:Y:S04]  /*0230*/  I2F.RP R8, R5 ;  /* 0x0000000500087306 */ /* 0x000e680000209400 */
[----:B------:R-:W-:-:S05]  /*0240*/  @P0 IADD3 R3, R3, 0x1, RZ ;  /* 0x0000000103030810 */ /* 0x000fca0007ffe0ff */
[----:B------:R-:W-:Y:S01]  /*0250*/  IMAD.MOV.U32 R2, RZ, RZ, R3 ;  /* 0x000000ffff027224 */ /* 0x000fe200078e0003 */
[----:B------:R-:W-:-:S03]  /*0260*/  SHF.R.S32.HI R3, RZ, 0x1f, R0 ;  /* 0x0000001fff037819 */ /* 0x000fc60000011400 */
[----:B------:R-:W-:Y:S01]  /*0270*/  @!P2 IMAD.MOV R2, RZ, RZ, -R2 ;  /* 0x000000ffff02a224 */ /* 0x000fe200078e0a02 */
[----:B------:R-:W-:Y:S02]  /*0280*/  @!P1 LOP3.LUT R2, RZ, R4, RZ, 0x33, !PT ;  /* 0x00000004ff029212 */ /* 0x000fe400078e33ff */
[----:B------:R-:W-:Y:S01]  /*0290*/  LEA.HI R3, R3, R0, RZ, 0x7 ;  /* 0x0000000003037211 */ /* 0x000fe200078f38ff */
[----:B-1----:R-:W-:Y:S01]  /*02a0*/  MUFU.RCP R8, R8 ;  /* 0x0000000800087308 */ /* 0x002fe20000001000 */
[----:B------:R-:W-:Y:S01]  /*02b0*/  IABS R0, c[0x0][0x17c] ;  /* 0x00005f0000007a13 */ /* 0x000fe20000000000 */
[----:B------:R-:W-:Y:S02]  /*02c0*/  IMAD.SHL.U32 R12, R2, 0x4, RZ ;  /* 0x00000004020c7824 */ /* 0x000fe400078e00ff */
[----:B------:R-:W-:-:S03]  /*02d0*/  IMAD.MOV R2, RZ, RZ, -R2 ;  /* 0x000000ffff027224 */ /* 0x000fc600078e0a02 */
[----:B------:R-:W-:Y:S01]  /*02e0*/  LEA.HI.SX32 R3, R3, -R12, 0x19 ;  /* 0x8000000c03037211 */ /* 0x000fe200078fcaff */
[----:B------:R-:W-:Y:S01]  /*02f0*/  IMAD R15, R4, R2, R7 ;  /* 0x00000002040f7224 */ /* 0x000fe200078e0207 */
[----:B------:R-:W1:Y:S01]  /*0300*/  I2F.RP R9, R0 ;  /* 0x0000000000097306 */ /* 0x000e620000209400 */
[----:B------:R-:W-:Y:S01]  /*0310*/  IMAD.MOV.U32 R2, RZ, RZ, RZ ;  /* 0x000000ffff027224 */ /* 0x000fe200078e00ff */
[----:B------:R-:W-:Y:S02]  /*0320*/  IMNMX R14, R3, 0x4, PT ;  /* 0x00000004030e7817 */ /* 0x000fe40003800200 */
[----:B------:R-:W-:Y:S02]  /*0330*/  IABS R4, R15 ;  /* 0x0000000f00047213 */ /* 0x000fe40000000000 */
[----:B------:R-:W-:-:S04]  /*0340*/  IABS R10, R14 ;  /* 0x0000000e000a7213 */ /* 0x000fc80000000000 */
[----:B------:R-:W2:Y:S08]  /*0350*/  I2F.RP R6, R10 ;  /* 0x0000000a00067306 */ /* 0x000eb00000209400 */
[----:B-1----:R-:W-:Y:S08]  /*0360*/  MUFU.RCP R9, R9 ;  /* 0x0000000900097308 */ /* 0x002ff00000001000 */
[----:B--2---:R-:W1:Y:S02]  /*0370*/  MUFU.RCP R6, R6 ;  /* 0x0000000600067308 */ /* 0x004e640000001000 */
[----:B-1----:R-:W-:-:S02]  /*0380*/  IADD3 R3, R6, 0xffffffe, RZ ;  /* 0x0ffffffe06037810 */ /* 0x002fc40007ffe0ff */
[----:B------:R-:W-:-:S04]  /*0390*/  IABS R6, R14 ;  /* 0x0000000e00067213 */ /* 0x000fc80000000000 */
[----:B------:R-:W1:Y:S02]  /*03a0*/  F2I.FTZ.U32.TRUNC.NTZ R3, R3 ;  /* 0x0000000300037305 */ /* 0x000e64000021f000 */
[----:B-1----:R-:W-:-:S04]  /*03b0*/  IMAD.MOV R11, RZ, RZ, -R3 ;  /* 0x000000ffff0b7224 */ /* 0x002fc800078e0a03 */
[----:B------:R-:W-:-:S04]  /*03c0*/  IMAD R7, R11, R10, RZ ;  /* 0x0000000a0b077224 */ /* 0x000fc800078e02ff */
[----:B------:R-:W-:Y:S01]  /*03d0*/  IMAD.HI.U32 R2, R3, R7, R2 ;  /* 0x0000000703027227 */ /* 0x000fe200078e0002 */
[----:B------:R-:W-:-:S03]  /*03e0*/  IADD3 R7, R9, 0xffffffe, RZ ;  /* 0x0ffffffe09077810 */ /* 0x000fc60007ffe0ff */
[----:B------:R-:W-:Y:S02]  /*03f0*/  IMAD.MOV.U32 R3, RZ, RZ, R4 ;  /* 0x000000ffff037224 */ /* 0x000fe400078e0004 */
[----:B------:R-:W-:Y:S01]  /*0400*/  IMAD.MOV R4, RZ, RZ, -R6 ;  /* 0x000000ffff047224 */ /* 0x000fe200078e0a06 */
[----:B------:R-:W-:Y:S01]  /*0410*/  IADD3 R6, R8, 0xffffffe, RZ ;  /* 0x0ffffffe08067810 */ /* 0x000fe20007ffe0ff */
[----:B------:R-:W-:Y:S01]  /*0420*/  IMAD.HI.U32 R2, R2, R3, RZ ;  /* 0x0000000302027227 */ /* 0x000fe200078e00ff */
[----:B------:R-:W1:Y:S03]  /*0430*/  F2I.FTZ.U32.TRUNC.NTZ R7, R7 ;  /* 0x0000000700077305 */ /* 0x000e66000021f000 */
[----:B------:R-:W-:Y:S01]  /*0440*/  IMAD R3, R2, R4, R3 ;  /* 0x0000000402037224 */ /* 0x000fe200078e0203 */
[----:B------:R-:W-:-:S04]  /*0450*/  LOP3.LUT R4, R15, R14, RZ, 0x3c, !PT ;  /* 0x0000000e0f047212 */ /* 0x000fc800078e3cff */
[----:B------:R-:W-:Y:S02]  /*0460*/  ISETP.GT.U32.AND P1, PT, R10, R3, PT ;  /* 0x000000030a00720c */ /* 0x000fe40003f24070 */
[----:B------:R-:W-:Y:S01]  /*0470*/  ISETP.GE.AND P2, PT, R4, RZ, PT ;  /* 0x000000ff0400720c */ /* 0x000fe20003f46270 */
[----:B-1----:R-:W-:-:S04]  /*0480*/  IMAD.MOV R11, RZ, RZ, -R7 ;  /* 0x000000ffff0b7224 */ /* 0x002fc800078e0a07 */
[----:B------:R-:W-:-:S06]  /*0490*/  IMAD R11, R11, R0, RZ ;  /* 0x000000000b0b7224 */ /* 0x000fcc00078e02ff */
[----:B------:R-:W-:Y:S01]  /*04a0*/  @!P1 IADD3 R2, R2, 0x1, RZ ;  /* 0x0000000102029810 */ /* 0x000fe20007ffe0ff */
[----:B------:R-:W-:Y:S01]  /*04b0*/  @!P1 IMAD.IADD R3, R3, 0x1, -R10 ;  /* 0x0000000103039824 */ /* 0x000fe200078e0a0a */
[----:B------:R-:W-:-:S04]  /*04c0*/  ISETP.NE.AND P1, PT, R14, RZ, PT ;  /* 0x000000ff0e00720c */ /* 0x000fc80003f25270 */
[----:B------:R-:W-:Y:S02]  /*04d0*/  ISETP.GE.U32.AND P0, PT, R3, R10, PT ;  /* 0x0000000a0300720c */ /* 0x000fe40003f06070 */
[----:B------:R1:W2:Y:S02]  /*04e0*/  F2I.FTZ.U32.TRUNC.NTZ R3, R6 ;  /* 0x0000000600037305 */ /* 0x0002a4000021f000 */
[----:B-1----:R-:W-:-:S09]  /*04f0*/  IMAD.MOV.U32 R6, RZ, RZ, RZ ;  /* 0x000000ffff067224 */ /* 0x002fd200078e00ff */
[----:B------:R-:W-:Y:S01]  /*0500*/  @P0 IADD3 R2, R2, 0x1, RZ ;  /* 0x0000000102020810 */ /* 0x000fe20007ffe0ff */
[----:B------:R-:W-:-:S04]  /*0510*/  IMAD.HI.U32 R4, R7, R11, R6 ;  /* 0x0000000b07047227 */ /* 0x000fc800078e0006 */
[----:B------:R-:W-:Y:S02]  /*0520*/  IMAD.MOV.U32 R97, RZ, RZ, R2 ;  /* 0x000000ffff617224 */ /* 0x000fe400078e0002 */
[----:B--2---:R-:W-:Y:S02]  /*0530*/  IMAD.MOV R2, RZ, RZ, -R3 ;  /* 0x000000ffff027224 */ /* 0x004fe400078e0a03 */
[----:B------:R-:W-:Y:S01]  /*0540*/  @!P2 IMAD.MOV R97, RZ, RZ, -R97 ;  /* 0x000000ffff61a224 */ /* 0x000fe200078e0a61 */
[----:B------:R-:W-:Y:S01]  /*0550*/  @!P1 LOP3.LUT R97, RZ, R14, RZ, 0x33, !PT ;  /* 0x0000000eff619212 */ /* 0x000fe200078e33ff */
[----:B------:R-:W-:Y:S02]  /*0560*/  IMAD R9, R2, R5, RZ ;  /* 0x0000000502097224 */ /* 0x000fe400078e02ff */
[----:B------:R-:W-:Y:S02]  /*0570*/  IMAD.MOV.U32 R2, RZ, RZ, RZ ;  /* 0x000000ffff027224 */ /* 0x000fe400078e00ff */
[----:B------:R-:W-:-:S02]  /*0580*/  IMAD.SHL.U32 R199, R97, 0x80, RZ ;  /* 0x0000008061c77824 */ /* 0x000fc400078e00ff */
[----:B------:R-:W-:-:S03]  /*0590*/  IMAD.HI.U32 R3, R3, R9, R2 ;  /* 0x0000000903037227 */ /* 0x000fc600078e0002 */
[C---:B------:R-:W-:Y:S01]  /*05a0*/  IADD3 R16, R199.reuse, 0x2, RZ ;  /* 0x00000002c7107810 */ /* 0x040fe20007ffe0ff */
[----:B------:R-:W-:Y:S01]  /*05b0*/  IMAD.MOV R97, RZ, RZ, -R97 ;  /* 0x000000ffff617224 */ /* 0x000fe200078e0a61 */
[C---:B------:R-:W-:Y:S02]  /*05c0*/  IADD3 R13, R199.reuse, 0x7f, RZ ;  /* 0x0000007fc70d7810 */ /* 0x040fe40007ffe0ff */
[----:B------:R-:W-:Y:S01]  /*05d0*/  IABS R11, R16 ;  /* 0x00000010000b7213 */ /* 0x000fe20000000000 */
[----:B------:R-:W-:Y:S01]  /*05e0*/  IMAD R97, R14, R97, R15 ;  /* 0x000000610e617224 */ /* 0x000fe200078e020f */
[C---:B------:R-:W-:Y:S01]  /*05f0*/  IADD3 R17, R199.reuse, 0x1, RZ ;  /* 0x00000001c7117810 */ /* 0x040fe20007ffe0ff */
[----:B------:R1:W-:Y:S01]  /*0600*/  STL [R1+0x7bc], R13 ;  /* 0x0007bc0d01007387 */ /* 0x0003e20000100800 */
[----:B------:R-:W-:Y:S01]  /*0610*/  IABS R9, R199 ;  /* 0x000000c700097213 */ /* 0x000fe20000000000 */
[C---:B------:R-:W-:Y:S01]  /*0620*/  IMAD.HI.U32 R7, R4.reuse, R11, RZ ;  /* 0x0000000b04077227 */ /* 0x040fe200078e00ff */
[----:B------:R-:W-:Y:S01]  /*0630*/  IABS R29, R17 ;  /* 0x00000011001d7213 */ /* 0x000fe20000000000 */
[----:B------:R2:W-:Y:S01]  /*0640*/  STL [R1+0x820], R17 ;  /* 0x0008201101007387 */ /* 0x0005e20000100800 */
[C---:B------:R-:W-:Y:S01]  /*0650*/  IADD3 R252, R199.reuse, 0x6, RZ ;  /* 0x00000006c7fc7810 */ /* 0x040fe20007ffe0ff */
[----:B------:R-:W-:Y:S01]  /*0660*/  IMAD.HI.U32 R2, R4, R9, RZ ;  /* 0x0000000904027227 */ /* 0x000fe200078e00ff */
[C---:B------:R-:W-:Y:S01]  /*0670*/  IADD3 R10, R199.reuse, 0x5, RZ ;  /* 0x00000005c70a7810 */ /* 0x040fe20007ffe0ff */
[----:B------:R3:W-:Y:S01]  /*0680*/  STL [R1+0x81c], R16 ;  /* 0x00081c1001007387 */ /* 0x0007e20000100800 */
[C---:B------:R-:W-:Y:S01]  /*0690*/  IADD3 R249, R199.reuse, 0x8, RZ ;  /* 0x00000008c7f97810 */ /* 0x040fe20007ffe0ff */
[----:B------:R-:W-:Y:S01]  /*06a0*/  IMAD.MOV R7, RZ, RZ, -R7 ;  /* 0x000000ffff077224 */ /* 0x000fe200078e0a07 */
[----:B-1----:R-:W-:Y:S01]  /*06b0*/  IABS R13, R13 ;  /* 0x0000000d000d7213 */ /* 0x002fe20000000000 */
[----:B------:R-:W-:Y:S01]  /*06c0*/  IMAD.MOV R2, RZ, RZ, -R2 ;  /* 0x000000ffff027224 */ /* 0x000fe200078e0a02 */
[----:B------:R-:W-:Y:S01]  /*06d0*/  IABS R37, R10 ;  /* 0x0000000a00257213 */ /* 0x000fe20000000000 */
[----:B------:R-:W-:Y:S01]  /*06e0*/  IMAD R30, R0, R7, R11 ;  /* 0x00000007001e7224 */ /* 0x000fe200078e020b */
[C---:B--2---:R-:W-:Y:S01]  /*06f0*/  IADD3 R17, R199.reuse, 0x3, RZ ;  /* 0x00000003c7117810 */ /* 0x044fe20007ffe0ff */
[----:B------:R-:W-:Y:S01]  /*0700*/  IMAD.HI.U32 R8, R4, R13, RZ ;  /* 0x0000000d04087227 */ /* 0x000fe200078e00ff */
[----:B------:R-:W-:-:S02]  /*0710*/  IADD3 R251, R199, 0x7, RZ ;  /* 0x00000007c7fb7810 */ /* 0x000fc40007ffe0ff */
[C---:B---3--:R-:W-:Y:S01]  /*0720*/  IADD3 R16, R199.reuse, 0x4, RZ ;  /* 0x00000004c7107810 */ /* 0x048fe20007ffe0ff */
[----:B------:R-:W-:Y:S01]  /*0730*/  IMAD.MOV R8, RZ, RZ, -R8 ;  /* 0x000000ffff087224 */ /* 0x000fe200078e0a08 */
[----:B------:R-:W-:Y:S01]  /*0740*/  IABS R33, R17 ;  /* 0x0000001100217213 */ /* 0x000fe20000000000 */
[----:B------:R-:W-:Y:S01]  /*0750*/  IMAD.HI.U32 R6, R4, R29, RZ ;  /* 0x0000001d04067227 */ /* 0x000fe200078e00ff */
[----:B------:R-:W-:Y:S01]  /*0760*/  IABS R11, R16 ;  /* 0x00000010000b7213 */ /* 0x000fe20000000000 */
[----:B------:R1:W-:Y:S01]  /*0770*/  STL [R1+0x818], R17 ;  /* 0x0008181101007387 */ /* 0x0003e20000100800 */
[----:B------:R-:W-:Y:S01]  /*0780*/  IABS R41, R251 ;  /* 0x000000fb00297213 */ /* 0x000fe20000000000 */
[C---:B------:R-:W-:Y:S01]  /*0790*/  IMAD R26, R0.reuse, R2, R9 ;  /* 0x00000002001a7224 */ /* 0x040fe200078e0209 */
[C---:B------:R-:W-:Y:S01]  /*07a0*/  IADD3 R248, R199.reuse, 0x9, RZ ;  /* 0x00000009c7f87810 */ /* 0x040fe20007ffe0ff */
[----:B------:R-:W-:Y:S01]  /*07b0*/  IMAD R2, R0, R8, R13 ;  /* 0x0000000800027224 */ /* 0x000fe200078e020d */
[----:B------:R-:W-:Y:S01]  /*07c0*/  IABS R13, R252 ;  /* 0x000000fc000d7213 */ /* 0x000fe20000000000 */
[----:B------:R-:W-:Y:S01]  /*07d0*/  IMAD.MOV R6, RZ, RZ, -R6 ;  /* 0x000000ffff067224 */ /* 0x000fe200078e0a06 */
[C---:B------:R-:W-:Y:S01]  /*07e0*/  IADD3 R247, R199.reuse, 0xa, RZ ;  /* 0x0000000ac7f77810 */ /* 0x040fe20007ffe0ff */
[----:B------:R-:W-:Y:S01]  /*07f0*/  IMAD.HI.U32 R7, R4, R11, RZ ;  /* 0x0000000b04077227 */ /* 0x000fe200078e00ff */
[----:B------:R-:W-:Y:S01]  /*0800*/  STL [R1+0x8ec], R16 ;  /* 0x0008ec1001007387 */ /* 0x000fe20000100800 */
[----:B------:R-:W-:-:S02]  /*0810*/  IADD3 R245, R199, 0xc, RZ ;  /* 0x0000000cc7f57810 */ /* 0x000fc40007ffe0ff */
[----:B------:R-:W-:Y:S01]  /*0820*/  IMAD R29, R0, R6, R29 ;  /* 0x00000006001d7224 */ /* 0x000fe200078e021d */
[----:B------:R2:W-:Y:S01]  /*0830*/  STL [R1+0x8e8], R10 ;  /* 0x0008e80a01007387 */ /* 0x0005e20000100800 */
[----:B------:R-:W-:Y:S01]  /*0840*/  IMAD.MOV R7, RZ, RZ, -R7 ;  /* 0x000000ffff077224 */ /* 0x000fe200078e0a07 */
[----:B------:R-:W-:Y:S01]  /*0850*/  IABS R15, R247 ;  /* 0x000000f7000f7213 */ /* 0x000fe20000000000 */
[C---:B------:R-:W-:Y:S01]  /*0860*/  IMAD.HI.U32 R6, R4.reuse, R33, RZ ;  /* 0x0000002104067227 */ /* 0x040fe200078e00ff */
[----:B------:R-:W-:Y:S01]  /*0870*/  IABS R19, R245 ;  /* 0x000000f500137213 */ /* 0x000fe20000000000 */
[----:B------:R-:W-:Y:S01]  /*0880*/  STL [R1+0x8f8], R252 ;  /* 0x0008f8fc01007387 */ /* 0x000fe20000100800 */
[C---:B------:R-:W-:Y:S01]  /*0890*/  IADD3 R244, R199.reuse, 0xd, RZ ;  /* 0x0000000dc7f47810 */ /* 0x040fe20007ffe0ff */
[----:B------:R-:W-:Y:S01]  /*08a0*/  IMAD.HI.U32 R9, R4, R13, RZ ;  /* 0x0000000d04097227 */ /* 0x000fe200078e00ff */
[C---:B------:R-:W-:Y:S01]  /*08b0*/  IADD3 R246, R199.reuse, 0xb, RZ ;  /* 0x0000000bc7f67810 */ /* 0x040fe20007ffe0ff */
[----:B------:R-:W-:Y:S01]  /*08c0*/  STL [R1+0x8f4], R251 ;  /* 0x0008f4fb01007387 */ /* 0x000fe20000100800 */
[C---:B------:R-:W-:Y:S01]  /*08d0*/  IADD3 R243, R199.reuse, 0xe, RZ ;  /* 0x0000000ec7f37810 */ /* 0x040fe20007ffe0ff */
[----:B------:R-:W-:Y:S01]  /*08e0*/  IMAD R36, R0, R7, R11 ;  /* 0x0000000700247224 */ /* 0x000fe200078e020b */
[----:B------:R-:W-:Y:S01]  /*08f0*/  IABS R11, R249 ;  /* 0x000000f9000b7213 */ /* 0x000fe20000000000 */
[----:B------:R-:W-:Y:S01]  /*0900*/  IMAD.MOV R6, RZ, RZ, -R6 ;  /* 0x000000ffff067224 */ /* 0x000fe200078e0a06 */
[----:B-1----:R-:W-:Y:S01]  /*0910*/  IABS R17, R246 ;  /* 0x000000f600117213 */ /* 0x002fe20000000000 */
[----:B------:R-:W-:Y:S01]  /*0920*/  IMAD.MOV R9, RZ, RZ, -R9 ;  /* 0x000000ffff097224 */ /* 0x000fe200078e0a09 */
[C---:B------:R-:W-:Y:S01]  /*0930*/  IADD3 R242, R199.reuse, 0xf, RZ ;  /* 0x0000000fc7f27810 */ /* 0x040fe20007ffe0ff */
[----:B------:R-:W-:Y:S01]  /*0940*/  IMAD.HI.U32 R8, R4, R37, RZ ;  /* 0x0000002504087227 */ /* 0x000fe200078e00ff */
[C---:B------:R-:W-:Y:S01]  /*0950*/  IADD3 R241, R199.reuse, 0x11, RZ ;  /* 0x00000011c7f17810 */ /* 0x040fe20007ffe0ff */
[----:B------:R-:W-:Y:S01]  /*0960*/  STL [R1+0x8fc], R249 ;  /* 0x0008fcf901007387 */ /* 0x000fe20000100800 */
[----:B------:R-:W-:Y:S01]  /*0970*/  IABS R57, R243 ;  /* 0x000000f300397213 */ /* 0x000fe20000000000 */
[C---:B------:R-:W-:Y:S01]  /*0980*/  IMAD R33, R0.reuse, R6, R33 ;  /* 0x0000000600217224 */ /* 0x040fe200078e0221 */
[C---:B------:R-:W-:Y:S01]  /*0990*/  IADD3 R225, R199.reuse, 0x10, RZ ;  /* 0x00000010c7e17810 */ /* 0x040fe20007ffe0ff */
[----:B------:R-:W-:Y:S01]  /*09a0*/  IMAD R40, R0, R9, R13 ;  /* 0x0000000900287224 */ /* 0x000fe200078e020d */
[----:B------:R-:W-:Y:S01]  /*09b0*/  IABS R13, R248 ;  /* 0x000000f8000d7213 */ /* 0x000fe20000000000 */
[----:B------:R-:W-:Y:S01]  /*09c0*/  IMAD.MOV R8, RZ, RZ, -R8 ;  /* 0x000000ffff087224 */ /* 0x000fe200078e0a08 */
[----:B------:R-:W-:Y:S01]  /*09d0*/  IABS R61, R225 ;  /* 0x000000e1003d7213 */ /* 0x000fe20000000000 */
[C---:B------:R-:W-:Y:S01]  /*09e0*/  IMAD.HI.U32 R6, R4.reuse, R11, RZ ;  /* 0x0000000b04067227 */ /* 0x040fe200078e00ff */
[C---:B------:R-:W-:Y:S01]  /*09f0*/  IADD3 R239, R199.reuse, 0x13, RZ ;  /* 0x00000013c7ef7810 */ /* 0x040fe20007ffe0ff */
[----:B------:R-:W-:Y:S01]  /*0a00*/  STL [R1+0x904], R248 ;  /* 0x000904f801007387 */ /* 0x000fe20000100800 */
[C---:B------:R-:W-:Y:S01]  /*0a10*/  IADD3 R240, R199.reuse, 0x12, RZ ;  /* 0x00000012c7f07810 */ /* 0x040fe20007ffe0ff */
[----:B--2---:R-:W-:Y:S01]  /*0a20*/  IMAD.HI.U32 R10, R4, R41, RZ ;  /* 0x00000029040a7227 */ /* 0x004fe200078e00ff */
[C---:B------:R-:W-:Y:S01]  /*0a30*/  IADD3 R237, R199.reuse, 0x15, RZ ;  /* 0x00000015c7ed7810 */ /* 0x040fe20007ffe0ff */
[----:B------:R-:W-:Y:S01]  /*0a40*/  STL [R1+0x908], R247 ;  /* 0x000908f701007387 */ /* 0x000fe20000100800 */
[C---:B------:R-:W-:Y:S01]  /*0a50*/  IADD3 R236, R199.reuse, 0x16, RZ ;  /* 0x00000016c7ec7810 */ /* 0x040fe20007ffe0ff */
[----:B------:R-:W-:Y:S01]  /*0a60*/  IMAD R37, R0, R8, R37 ;  /* 0x0000000800257224 */ /* 0x000fe200078e0225 */
[----:B------:R-:W-:Y:S01]  /*0a70*/  IABS R65, R240 ;  /* 0x000000f000417213 */ /* 0x000fe20000000000 */
[----:B------:R-:W-:Y:S01]  /*0a80*/  IMAD.MOV R6, RZ, RZ, -R6 ;  /* 0x000000ffff067224 */ /* 0x000fe200078e0a06 */
[C---:B------:R-:W-:Y:S01]  /*0a90*/  IADD3 R238, R199.reuse, 0x14, RZ ;  /* 0x00000014c7ee7810 */ /* 0x040fe20007ffe0ff */
[----:B------:R-:W-:Y:S01]  /*0aa0*/  IMAD.MOV R10, RZ, RZ, -R10 ;  /* 0x000000ffff0a7224 */ /* 0x000fe200078e0a0a */
[C---:B------:R-:W-:Y:S01]  /*0ab0*/  IADD3 R235, R199.reuse, 0x17, RZ ;  /* 0x00000017c7eb7810 */ /* 0x040fe20007ffe0ff */
        /* <DEDUP_REMOVED lines=8> */
[C---:B------:R-:W-:Y:S01]  /*0b40*/  IMAD R44, R0.reuse, R6, R11 ;  /* 0x00000006002c7224 */ /* 0x040fe200078e020b */
[----:B------:R-:W-:Y:S01]  /*0b50*/  IABS R11, R244 ;  /* 0x000000f4000b7213 */ /* 0x000fe20000000000 */
[----:B------:R-:W-:Y:S01]  /*0b60*/  IMAD R41, R0, R10, R41 ;  /* 0x0000000a00297224 */ /* 0x000fe200078e0229 */
[----:B------:R-:W-:Y:S01]  /*0b70*/  IABS R85, R231 ;  /* 0x000000e700557213 */ /* 0x000fe20000000000 */
[----:B------:R-:W-:Y:S01]  /*0b80*/  IMAD.MOV R7, RZ, RZ, -R7 ;  /* 0x000000ffff077224 */ /* 0x000fe200078e0a07 */
[C---:B------:R-:W-:Y:S01]  /*0b90*/  IADD3 R230, R199.reuse, 0x1c, RZ ;  /* 0x0000001cc7e67810 */ /* 0x040fe20007ffe0ff */
[----:B------:R-:W-:Y:S01]  /*0ba0*/  IMAD.MOV R8, RZ, RZ, -R8 ;  /* 0x000000ffff087224 */ /* 0x000fe200078e0a08 */
        /* <DEDUP_REMOVED lines=11> */
[C---:B------:R-:W-:Y:S01]  /*0c60*/  IMAD.HI.U32 R6, R4.reuse, R11, RZ ;  /* 0x0000000b04067227 */ /* 0x040fe200078e00ff */
[C---:B------:R-:W-:Y:S01]  /*0c70*/  IADD3 R224, R199.reuse, 0x21, RZ ;  /* 0x00000021c7e07810 */ /* 0x040fe20007ffe0ff */
[----:B------:R-:W-:Y:S01]  /*0c80*/  STL [R1+0x920], R243 ;  /* 0x000920f301007387 */ /* 0x000fe20000100800 */
[----:B------:R-:W-:Y:S01]  /*0c90*/  IABS R89, R229 ;  /* 0x000000e500597213 */ /* 0x000fe20000000000 */
[----:B------:R-:W-:Y:S01]  /*0ca0*/  IMAD.HI.U32 R9, R4, R17, RZ ;  /* 0x0000001104097227 */ /* 0x000fe200078e00ff */
        /* <DEDUP_REMOVED lines=10> */
[C---:B------:R-:W-:Y:S01]  /*0d50*/  IADD3 R215, R199.reuse, 0x28, RZ ;  /* 0x00000028c7d77810 */ /* 0x040fe20007ffe0ff */
[----:B------:R1:W-:Y:S01]  /*0d60*/  STL [R1+0x928], R225 ;  /* 0x000928e101007387 */ /* 0x0003e20000100800 */
        /* <DEDUP_REMOVED lines=14> */
[----:B------:R-:W-:Y:S01]  /*0e50*/  IABS R73, R216 ;  /* 0x000000d800497213 */ /* 0x000fe20000000000 */
[----:B------:R-:W-:Y:S01]  /*0e60*/  IMAD.MOV R8, RZ, RZ, -R8 ;  /* 0x000000ffff087224 */ /* 0x000fe200078e0a08 */
[C---:B------:R-:W-:Y:S01]  /*0e70*/  IADD3 R211, R199.reuse, 0x2b, RZ ;  /* 0x0000002bc7d37810 */ /* 0x040fe20007ffe0ff */
[----:B------:R-:W-:Y:S01]  /*0e80*/  IMAD.MOV R10, RZ, RZ, -R10 ;  /* 0x000000ffff0a7224 */ /* 0x000fe200078e0a0a */
[----:B------:R-:W-:Y:S01]  /*0e90*/  IABS R81, R219 ;  /* 0x000000db00517213 */ /* 0x000fe20000000000 */
[----:B------:R-:W-:Y:S01]  /*0ea0*/  IMAD.HI.U32 R9, R4, R61, RZ ;  /* 0x0000003d04097227 */ /* 0x000fe200078e00ff */
[C---:B------:R-:W-:Y:S01]  /*0eb0*/  IADD3 R210, R199.reuse, 0x2c, RZ ;  /* 0x0000002cc7d27810 */ /* 0x040fe20007ffe0ff */
[----:B------:R-:W-:Y:S01]  /*0ec0*/  STL [R1+0x938], R239 ;  /* 0x000938ef01007387 */ /* 0x000fe20000100800 */
[C---:B------:R-:W-:Y:S01]  /*0ed0*/  IADD3 R212, R199.reuse, 0x2a, RZ ;  /* 0x0000002ac7d47810 */ /* 0x040fe20007ffe0ff */
[C---:B------:R-:W-:Y:S01]  /*0ee0*/  IMAD R57, R0.reuse, R7, R57 ;  /* 0x0000000700397224 */ /* 0x040fe200078e0239 */
[C---:B------:R-:W-:Y:S01]  /*0ef0*/  IADD3 R208, R199.reuse, 0x2d, RZ ;  /* 0x0000002dc7d07810 */ /* 0x040fe20007ffe0ff */
[C---:B------:R-:W-:Y:S01]  /*0f00*/  IMAD R58, R0.reuse, R8, R13 ;  /* 0x00000008003a7224 */ /* 0x040fe200078e020d */
[----:B------:R-:W-:Y:S01]  /*0f10*/  IABS R13, R237 ;  /* 0x000000ed000d7213 */ /* 0x000fe20000000000 */
[----:B------:R-:W-:Y:S01]  /*0f20*/  IMAD R62, R0, R10, R15 ;  /* 0x0000000a003e7224 */ /* 0x000fe200078e020f */
[----:B------:R-:W-:Y:S01]  /*0f30*/  IABS R15, R236 ;  /* 0x000000ec000f7213 */ /* 0x000fe20000000000 */
[----:B------:R-:W-:Y:S01]  /*0f40*/  IMAD.MOV R9, RZ, RZ, -R9 ;  /* 0x000000ffff097224 */ /* 0x000fe200078e0a09 */
[C---:B------:R-:W-:Y:S01]  /*0f50*/  IADD3 R204, R199.reuse, 0x30, RZ ;  /* 0x00000030c7cc7810 */ /* 0x040fe20007ffe0ff */
[----:B------:R-:W-:Y:S01]  /*0f60*/  IMAD.HI.U32 R7, R4, R11, RZ ;  /* 0x0000000b04077227 */ /* 0x000fe200078e00ff */
[----:B------:R-:W-:Y:S01]  /*0f70*/  IABS R53, R208 ;  /* 0x000000d000357213 */ /* 0x000fe20000000000 */
[----:B------:R-:W-:Y:S01]  /*0f80*/  STL [R1+0x93c], R238 ;  /* 0x00093cee01007387 */ /* 0x000fe20000100800 */
[C---:B------:R-:W-:Y:S01]  /*0f90*/  IADD3 R206, R199.reuse, 0x2f, RZ ;  /* 0x0000002fc7ce7810 */ /* 0x040fe20007ffe0ff */
[----:B------:R-:W-:Y:S01]  /*0fa0*/  IMAD R61, R0, R9, R61 ;  /* 0x00000009003d7224 */ /* 0x000fe200078e023d */
[C---:B------:R-:W-:Y:S01]  /*0fb0*/  IADD3 R203, R199.reuse, 0x31, RZ ;  /* 0x00000031c7cb7810 */ /* 0x040fe20007ffe0ff */
[----:B------:R-:W-:Y:S01]  /*0fc0*/  IMAD.MOV R7, RZ, RZ, -R7 ;  /* 0x000000ffff077224 */ /* 0x000fe200078e0a07 */
[----:B------:R-:W-:Y:S01]  /*0fd0*/  IABS R45, R206 ;  /* 0x000000ce002d7213 */ /* 0x000fe20000000000 */
[C---:B------:R-:W-:Y:S01]  /*0fe0*/  IMAD.HI.U32 R6, R4.reuse, R65, RZ ;  /* 0x0000004104067227 */ /* 0x040fe200078e00ff */
[C---:B------:R-:W-:Y:S01]  /*0ff0*/  IADD3 R202, R199.reuse, 0x32, RZ ;  /* 0x00000032c7ca7810 */ /* 0x040fe20007ffe0ff */
[----:B------:R-:W-:Y:S01]  /*1000*/  STL [R1+0x944], R237 ;  /* 0x000944ed01007387 */ /* 0x000fe20000100800 */
        /* <DEDUP_REMOVED lines=30> */
[C---:B------:R-:W-:Y:S01]  /*11f0*/  IADD3 R173, R199.reuse, 0x47, RZ ;  /* 0x00000047c7ad7810 */ /* 0x040fe20007ffe0ff */
[----:B------:R-:W-:Y:S01]  /*1200*/  STL [R1+0x95c], R233 ;  /* 0x00095ce901007387 */ /* 0x000fe20000100800 */
[C---:B------:R-:W-:Y:S01]  /*1210*/  IADD3 R180, R199.reuse, 0x42, RZ ;  /* 0x00000042c7b47810 */ /* 0x040fe20007ffe0ff */
[----:B------:R-:W-:Y:S01]  /*1220*/  IMAD R69, R0, R8, R69 ;  /* 0x0000000800457224 */ /* 0x000fe200078e0245 */
[C---:B------:R-:W-:Y:S01]  /*1230*/  IADD3 R178, R199.reuse, 0x43, RZ ;  /* 0x00000043c7b27810 */ /* 0x040fe20007ffe0ff */
[----:B------:R-:W-:Y:S01]  /*1240*/  IMAD.MOV R6, RZ, RZ, -R6 ;  /* 0x000000ffff067224 */ /* 0x000fe200078e0a06 */
[C---:B------:R-:W-:Y:S01]  /*1250*/  IADD3 R207, R199.reuse, 0x2e, RZ ;  /* 0x0000002ec7cf7810 */ /* 0x040fe20007ffe0ff */
[C---:B------:R-:W-:Y:S01]  /*1260*/  IMAD.HI.U32 R7, R4.reuse, R13, RZ ;  /* 0x0000000d04077227 */ /* 0x040fe200078e00ff */
[----:B------:R-:W-:Y:S01]  /*1270*/  IABS R39, R173 ;  /* 0x000000ad00277213 */ /* 0x000fe20000000000 */
[----:B------:R-:W-:Y:S01]  /*1280*/  STL [R1+0x960], R232 ;  /* 0x000960e801007387 */ /* 0x000fe20000100800 */
[----:B------:R-:W-:Y:S01]  /*1290*/  IABS R23, R180 ;  /* 0x000000b400177213 */ /* 0x000fe20000000000 */
[----:B------:R-:W-:Y:S01]  /*12a0*/  IMAD.HI.U32 R8, R4, R15, RZ ;  /* 0x0000000f04087227 */ /* 0x000fe200078e00ff */
[----:B------:R-:W-:Y:S01]  /*12b0*/  IABS R27, R178 ;  /* 0x000000b2001b7213 */ /* 0x000fe20000000000 */
[----:B------:R-:W-:Y:S01]  /*12c0*/  STL [R1+0x968], R231 ;  /* 0x000968e701007387 */ /* 0x000fe20000100800 */
        /* <DEDUP_REMOVED lines=17> */
[----:B------:R-:W-:Y:S01]  /*13e0*/  IMAD.HI.U32 R6, R4, R11, RZ ;  /* 0x0000000b04067227 */ /* 0x000fe200078e00ff */
[----:B------:R-:W-:Y:S01]  /*13f0*/  IABS R43, R172 ;  /* 0x000000ac002b7213 */ /* 0x000fe20000000000 */
[----:B------:R-:W-:Y:S01]  /*1400*/  STL [R1+0x974], R229 ;  /* 0x000974e501007387 */ /* 0x000fe20000100800 */
[C---:B------:R-:W-:Y:S01]  /*1410*/  IADD3 R177, R199.reuse, 0x44, RZ ;  /* 0x00000044c7b17810 */ /* 0x040fe20007ffe0ff */
[----:B------:R-:W-:Y:S01]  /*1420*/  IMAD R85, R0, R10, R85 ;  /* 0x0000000a00557224 */ /* 0x000fe200078e0255 */
[C---:B------:R-:W-:Y:S01]  /*1430*/  IADD3 R160, R199.reuse, 0x51, RZ ;  /* 0x00000051c7a07810 */ /* 0x040fe20007ffe0ff */
[----:B------:R-:W-:Y:S01]  /*1440*/  IMAD.MOV R6, RZ, RZ, -R6 ;  /* 0x000000ffff067224 */ /* 0x000fe200078e0a06 */
[C---:B------:R-:W-:Y:S01]  /*1450*/  IADD3 R176, R199.reuse, 0x45, RZ ;  /* 0x00000045c7b07810 */ /* 0x040fe20007ffe0ff */
[C---:B------:R-:W-:Y:S01]  /*1460*/  IMAD.HI.U32 R8, R4.reuse, R13, RZ ;  /* 0x0000000d04087227 */ /* 0x040fe200078e00ff */
[C---:B------:R-:W-:Y:S01]  /*1470*/  IADD3 R165, R199.reuse, 0x4d, RZ ;  /* 0x0000004dc7a57810 */ /* 0x040fe20007ffe0ff */
[----:B------:R-:W-:Y:S01]  /*1480*/  STL [R1+0x978], R228 ;  /* 0x000978e401007387 */ /* 0x000fe20000100800 */
        /* <DEDUP_REMOVED lines=8> */
[C---:B------:R-:W-:Y:S01]  /*1510*/  IADD3 R170, R199.reuse, 0x49, RZ ;  /* 0x00000049c7aa7810 */ /* 0x040fe20007ffe0ff */
[----:B------:R-:W-:Y:S01]  /*1520*/  IMAD R86, R0, R6, R11 ;  /* 0x0000000600567224 */ /* 0x000fe200078e020b */
[----:B------:R-:W-:Y:S01]  /*1530*/  IABS R11, R224 ;  /* 0x000000e0000b7213 */ /* 0x000fe20000000000 */
[----:B------:R-:W-:Y:S01]  /*1540*/  IMAD.MOV R8, RZ, RZ, -R8 ;  /* 0x000000ffff087224 */ /* 0x000fe200078e0a08 */
[----:B------:R-:W-:Y:S01]  /*1550*/  STL [R1+0x98c], R224 ;  /* 0x00098ce001007387 */ /* 0x000fe20000100800 */
[----:B------:R-:W-:Y:S01]  /*1560*/  IMAD.MOV R10, RZ, RZ, -R10 ;  /* 0x000000ffff0a7224 */ /* 0x000fe200078e0a0a */
[----:B------:R-:W-:Y:S01]  /*1570*/  IABS R21, R193 ;  /* 0x000000c100157213 */ /* 0x000fe20000000000 */
[----:B------:R-:W-:Y:S01]  /*1580*/  IMAD.MOV R9, RZ, RZ, -R9 ;  /* 0x000000ffff097224 */ /* 0x000fe200078e0a09 */
[----:B------:R-:W-:Y:S01]  /*1590*/  STL [R1+0x990], R223 ;  /* 0x000990df01007387 */ /* 0x000fe20000100800 */
[----:B------:R-:W-:Y:S01]  /*15a0*/  IMAD.HI.U32 R7, R4, R89, RZ ;  /* 0x0000005904077227 */ /* 0x000fe200078e00ff */
[----:B------:R-:W-:-:S02]  /*15b0*/  IADD3 R153, R199, 0x56, RZ ;  /* 0x00000056c7997810 */ /* 0x000fc40007ffe0ff */
[----:B------:R-:W-:Y:S01]  /*15c0*/  STL [R1+0x998], R222 ;  /* 0x000998de01007387 */ /* 0x000fe20000100800 */
[C---:B------:R-:W-:Y:S01]  /*15d0*/  IMAD R90, R0.reuse, R8, R13 ;  /* 0x00000008005a7224 */ /* 0x040fe200078e020d */
[----:B------:R-:W-:Y:S01]  /*15e0*/  IABS R13, R223 ;  /* 0x000000df000d7213 */ /* 0x000fe20000000000 */
[C---:B------:R-:W-:Y:S01]  /*15f0*/  IMAD R96, R0.reuse, R10, R15 ;  /* 0x0000000a00607224 */ /* 0x040fe200078e020f */
[----:B------:R-:W-:Y:S01]  /*1600*/  IABS R15, R222 ;  /* 0x000000de000f7213 */ /* 0x000fe20000000000 */
[----:B------:R-:W-:Y:S01]  /*1610*/  IMAD R82, R0, R9, R17 ;  /* 0x0000000900527224 */ /* 0x000fe200078e0211 */
[----:B------:R-:W-:Y:S01]  /*1620*/  IABS R17, R220 ;  /* 0x000000dc00117213 */ /* 0x000fe20000000000 */
[----:B------:R-:W-:Y:S01]  /*1630*/  IMAD.MOV R7, RZ, RZ, -R7 ;  /* 0x000000ffff077224 */ /* 0x000fe200078e0a07 */
[----:B------:R-:W-:Y:S01]  /*1640*/  STL [R1+0x99c], R220 ;  /* 0x00099cdc01007387 */ /* 0x000fe20000100800 */
[----:B------:R-:W-:Y:S01]  /*1650*/  IMAD.HI.U32 R6, R4, R11, RZ ;  /* 0x0000000b04067227 */ /* 0x000fe200078e00ff */
[----:B------:R-:W-:-:S02]  /*1660*/  IADD3 R169, R199, 0x4a, RZ ;  /* 0x0000004ac7a97810 */ /* 0x000fc40007ffe0ff */
[----:B------:R-:W-:Y:S01]  /*1670*/  STL [R1+0x9a4], R219 ;  /* 0x0009a4db01007387 */ /* 0x000fe20000100800 */
[----:B------:R-:W-:Y:S01]  /*1680*/  IMAD.HI.U32 R9, R4, R93, RZ ;  /* 0x0000005d04097227 */ /* 0x000fe200078e00ff */
[----:B------:R-:W-:Y:S02]  /*1690*/  IABS R47, R170 ;  /* 0x000000aa002f7213 */ /* 0x000fe40000000000 */
[C---:B------:R-:W-:Y:S01]  /*16a0*/  IADD3 R158, R199.reuse, 0x52, RZ ;  /* 0x00000052c79e7810 */ /* 0x040fe20007ffe0ff */
[----:B------:R-:W-:Y:S01]  /*16b0*/  IMAD R89, R0, R7, R89 ;  /* 0x0000000700597224 */ /* 0x000fe200078e0259 */
[----:B------:R-:W-:Y:S01]  /*16c0*/  STL [R1+0x9a8], R218 ;  /* 0x0009a8da01007387 */ /* 0x000fe20000100800 */
[----:B------:R-:W-:Y:S01]  /*16d0*/  IMAD.MOV R6, RZ, RZ, -R6 ;  /* 0x000000ffff067224 */ /* 0x000fe200078e0a06 */
[----:B------:R-:W-:Y:S01]  /*16e0*/  IADD3 R186, R199, 0x3d, RZ ;  /* 0x0000003dc7ba7810 */ /* 0x000fe20007ffe0ff */
[----:B------:R-:W-:Y:S01]  /*16f0*/  IMAD.MOV R9, RZ, RZ, -R9 ;  /* 0x000000ffff097224 */ /* 0x000fe200078e0a09 */
[----:B------:R-:W-:Y:S01]  /*1700*/  STL [R1+0x9b0], R216 ;  /* 0x0009b0d801007387 */ /* 0x000fe20000100800 */
[----:B------:R-:W-:Y:S01]  /*1710*/  IMAD.HI.U32 R7, R4, R13, RZ ;  /* 0x0000000d04077227 */ /* 0x000fe200078e00ff */
[----:B------:R-:W-:-:S02]  /*1720*/  IABS R99, R153 ;  /* 0x0000009900637213 */ /* 0x000fc40000000000 */
[----:B------:R-:W-:Y:S01]  /*1730*/  STL [R1+0x9b4], R215 ;  /* 0x0009b4d701007387 */ /* 0x000fe20000100800 */
[----:B------:R-:W-:Y:S01]  /*1740*/  IMAD.HI.U32 R8, R4, R15, RZ ;  /* 0x0000000f04087227 */ /* 0x000fe200078e00ff */
[----:B------:R-:W-:Y:S02]  /*1750*/  IABS R51, R169 ;  /* 0x000000a900337213 */ /* 0x000fe40000000000 */
[----:B------:R-:W-:Y:S01]  /*1760*/  STL [R1+0x9ac], R214 ;  /* 0x0009acd601007387 */ /* 0x000fe20000100800 */
[C---:B------:R-:W-:Y:S01]  /*1770*/  IMAD R94, R0.reuse, R6, R11 ;  /* 0x00000006005e7224 */ /* 0x040fe200078e020b */
[----:B------:R-:W-:Y:S01]  /*1780*/  IABS R11, R215 ;  /* 0x000000d7000b7213 */ /* 0x000fe20000000000 */
[----:B------:R-:W-:Y:S01]  /*1790*/  IMAD R93, R0, R9, R93 ;  /* 0x00000009005d7224 */ /* 0x000fe200078e025d */
[----:B------:R-:W-:Y:S01]  /*17a0*/  IABS R83, R158 ;  /* 0x0000009e00537213 */ /* 0x000fe20000000000 */
[----:B------:R-:W-:Y:S01]  /*17b0*/  IMAD.MOV R7, RZ, RZ, -R7 ;  /* 0x000000ffff077224 */ /* 0x000fe200078e0a07 */
[C---:B------:R-:W-:Y:S01]  /*17c0*/  IADD3 R146, R199.reuse, 0x5b, RZ ;  /* 0x0000005bc7927810 */ /* 0x040fe20007ffe0ff */
[----:B------:R-:W-:Y:S01]  /*17d0*/  IMAD.MOV R8, RZ, RZ, -R8 ;  /* 0x000000ffff087224 */ /* 0x000fe200078e0a08 */
[----:B------:R-:W-:Y:S01]  /*17e0*/  STL [R1+0x9a0], R212 ;  /* 0x0009a0d401007387 */ /* 0x000fe20000100800 */
[----:B------:R-:W-:Y:S01]  /*17f0*/  IMAD.HI.U32 R9, R4, R17, RZ ;  /* 0x0000001104097227 */ /* 0x000fe200078e00ff */
[----:B------:R-:W-:-:S02]  /*1800*/  IADD3 R164, R199, 0x4e, RZ ;  /* 0x0000004ec7a47810 */ /* 0x000fc40007ffe0ff */
[----:B------:R-:W-:Y:S01]  /*1810*/  STL [R1+0x994], R211 ;  /* 0x000994d301007387 */ /* 0x000fe20000100800 */
[C---:B------:R-:W-:Y:S01]  /*1820*/  IMAD R92, R0.reuse, R7, R13 ;  /* 0x00000007005c7224 */ /* 0x040fe200078e020d */
[----:B------:R-:W-:Y:S01]  /*1830*/  IABS R13, R214 ;  /* 0x000000d6000d7213 */ /* 0x000fe20000000000 */
[----:B------:R-:W-:Y:S01]  /*1840*/  IMAD R88, R0, R8, R15 ;  /* 0x0000000800587224 */ /* 0x000fe200078e020f */
[----:B------:R-:W-:Y:S01]  /*1850*/  IABS R15, R212 ;  /* 0x000000d4000f7213 */ /* 0x000fe20000000000 */
[----:B------:R-:W-:Y:S01]  /*1860*/  IMAD.MOV R9, RZ, RZ, -R9 ;  /* 0x000000ffff097224 */ /* 0x000fe200078e0a09 */
[----:B------:R-:W-:Y:S01]  /*1870*/  STL [R1+0x988], R210 ;  /* 0x000988d201007387 */ /* 0x000fe20000100800 */
[----:B------:R-:W-:Y:S01]  /*1880*/  IMAD.HI.U32 R8, R4, R11, RZ ;  /* 0x0000000b04087227 */ /* 0x000fe200078e00ff */
[C---:B------:R-:W-:Y:S02]  /*1890*/  IADD3 R145, R199.reuse, 0x5c, RZ ;  /* 0x0000005cc7917810 */ /* 0x040fe40007ffe0ff */
[----:B------:R-:W-:Y:S01]  /*18a0*/  STL [R1+0x97c], R208 ;  /* 0x00097cd001007387 */ /* 0x000fe20000100800 */
[----:B------:R-:W-:Y:S01]  /*18b0*/  IMAD R84, R0, R9, R17 ;  /* 0x0000000900547224 */ /* 0x000fe200078e0211 */
[----:B------:R-:W-:Y:S01]  /*18c0*/  IABS R17, R200 ;  /* 0x000000c800117213 */ /* 0x000fe20000000000 */
[----:B------:R-:W-:Y:S01]  /*18d0*/  IMAD.MOV R8, RZ, RZ, -R8 ;  /* 0x000000ffff087224 */ /* 0x000fe200078e0a08 */
[----:B------:R-:W-:Y:S01]  /*18e0*/  IABS R107, R146 ;  /* 0x00000092006b7213 */ /* 0x000fe20000000000 */
[----:B------:R-:W-:Y:S01]  /*18f0*/  IMAD.HI.U32 R6, R4, R77, RZ ;  /* 0x0000004d04067227 */ /* 0x000fe200078e00ff */
[----:B------:R-:W-:Y:S01]  /*1900*/  STL [R1+0x970], R207 ;  /* 0x000970cf01007387 */ /* 0x000fe20000100800 */
[----:B------:R-:W-:-:S02]  /*1910*/  IADD3 R162, R199, 0x4f, RZ ;  /* 0x0000004fc7a27810 */ /* 0x000fc40007ffe0ff */
[----:B------:R-:W-:Y:S01]  /*1920*/  IMAD.HI.U32 R9, R4, R13, RZ ;  /* 0x0000000d04097227 */ /* 0x000fe200078e00ff */
[----:B------:R-:W-:Y:S01]  /*1930*/  IABS R67, R164 ;  /* 0x000000a400437213 */ /* 0x000fe20000000000 */
[----:B------:R-:W-:Y:S01]  /*1940*/  STL [R1+0x964], R206 ;  /* 0x000964ce01007387 */ /* 0x000fe20000100800 */
[----:B------:R-:W-:Y:S01]  /*1950*/  IADD3 R152, R199, 0x57, RZ ;  /* 0x00000057c7987810 */ /* 0x000fe20007ffe0ff */
[----:B------:R-:W-:Y:S01]  /*1960*/  IMAD R70, R0, R8, R11 ;  /* 0x0000000800467224 */ /* 0x000fe200078e020b */
[----:B------:R-:W-:Y:S01]  /*1970*/  IABS R11, R211 ;  /* 0x000000d3000b7213 */ /* 0x000fe20000000000 */
[----:B------:R-:W-:Y:S01]  /*1980*/  IMAD.MOV R6, RZ, RZ, -R6 ;  /* 0x000000ffff067224 */ /* 0x000fe200078e0a06 */
[----:B------:R-:W-:Y:S01]  /*1990*/  STL [R1+0x958], R204 ;  /* 0x000958cc01007387 */ /* 0x000fe20000100800 */
[----:B------:R-:W-:Y:S01]  /*19a0*/  IMAD.MOV R9, RZ, RZ, -R9 ;  /* 0x000000ffff097224 */ /* 0x000fe200078e0a09 */
[----:B------:R-:W-:Y:S01]  /*19b0*/  IABS R109, R145 ;  /* 0x00000091006d7213 */ /* 0x000fe20000000000 */
[----:B------:R-:W-:Y:S01]  /*19c0*/  IMAD.HI.U32 R7, R4, R73, RZ ;  /* 0x0000004904077227 */ /* 0x000fe200078e00ff */
[----:B------:R-:W-:Y:S01]  /*19d0*/  STL [R1+0x94c], R203 ;  /* 0x00094ccb01007387 */ /* 0x000fe20000100800 */
[----:B------:R-:W-:-:S02]  /*19e0*/  IABS R71, R162 ;  /* 0x000000a200477213 */ /* 0x000fc40000000000 */
[----:B------:R-:W-:Y:S01]  /*19f0*/  IMAD.HI.U32 R10, R4, R81, RZ ;  /* 0x00000051040a7227 */ /* 0x000fe200078e00ff */
[----:B------:R-:W-:Y:S01]  /*1a00*/  STL [R1+0x940], R202 ;  /* 0x000940ca01007387 */ /* 0x000fe20000100800 */
[----:B------:R-:W-:Y:S02]  /*1a10*/  IABS R101, R152 ;  /* 0x0000009800657213 */ /* 0x000fe40000000000 */
[C---:B------:R-:W-:Y:S01]  /*1a20*/  IMAD R77, R0.reuse, R6, R77 ;  /* 0x00000006004d7224 */ /* 0x040fe200078e024d */
[----:B------:R-:W-:Y:S01]  /*1a30*/  STL [R1+0x934], R200 ;  /* 0x000934c801007387 */ /* 0x000fe20000100800 */
[----:B------:R-:W-:Y:S01]  /*1a40*/  IMAD R66, R0, R9, R13 ;  /* 0x0000000900427224 */ /* 0x000fe200078e020d */
[----:B------:R-:W-:Y:S01]  /*1a50*/  IABS R13, R210 ;  /* 0x000000d2000d7213 */ /* 0x000fe20000000000 */
[----:B------:R-:W-:Y:S01]  /*1a60*/  IMAD.MOV R7, RZ, RZ, -R7 ;  /* 0x000000ffff077224 */ /* 0x000fe200078e0a07 */
[C---:B------:R-:W-:Y:S01]  /*1a70*/  IADD3 R157, R199.reuse, 0x53, RZ ;  /* 0x00000053c79d7810 */ /* 0x040fe20007ffe0ff */
[----:B------:R-:W-:Y:S01]  /*1a80*/  IMAD.HI.U32 R6, R4, R11, RZ ;  /* 0x0000000b04067227 */ /* 0x000fe200078e00ff */
[----:B------:R-:W-:Y:S01]  /*1a90*/  STL [R1+0x918], R198 ;  /* 0x000918c601007387 */ /* 0x000fe20000100800 */
[----:B------:R-:W-:-:S02]  /*1aa0*/  IADD3 R182, R199, 0x40, RZ ;  /* 0x00000040c7b67810 */ /* 0x000fc40007ffe0ff */
[----:B------:R-:W-:Y:S01]  /*1ab0*/  IMAD.MOV R10, RZ, RZ, -R10 ;  /* 0x000000ffff0a7224 */ /* 0x000fe200078e0a0a */
[----:B------:R-:W-:Y:S01]  /*1ac0*/  STL [R1+0x90c], R197 ;  /* 0x00090cc501007387 */ /* 0x000fe20000100800 */
[C---:B------:R-:W-:Y:S01]  /*1ad0*/  IMAD R73, R0.reuse, R7, R73 ;  /* 0x0000000700497224 */ /* 0x040fe200078e0249 */
[C---:B------:R-:W-:Y:S01]  /*1ae0*/  IADD3 R156, R199.reuse, 0x54, RZ ;  /* 0x00000054c79c7810 */ /* 0x040fe20007ffe0ff */
[----:B------:R-:W-:Y:S01]  /*1af0*/  IMAD.MOV R6, RZ, RZ, -R6 ;  /* 0x000000ffff067224 */ /* 0x000fe200078e0a06 */
[----:B------:R-:W-:Y:S01]  /*1b00*/  STL [R1+0x900], R196 ;  /* 0x000900c401007387 */ /* 0x000fe20000100800 */
[----:B------:R-:W-:Y:S01]  /*1b10*/  IMAD R81, R0, R10, R81 ;  /* 0x0000000a00517224 */ /* 0x000fe200078e0251 */
[----:B------:R-:W-:Y:S01]  /*1b20*/  IABS R87, R157 ;  /* 0x0000009d00577213 */ /* 0x000fe20000000000 */
[----:B------:R-:W-:Y:S01]  /*1b30*/  IMAD.HI.U32 R7, R4, R13, RZ ;  /* 0x0000000d04077227 */ /* 0x000fe200078e00ff */
[----:B------:R-:W-:Y:S01]  /*1b40*/  STL [R1+0x8f0], R194 ;  /* 0x0008f0c201007387 */ /* 0x000fe20000100800 */
[----:B------:R-:W-:-:S02]  /*1b50*/  IADD3 R144, R199, 0x5d, RZ ;  /* 0x0000005dc7907810 */ /* 0x000fc40007ffe0ff */
[----:B------:R-:W-:Y:S01]  /*1b60*/  IMAD.HI.U32 R10, R4, R15, RZ ;  /* 0x0000000f040a7227 */ /* 0x000fe200078e00ff */
[----:B------:R-:W-:Y:S01]  /*1b70*/  STL [R1+0x8e4], R193 ;  /* 0x0008e4c101007387 */ /* 0x000fe20000100800 */
[----:B------:R-:W-:Y:S02]  /*1b80*/  IABS R91, R156 ;  /* 0x0000009c005b7213 */ /* 0x000fe40000000000 */
[----:B------:R-:W-:Y:S01]  /*1b90*/  IMAD R60, R0, R6, R11 ;  /* 0x00000006003c7224 */ /* 0x000fe200078e020b */
[----:B------:R-:W-:Y:S01]  /*1ba0*/  IABS R11, R204 ;  /* 0x000000cc000b7213 */ /* 0x000fe20000000000 */
[----:B------:R-:W-:Y:S01]  /*1bb0*/  IMAD.MOV R7, RZ, RZ, -R7 ;  /* 0x000000ffff077224 */ /* 0x000fe200078e0a07 */
[----:B------:R-:W-:Y:S01]  /*1bc0*/  STL [R1+0x8e0], R192 ;  /* 0x0008e0c001007387 */ /* 0x000fe20000100800 */
[----:B------:R-:W-:Y:S01]  /*1bd0*/  IMAD.MOV R10, RZ, RZ, -R10 ;  /* 0x000000ffff0a7224 */ /* 0x000fe200078e0a0a */
[C---:B------:R-:W-:Y:S01]  /*1be0*/  IADD3 R150, R199.reuse, 0x58, RZ ;  /* 0x00000058c7967810 */ /* 0x040fe20007ffe0ff */
[----:B------:R-:W-:Y:S01]  /*1bf0*/  IMAD.HI.U32 R8, R4, R53, RZ ;  /* 0x0000003504087227 */ /* 0x000fe200078e00ff */
[----:B------:R-:W-:Y:S01]  /*1c00*/  STL [R1+0x8dc], R190 ;  /* 0x0008dcbe01007387 */ /* 0x000fe20000100800 */
[----:B------:R-:W-:-:S02]  /*1c10*/  IADD3 R141, R199, 0x5f, RZ ;  /* 0x0000005fc78d7810 */ /* 0x000fc40007ffe0ff */
[C---:B------:R-:W-:Y:S01]  /*1c20*/  IMAD R56, R0.reuse, R7, R13 ;  /* 0x0000000700387224 */ /* 0x040fe200078e020d */
[----:B------:R-:W-:Y:S01]  /*1c30*/  IABS R13, R203 ;  /* 0x000000cb000d7213 */ /* 0x000fe20000000000 */
[----:B------:R-:W-:Y:S01]  /*1c40*/  IMAD R64, R0, R10, R15 ;  /* 0x0000000a00407224 */ /* 0x000fe200078e020f */
[----:B------:R-:W-:Y:S01]  /*1c50*/  IABS R15, R202 ;  /* 0x000000ca000f7213 */ /* 0x000fe20000000000 */
[C---:B------:R-:W-:Y:S01]  /*1c60*/  IMAD.HI.U32 R6, R4.reuse, R11, RZ ;  /* 0x0000000b04067227 */ /* 0x040fe200078e00ff */
[----:B------:R-:W-:Y:S01]  /*1c70*/  STL [R1+0x8d8], R189 ;  /* 0x0008d8bd01007387 */ /* 0x000fe20000100800 */
[C---:B------:R-:W-:Y:S02]  /*1c80*/  IADD3 R174, R199.reuse, 0x46, RZ ;  /* 0x00000046c7ae7810 */ /* 0x040fe40007ffe0ff */
[----:B------:R-:W-:Y:S01]  /*1c90*/  IMAD.MOV R8, RZ, RZ, -R8 ;  /* 0x000000ffff087224 */ /* 0x000fe200078e0a08 */
[----:B------:R-:W-:Y:S01]  /*1ca0*/  STL [R1+0x8d4], R188 ;  /* 0x0008d4bc01007387 */ /* 0x000fe20000100800 */
[----:B------:R-:W-:Y:S01]  /*1cb0*/  IMAD.HI.U32 R10, R4, R45, RZ ;  /* 0x0000002d040a7227 */ /* 0x000fe200078e00ff */
[----:B------:R-:W-:-:S02]  /*1cc0*/  IADD3 R149, R199, 0x59, RZ ;  /* 0x00000059c7957810 */ /* 0x000fc40007ffe0ff */
[----:B------:R-:W-:Y:S01]  /*1cd0*/  STL [R1+0x8d0], R186 ;  /* 0x0008d0ba01007387 */ /* 0x000fe20000100800 */
[----:B------:R-:W-:Y:S01]  /*1ce0*/  IMAD.MOV R6, RZ, RZ, -R6 ;  /* 0x000000ffff067224 */ /* 0x000fe200078e0a06 */
[----:B------:R-:W-:Y:S01]  /*1cf0*/  IADD3 R138, R199, 0x61, RZ ;  /* 0x00000061c78a7810 */ /* 0x000fe20007ffe0ff */
[----:B------:R-:W-:Y:S01]  /*1d00*/  IMAD R53, R0, R8, R53 ;  /* 0x0000000800357224 */ /* 0x000fe200078e0235 */
[----:B------:R-:W-:Y:S01]  /*1d10*/  STL [R1+0x8cc], R185 ;  /* 0x0008ccb901007387 */ /* 0x000fe20000100800 */
[C---:B------:R-:W-:Y:S01]  /*1d20*/  IMAD.HI.U32 R7, R4.reuse, R13, RZ ;  /* 0x0000000d04077227 */ /* 0x040fe200078e00ff */
[----:B------:R-:W-:Y:S02]  /*1d30*/  IABS R115, R141 ;  /* 0x0000008d00737213 */ /* 0x000fe40000000000 */
[----:B------:R-:W-:Y:S01]  /*1d40*/  STL [R1+0x8c8], R184 ;  /* 0x0008c8b801007387 */ /* 0x000fe20000100800 */
[----:B------:R-:W-:Y:S01]  /*1d50*/  IMAD.MOV R10, RZ, RZ, -R10 ;  /* 0x000000ffff0a7224 */ /* 0x000fe200078e0a0a */
[----:B------:R-:W-:Y:S01]  /*1d60*/  IABS R35, R174 ;  /* 0x000000ae00237213 */ /* 0x000fe20000000000 */
[----:B------:R-:W-:Y:S01]  /*1d70*/  IMAD.HI.U32 R8, R4, R15, RZ ;  /* 0x0000000f04087227 */ /* 0x000fe200078e00ff */
[----:B------:R-:W-:Y:S01]  /*1d80*/  STL [R1+0x8c4], R182 ;  /* 0x0008c4b601007387 */ /* 0x000fe20000100800 */
[----:B------:R-:W-:-:S02]  /*1d90*/  IABS R103, R149 ;  /* 0x0000009500677213 */ /* 0x000fc40000000000 */
[C---:B------:R-:W-:Y:S01]  /*1da0*/  IMAD R42, R0.reuse, R6, R11 ;  /* 0x00000006002a7224 */ /* 0x040fe200078e020b */
[----:B------:R-:W-:Y:S01]  /*1db0*/  IABS R11, R196 ;  /* 0x000000c4000b7213 */ /* 0x000fe20000000000 */
[----:B------:R-:W-:Y:S01]  /*1dc0*/  IMAD.MOV R7, RZ, RZ, -R7 ;  /* 0x000000ffff077224 */ /* 0x000fe200078e0a07 */
[----:B------:R-:W-:Y:S01]  /*1dd0*/  STL [R1+0x8c0], R181 ;  /* 0x0008c0b501007387 */ /* 0x000fe20000100800 */
[----:B------:R-:W-:Y:S01]  /*1de0*/  IMAD R45, R0, R10, R45 ;  /* 0x0000000a002d7224 */ /* 0x000fe200078e022d */
[----:B------:R-:W-:Y:S01]  /*1df0*/  IABS R123, R138 ;  /* 0x0000008a007b7213 */ /* 0x000fe20000000000 */
[----:B------:R-:W-:Y:S01]  /*1e00*/  IMAD.MOV R8, RZ, RZ, -R8 ;  /* 0x000000ffff087224 */ /* 0x000fe200078e0a08 */
[----:B------:R-:W-:Y:S01]  /*1e10*/  STL [R1+0x8bc], R180 ;  /* 0x0008bcb401007387 */ /* 0x000fe20000100800 */
[----:B------:R-:W-:Y:S01]  /*1e20*/  IMAD.HI.U32 R10, R4, R19, RZ ;  /* 0x00000013040a7227 */ /* 0x000fe200078e00ff */
[C---:B------:R-:W-:Y:S02]  /*1e30*/  IADD3 R140, R199.reuse, 0x60, RZ ;  /* 0x00000060c78c7810 */ /* 0x040fe40007ffe0ff */
[----:B------:R-:W-:Y:S01]  /*1e40*/  STL [R1+0x8b8], R178 ;  /* 0x0008b8b201007387 */ /* 0x000fe20000100800 */
[C---:B------:R-:W-:Y:S01]  /*1e50*/  IMAD R38, R0.reuse, R7, R13 ;  /* 0x0000000700267224 */ /* 0x040fe200078e020d */
[----:B------:R-:W-:Y:S01]  /*1e60*/  IABS R13, R194 ;  /* 0x000000c2000d7213 */ /* 0x000fe20000000000 */
[----:B------:R-:W-:Y:S01]  /*1e70*/  IMAD R34, R0, R8, R15 ;  /* 0x0000000800227224 */ /* 0x000fe200078e020f */
[----:B------:R-:W-:Y:S01]  /*1e80*/  IABS R15, R192 ;  /* 0x000000c0000f7213 */ /* 0x000fe20000000000 */
[----:B------:R-:W-:Y:S01]  /*1e90*/  IMAD.HI.U32 R7, R4, R11, RZ ;  /* 0x0000000b04077227 */ /* 0x000fe200078e00ff */
[----:B------:R-:W-:Y:S01]  /*1ea0*/  STL [R1+0x8b4], R177 ;  /* 0x0008b4b101007387 */ /* 0x000fe20000100800 */
[----:B------:R-:W-:-:S02]  /*1eb0*/  IADD3 R137, R199, 0x62, RZ ;  /* 0x00000062c7897810 */ /* 0x000fc40007ffe0ff */
[----:B------:R-:W-:Y:S01]  /*1ec0*/  IMAD.MOV R10, RZ, RZ, -R10 ;  /* 0x000000ffff0a7224 */ /* 0x000fe200078e0a0a */
[----:B------:R-:W-:Y:S01]  /*1ed0*/  STL [R1+0x8b0], R176 ;  /* 0x0008b0b001007387 */ /* 0x000fe20000100800 */
[----:B------:R-:W-:Y:S01]  /*1ee0*/  IMAD.MOV R7, RZ, RZ, -R7 ;  /* 0x000000ffff077224 */ /* 0x000fe200078e0a07 */
[----:B------:R-:W-:Y:S01]  /*1ef0*/  IADD3 R168, R199, 0x4b, RZ ;  /* 0x0000004bc7a87810 */ /* 0x000fe20007ffe0ff */
[----:B------:R-:W-:Y:S01]  /*1f00*/  IMAD R28, R0, R10, R19 ;  /* 0x0000000a001c7224 */ /* 0x000fe200078e0213 */
[----:B------:R-:W-:Y:S01]  /*1f10*/  IABS R19, R185 ;  /* 0x000000b900137213 */ /* 0x000fe20000000000 */
[C---:B------:R-:W-:Y:S01]  /*1f20*/  IMAD.HI.U32 R6, R4.reuse, R25, RZ ;  /* 0x0000001904067227 */ /* 0x040fe200078e00ff */
[----:B------:R-:W-:Y:S01]  /*1f30*/  STL [R1+0x8ac], R174 ;  /* 0x0008acae01007387 */ /* 0x000fe20000100800 */
[----:B------:R-:W-:Y:S02]  /*1f40*/  IABS R119, R140 ;  /* 0x0000008c00777213 */ /* 0x000fe40000000000 */
[----:B------:R-:W-:Y:S01]  /*1f50*/  IMAD.HI.U32 R10, R4, R15, RZ ;  /* 0x0000000f040a7227 */ /* 0x000fe200078e00ff */
[----:B------:R-:W-:Y:S01]  /*1f60*/  STL [R1+0x8a8], R173 ;  /* 0x0008a8ad01007387 */ /* 0x000fe20000100800 */
[----:B------:R-:W-:-:S02]  /*1f70*/  IABS R127, R137 ;  /* 0x00000089007f7213 */ /* 0x000fc40000000000 */
[C---:B------:R-:W-:Y:S01]  /*1f80*/  IMAD R24, R0.reuse, R7, R11 ;  /* 0x0000000700187224 */ /* 0x040fe200078e020b */
[----:B------:R-:W-:Y:S01]  /*1f90*/  IABS R11, R190 ;  /* 0x000000be000b7213 */ /* 0x000fe20000000000 */
[----:B------:R-:W-:Y:S01]  /*1fa0*/  IMAD.MOV R6, RZ, RZ, -R6 ;  /* 0x000000ffff067224 */ /* 0x000fe200078e0a06 */
[----:B------:R-:W-:Y:S01]  /*1fb0*/  STL [R1+0x8a4], R172 ;  /* 0x0008a4ac01007387 */ /* 0x000fe20000100800 */
[----:B------:R-:W-:Y:S01]  /*1fc0*/  IMAD.MOV R10, RZ, RZ, -R10 ;  /* 0x000000ffff0a7224 */ /* 0x000fe200078e0a0a */
[C---:B------:R-:W-:Y:S01]  /*1fd0*/  IADD3 R142, R199.reuse, 0x5e, RZ ;  /* 0x0000005ec78e7810 */ /* 0x040fe20007ffe0ff */
[C---:B------:R-:W-:Y:S01]  /*1fe0*/  IMAD R25, R0.reuse, R6, R25 ;  /* 0x0000000600197224 */ /* 0x040fe200078e0219 */
[----:B------:R-:W-:Y:S01]  /*1ff0*/  STL [R1+0x8a0], R170 ;  /* 0x0008a0aa01007387 */ /* 0x000fe20000100800 */
[----:B------:R-:W-:Y:S01]  /*2000*/  IMAD R20, R0, R10, R15 ;  /* 0x0000000a00147224 */ /* 0x000fe200078e020f */
[----:B------:R-:W-:Y:S01]  /*2010*/  IABS R15, R188 ;  /* 0x000000bc000f7213 */ /* 0x000fe20000000000 */
[----:B------:R-:W-:Y:S01]  /*2020*/  IMAD.HI.U32 R6, R4, R11, RZ ;  /* 0x0000000b04067227 */ /* 0x000fe200078e00ff */
[----:B------:R-:W-:Y:S01]  /*2030*/  STL [R1+0x89c], R169 ;  /* 0x00089ca901007387 */ /* 0x000fe20000100800 */
[----:B------:R-:W-:-:S02]  /*2040*/  IADD3 R136, R199, 0x63, RZ ;  /* 0x00000063c7887810 */ /* 0x000fc40007ffe0ff */
[C---:B------:R-:W-:Y:S01]  /*2050*/  IMAD.HI.U32 R10, R4.reuse, R19, RZ ;  /* 0x00000013040a7227 */ /* 0x040fe200078e00ff */
[----:B------:R-:W-:Y:S01]  /*2060*/  STL [R1+0x898], R168 ;  /* 0x000898a801007387 */ /* 0x000fe20000100800 */
[----:B------:R-:W-:Y:S02]  /*2070*/  IABS R55, R168 ;  /* 0x000000a800377213 */ /* 0x000fe40000000000 */
[----:B------:R-:W-:Y:S01]  /*2080*/  IMAD.HI.U32 R8, R4, R13, RZ ;  /* 0x0000000d04087227 */ /* 0x000fe200078e00ff */
[C---:B------:R-:W-:Y:S01]  /*2090*/  IADD3 R161, R199.reuse, 0x50, RZ ;  /* 0x00000050c7a17810 */ /* 0x040fe20007ffe0ff */
[----:B------:R-:W-:Y:S01]  /*20a0*/  STL [R1+0x894], R166 ;  /* 0x000894a601007387 */ /* 0x000fe20000100800 */
[----:B------:R-:W-:Y:S01]  /*20b0*/  IABS R111, R142 ;  /* 0x0000008e006f7213 */ /* 0x000fe20000000000 */
[----:B------:R-:W-:Y:S01]  /*20c0*/  IMAD.MOV R6, RZ, RZ, -R6 ;  /* 0x000000ffff067224 */ /* 0x000fe200078e0a06 */
[C---:B------:R-:W-:Y:S01]  /*20d0*/  IADD3 R133, R199.reuse, 0x65, RZ ;  /* 0x00000065c7857810 */ /* 0x040fe20007ffe0ff */
[----:B------:R-:W-:Y:S01]  /*20e0*/  IMAD.MOV R10, RZ, RZ, -R10 ;  /* 0x000000ffff0a7224 */ /* 0x000fe200078e0a0a */
[----:B------:R-:W-:Y:S01]  /*20f0*/  STL [R1+0x890], R165 ;  /* 0x000890a501007387 */ /* 0x000fe20000100800 */
[----:B------:R-:W-:Y:S01]  /*2100*/  IMAD.MOV R8, RZ, RZ, -R8 ;  /* 0x000000ffff087224 */ /* 0x000fe200078e0a08 */
[----:B------:R-:W-:Y:S01]  /*2110*/  IABS R131, R136 ;  /* 0x0000008800837213 */ /* 0x000fe20000000000 */
[C---:B------:R-:W-:Y:S01]  /*2120*/  IMAD R18, R0.reuse, R6, R11 ;  /* 0x0000000600127224 */ /* 0x040fe200078e020b */
        /* <DEDUP_REMOVED lines=12> */
[----:B------:R-:W-:Y:S01]  /*21f0*/  STL [R1+0x880], R160 ;  /* 0x000880a001007387 */ /* 0x000fe20000100800 */
[C---:B------:R-:W-:Y:S02]  /*2200*/  IADD3 R134, R199.reuse, 0x64, RZ ;  /* 0x00000064c7867810 */ /* 0x040fe40007ffe0ff */
[----:B------:R-:W-:Y:S01]  /*2210*/  IMAD.MOV R10, RZ, RZ, -R10 ;  /* 0x000000ffff0a7224 */ /* 0x000fe200078e0a0a */
[----:B------:R-:W-:Y:S01]  /*2220*/  STL [R1+0x87c], R158 ;  /* 0x00087c9e01007387 */ /* 0x000fe20000100800 */
[----:B------:R-:W-:Y:S01]  /*2230*/  IMAD.MOV R7, RZ, RZ, -R7 ;  /* 0x000000ffff077224 */ /* 0x000fe200078e0a07 */
[----:B------:R-:W-:Y:S01]  /*2240*/  IADD3 R130, R199, 0x67, RZ ;  /* 0x00000067c7827810 */ /* 0x000fe20007ffe0ff */
[----:B------:R-:W-:Y:S01]  /*2250*/  IMAD R10, R0, R10, R19 ;  /* 0x0000000a000a7224 */ /* 0x000fe200078e0213 */
[----:B------:R-:W-:Y:S01]  /*2260*/  STL [R1+0x878], R157 ;  /* 0x0008789d01007387 */ /* 0x000fe20000100800 */
[----:B------:R-:W-:Y:S01]  /*2270*/  IMAD.HI.U32 R19, R4, R39, RZ ;  /* 0x0000002704137227 */ /* 0x000fe200078e00ff */
[----:B------:R-:W-:-:S02]  /*2280*/  IABS R75, R161 ;  /* 0x000000a1004b7213 */ /* 0x000fc40000000000 */
        /* <DEDUP_REMOVED lines=8> */
[----:B------:R-:W-:Y:S01]  /*2310*/  IMAD.HI.U32 R13, R4, R27, RZ ;  /* 0x0000001b040d7227 */ /* 0x000fe200078e00ff */
[----:B------:R-:W-:-:S02]  /*2320*/  IABS R147, R130 ;  /* 0x0000008200937213 */ /* 0x000fc40000000000 */
[----:B------:R-:W-:Y:S01]  /*2330*/  STL [R1+0x868], R152 ;  /* 0x0008689801007387 */ /* 0x000fe20000100800 */
[----:B------:R-:W-:Y:S01]  /*2340*/  IMAD.IADD R97, R12, 0x1, R97 ;  /* 0x000000010c617824 */ /* 0x000fe200078e0261 */
[C---:B------:R-:W-:Y:S01]  /*2350*/  IADD3 R132, R199.reuse, 0x66, RZ ;  /* 0x00000066c7847810 */ /* 0x040fe20007ffe0ff */
[----:B------:R-:W-:Y:S01]  /*2360*/  IMAD.HI.U32 R9, R4, R49, RZ ;  /* 0x0000003104097227 */ /* 0x000fe200078e00ff */
[----:B------:R-:W-:Y:S01]  /*2370*/  STL [R1+0x864], R150 ;  /* 0x0008649601007387 */ /* 0x000fe20000100800 */
[C---:B------:R-:W-:Y:S02]  /*2380*/  IADD3 R129, R199.reuse, 0x68, RZ ;  /* 0x00000068c7817810 */ /* 0x040fe40007ffe0ff */
[----:B------:R-:W-:Y:S01]  /*2390*/  IMAD.MOV R19, RZ, RZ, -R19 ;  /* 0x000000ffff137224 */ /* 0x000fe200078e0a13 */
[----:B------:R-:W-:Y:S01]  /*23a0*/  STL [R1+0x860], R149 ;  /* 0x0008609501007387 */ /* 0x000fe20000100800 */
[C---:B------:R-:W-:Y:S01]  /*23b0*/  IMAD R12, R0.reuse, R8, R15 ;  /* 0x00000008000c7224 */ /* 0x040fe200078e020f */
[----:B------:R-:W-:Y:S01]  /*23c0*/  IABS R15, R184 ;  /* 0x000000b8000f7213 */ /* 0x000fe20000000000 */
[----:B------:R-:W-:Y:S01]  /*23d0*/  IMAD.MOV R11, RZ, RZ, -R11 ;  /* 0x000000ffff0b7224 */ /* 0x000fe200078e0a0b */
[----:B------:R-:W-:Y:S01]  /*23e0*/  STL [R1+0x85c], R148 ;  /* 0x00085c9401007387 */ /* 0x000fe20000100800 */
[----:B------:R-:W-:Y:S01]  /*23f0*/  IMAD.MOV R13, RZ, RZ, -R13 ;  /* 0x000000ffff0d7224 */ /* 0x000fe200078e0a0d */
[----:B------:R-:W-:Y:S01]  /*2400*/  IABS R143, R132 ;  /* 0x00000084008f7213 */ /* 0x000fe20000000000 */
[----:B------:R-:W-:Y:S01]  /*2410*/  IMAD.MOV R9, RZ, RZ, -R9 ;  /* 0x000000ffff097224 */ /* 0x000fe200078e0a09 */
[----:B------:R-:W-:Y:S01]  /*2420*/  STL [R1+0x858], R146 ;  /* 0x0008589201007387 */ /* 0x000fe20000100800 */
[----:B------:R-:W-:Y:S01]  /*2430*/  IMAD R19, R0, R19, R39 ;  /* 0x0000001300137224 */ /* 0x000fe200078e0227 */
[----:B------:R-:W-:Y:S01]  /*2440*/  IADD3 R128, R199, 0x69, RZ ;  /* 0x00000069c7807810 */ /* 0x000fe20007ffe0ff */
[----:B------:R-:W-:Y:S01]  /*2450*/  IMAD.HI.U32 R39, R4, R59, RZ ;  /* 0x0000003b04277227 */ /* 0x000fe200078e00ff */
[----:B------:R-:W-:Y:S01]  /*2460*/  STL [R1+0x854], R145 ;  /* 0x0008549101007387 */ /* 0x000fe20000100800 */
[----:B------:R-:W-:-:S02]  /*2470*/  IABS R151, R129 ;  /* 0x0000008100977213 */ /* 0x000fc40000000000 */
[C---:B------:R-:W-:Y:S01]  /*2480*/  IMAD R11, R0.reuse, R11, R23 ;  /* 0x0000000b000b7224 */ /* 0x040fe200078e0217 */
[----:B------:R-:W-:Y:S01]  /*2490*/  IABS R95, R154 ;  /* 0x0000009a005f7213 */ /* 0x000fe20000000000 */
[----:B------:R-:W-:Y:S01]  /*24a0*/  IMAD R13, R0, R13, R27 ;  /* 0x0000000d000d7224 */ /* 0x000fe200078e021b */
[----:B------:R-:W-:Y:S01]  /*24b0*/  IABS R27, R177 ;  /* 0x000000b1001b7213 */ /* 0x000fe20000000000 */
[C---:B------:R-:W-:Y:S01]  /*24c0*/  IMAD.HI.U32 R7, R4.reuse, R15, RZ ;  /* 0x0000000f04077227 */ /* 0x040fe200078e00ff */
[----:B------:R-:W-:Y:S01]  /*24d0*/  STL [R1+0x850], R144 ;  /* 0x0008509001007387 */ /* 0x000fe20000100800 */
[----:B------:R-:W-:Y:S02]  /*24e0*/  IABS R155, R128 ;  /* 0x00000080009b7213 */ /* 0x000fe40000000000 */
[----:B------:R-:W-:Y:S01]  /*24f0*/  IMAD.HI.U32 R23, R4, R43, RZ ;  /* 0x0000002b04177227 */ /* 0x000fe200078e00ff */
[----:B------:R-:W-:Y:S01]  /*2500*/  STL [R1+0x84c], R142 ;  /* 0x00084c8e01007387 */ /* 0x000fe20000100800 */
[----:B------:R-:W-:-:S02]  /*2510*/  IADD3 R125, R199, 0x6b, RZ ;  /* 0x0000006bc77d7810 */ /* 0x000fc40007ffe0ff */
[----:B------:R-:W-:Y:S01]  /*2520*/  IMAD R49, R0, R9, R49 ;  /* 0x0000000900317224 */ /* 0x000fe200078e0231 */
[----:B------:R-:W-:Y:S01]  /*2530*/  STL [R1+0x848], R141 ;  /* 0x0008488d01007387 */ /* 0x000fe20000100800 */
[C---:B------:R-:W-:Y:S01]  /*2540*/  IMAD.HI.U32 R9, R4.reuse, R17, RZ ;  /* 0x0000001104097227 */ /* 0x040fe200078e00ff */
[C---:B------:R-:W-:Y:S02]  /*2550*/  IADD3 R124, R199.reuse, 0x6c, RZ ;  /* 0x0000006cc77c7810 */ /* 0x040fe40007ffe0ff */
[----:B------:R-:W-:Y:S01]  /*2560*/  STL [R1+0x844], R140 ;  /* 0x0008448c01007387 */ /* 0x000fe20000100800 */
[----:B------:R-:W-:Y:S01]  /*2570*/  IMAD.MOV R39, RZ, RZ, -R39 ;  /* 0x000000ffff277224 */ /* 0x000fe200078e0a27 */
[----:B------:R-:W-:Y:S01]  /*2580*/  IADD3 R126, R199, 0x6a, RZ ;  /* 0x0000006ac77e7810 */ /* 0x000fe20007ffe0ff */
[----:B------:R-:W-:Y:S01]  /*2590*/  IMAD.MOV R7, RZ, RZ, -R7 ;  /* 0x000000ffff077224 */ /* 0x000fe200078e0a07 */
[----:B------:R-:W-:Y:S01]  /*25a0*/  STL [R1+0x840], R138 ;  /* 0x0008408a01007387 */ /* 0x000fe20000100800 */
[----:B------:R-:W-:Y:S01]  /*25b0*/  IMAD.MOV R23, RZ, RZ, -R23 ;  /* 0x000000ffff177224 */ /* 0x000fe200078e0a17 */
[----:B------:R-:W-:Y:S01]  /*25c0*/  IABS R163, R125 ;  /* 0x0000007d00a37213 */ /* 0x000fe20000000000 */
[----:B------:R-:W-:Y:S01]  /*25d0*/  IMAD.HI.U32 R14, R4, R27, RZ ;  /* 0x0000001b040e7227 */ /* 0x000fe200078e00ff */
[----:B------:R-:W-:Y:S01]  /*25e0*/  STL [R1+0x83c], R137 ;  /* 0x00083c8901007387 */ /* 0x000fe20000100800 */
[----:B------:R-:W-:-:S02]  /*25f0*/  IABS R167, R124 ;  /* 0x0000007c00a77213 */ /* 0x000fc40000000000 */
[----:B------:R-:W-:Y:S01]  /*2600*/  IMAD.MOV R9, RZ, RZ, -R9 ;  /* 0x000000ffff097224 */ /* 0x000fe200078e0a09 */
[----:B------:R-:W-:Y:S01]  /*2610*/  STL [R1+0x838], R136 ;  /* 0x0008388801007387 */ /* 0x000fe20000100800 */
[----:B------:R-:W-:Y:S01]  /*2620*/  IMAD R39, R0, R39, R59 ;  /* 0x0000002700277224 */ /* 0x000fe200078e023b */
[----:B------:R-:W-:Y:S01]  /*2630*/  IABS R105, R148 ;  /* 0x0000009400697213 */ /* 0x000fe20000000000 */
[----:B------:R-:W-:Y:S01]  /*2640*/  IMAD.HI.U32 R59, R4, R79, RZ ;  /* 0x0000004f043b7227 */ /* 0x000fe200078e00ff */
[----:B------:R-:W-:Y:S01]  /*2650*/  STL [R1+0x834], R134 ;  /* 0x0008348601007387 */ /* 0x000fe20000100800 */
[C---:B------:R-:W-:Y:S02]  /*2660*/  IADD3 R122, R199.reuse, 0x6d, RZ ;  /* 0x0000006dc77a7810 */ /* 0x040fe40007ffe0ff */
[C---:B------:R-:W-:Y:S01]  /*2670*/  IMAD R7, R0.reuse, R7, R15 ;  /* 0x0000000700077224 */ /* 0x040fe200078e020f */
[----:B------:R-:W-:Y:S01]  /*2680*/  STL [R1+0x830], R133 ;  /* 0x0008308501007387 */ /* 0x000fe20000100800 */
[----:B------:R-:W-:Y:S01]  /*2690*/  IMAD R23, R0, R23, R43 ;  /* 0x0000001700177224 */ /* 0x000fe200078e022b */
[C---:B------:R-:W-:Y:S01]  /*26a0*/  IADD3 R121, R199.reuse, 0x6e, RZ ;  /* 0x0000006ec7797810 */ /* 0x040fe20007ffe0ff */
[----:B------:R-:W-:Y:S01]  /*26b0*/  IMAD.HI.U32 R15, R4, R31, RZ ;  /* 0x0000001f040f7227 */ /* 0x000fe200078e00ff */
[----:B------:R-:W-:Y:S01]  /*26c0*/  STL [R1+0x82c], R132 ;  /* 0x00082c8401007387 */ /* 0x000fe20000100800 */
[----:B------:R-:W-:-:S02]  /*26d0*/  IADD3 R120, R199, 0x6f, RZ ;  /* 0x0000006fc7787810 */ /* 0x000fc40007ffe0ff */
[----:B------:R-:W-:Y:S01]  /*26e0*/  IMAD.MOV R14, RZ, RZ, -R14 ;  /* 0x000000ffff0e7224 */ /* 0x000fe200078e0a0e */
[----:B------:R-:W-:Y:S01]  /*26f0*/  STL [R1+0x828], R130 ;  /* 0x0008288201007387 */ /* 0x000fe20000100800 */
[----:B------:R-:W-:Y:S01]  /*2700*/  IMAD.HI.U32 R43, R4, R63, RZ ;  /* 0x0000003f042b7227 */ /* 0x000fe200078e00ff */
[----:B------:R-:W-:Y:S02]  /*2710*/  IABS R171, R122 ;  /* 0x0000007a00ab7213 */ /* 0x000fe40000000000 */
[----:B------:R-:W-:Y:S01]  /*2720*/  STL [R1+0x824], R129 ;  /* 0x0008248101007387 */ /* 0x000fe20000100800 */
        /* <DEDUP_REMOVED lines=8> */
[C---:B------:R-:W-:Y:S01]  /*27b0*/  IADD3 R116, R199.reuse, 0x72, RZ ;  /* 0x00000072c7747810 */ /* 0x040fe20007ffe0ff */
[----:B------:R-:W-:Y:S01]  /*27c0*/  IMAD R14, R0, R14, R27 ;  /* 0x0000000e000e7224 */ /* 0x000fe200078e021b */
[----:B------:R-:W-:Y:S01]  /*27d0*/  STL [R1+0x80c], R125 ;  /* 0x00080c7d01007387 */ /* 0x000fe20000100800 */
[----:B------:R-:W-:Y:S01]  /*27e0*/  IMAD.MOV R43, RZ, RZ, -R43 ;  /* 0x000000ffff2b7224 */ /* 0x000fe200078e0a2b */
[C---:B------:R-:W-:Y:S01]  /*27f0*/  IADD3 R117, R199.reuse, 0x71, RZ ;  /* 0x00000071c7757810 */ /* 0x040fe20007ffe0ff */
[----:B------:R-:W-:Y:S01]  /*2800*/  IMAD.HI.U32 R27, R4, R47, RZ ;  /* 0x0000002f041b7227 */ /* 0x000fe200078e00ff */
[----:B------:R-:W-:Y:S01]  /*2810*/  STL [R1+0x808], R124 ;  /* 0x0008087c01007387 */ /* 0x000fe20000100800 */
[----:B------:R-:W-:-:S02]  /*2820*/  IADD3 R114, R199, 0x73, RZ ;  /* 0x00000073c7727810 */ /* 0x000fc40007ffe0ff */
        /* <DEDUP_REMOVED lines=10> */
[----:B------:R-:W-:Y:S01]  /*28d0*/  IADD3 R112, R199, 0x75, RZ ;  /* 0x00000075c7707810 */ /* 0x000fe20007ffe0ff */
[----:B------:R-:W-:Y:S01]  /*28e0*/  IMAD.HI.U32 R31, R4, R51, RZ ;  /* 0x00000033041f7227 */ /* 0x000fe200078e00ff */
[----:B------:R-:W-:Y:S01]  /*28f0*/  STL [R1+0x7f8], R118 ;  /* 0x0007f87601007387 */ /* 0x000fe20000100800 */
[----:B------:R-:W-:-:S02]  /*2900*/  IABS R183, R118 ;  /* 0x0000007600b77213 */ /* 0x000fc40000000000 */
        /* <DEDUP_REMOVED lines=9> */
[----:B------:R-:W-:-:S02]  /*29a0*/  IABS R187, R117 ;  /* 0x0000007500bb7213 */ /* 0x000fc40000000000 */
[----:B------:R-:W-:Y:S01]  /*29b0*/  IMAD.MOV R79, RZ, RZ, -R79 ;  /* 0x000000ffff4f7224 */ /* 0x000fe200078e0a4f */
[----:B------:R-:W-:Y:S01]  /*29c0*/  IABS R179, R120 ;  /* 0x0000007800b37213 */ /* 0x000fe20000000000 */
[----:B------:R-:W-:Y:S01]  /*29d0*/  IMAD.MOV R31, RZ, RZ, -R31 ;  /* 0x000000ffff1f7224 */ /* 0x000fe200078e0a1f */
[----:B------:R-:W-:Y:S01]  /*29e0*/  IABS R195, R114 ;  /* 0x0000007200c37213 */ /* 0x000fe20000000000 */
[----:B------:R-:W-:Y:S02]  /*29f0*/  IMAD R27, R0, R27, R47 ;  /* 0x0000001b001b7224 */ /* 0x000fe400078e022f */
[----:B------:R-:W-:Y:S02]  /*2a00*/  IMAD.MOV R63, RZ, RZ, -R63 ;  /* 0x000000ffff3f7224 */ /* 0x000fe400078e0a3f */
[----:B------:R-:W-:-:S04]  /*2a10*/  IMAD.HI.U32 R98, R4, R107, RZ ;  /* 0x0000006b04627227 */ /* 0x000fc800078e00ff */
[----:B------:R-:W-:-:S04]  /*2a20*/  IMAD.HI.U32 R47, R4, R67, RZ ;  /* 0x00000043042f7227 */ /* 0x000fc800078e00ff */
[----:B------:R-:W-:Y:S02]  /*2a30*/  IMAD.MOV R9, RZ, RZ, -R9 ;  /* 0x000000ffff097224 */ /* 0x000fe400078e0a09 */
[----:B------:R-:W-:Y:S02]  /*2a40*/  IMAD R79, R0, R79, R99 ;  /* 0x0000004f004f7224 */ /* 0x000fe400078e0263 */
[----:B------:R-:W-:-:S04]  /*2a50*/  IMAD.HI.U32 R99, R4, R109, RZ ;  /* 0x0000006d04637227 */ /* 0x000fc800078e00ff */
[C---:B------:R-:W-:Y:S02]  /*2a60*/  IMAD R31, R0.reuse, R31, R51 ;  /* 0x0000001f001f7224 */ /* 0x040fe400078e0233 */
[----:B------:R-:W-:Y:S02]  /*2a70*/  IMAD R63, R0, R63, R83 ;  /* 0x0000003f003f7224 */ /* 0x000fe400078e0253 */
[----:B------:R-:W-:Y:S02]  /*2a80*/  IMAD.MOV R98, RZ, RZ, -R98 ;  /* 0x000000ffff627224 */ /* 0x000fe400078e0a62 */
[----:B------:R-:W-:-:S04]  /*2a90*/  IMAD.HI.U32 R51, R4, R71, RZ ;  /* 0x0000004704337227 */ /* 0x000fc800078e00ff */
[----:B------:R-:W-:Y:S02]  /*2aa0*/  IMAD.MOV R47, RZ, RZ, -R47 ;  /* 0x000000ffff2f7224 */ /* 0x000fe400078e0a2f */
[----:B------:R-:W-:-:S04]  /*2ab0*/  IMAD.HI.U32 R83, R4, R101, RZ ;  /* 0x0000006504537227 */ /* 0x000fc800078e00ff */
[C---:B------:R-:W-:Y:S01]  /*2ac0*/  IMAD R8, R0.reuse, R9, R17 ;  /* 0x0000000900087224 */ /* 0x040fe200078e0211 */
[----:B------:R-:W-:Y:S01]  /*2ad0*/  IABS R17, R182 ;  /* 0x000000b600117213 */ /* 0x000fe20000000000 */
[----:B------:R-:W-:Y:S02]  /*2ae0*/  IMAD.MOV R100, RZ, RZ, -R99 ;  /* 0x000000ffff647224 */ /* 0x000fe400078e0a63 */
[C---:B------:R-:W-:Y:S01]  /*2af0*/  IMAD R99, R0.reuse, R98, R107 ;  /* 0x0000006200637224 */ /* 0x040fe200078e026b */
[----:B------:R-:W-:Y:S01]  /*2b00*/  IABS R107, R144 ;  /* 0x00000090006b7213 */ /* 0x000fe20000000000 */
[----:B------:R-:W-:Y:S02]  /*2b10*/  IMAD.MOV R51, RZ, RZ, -R51 ;  /* 0x000000ffff337224 */ /* 0x000fe400078e0a33 */
[----:B------:R-:W-:Y:S02]  /*2b20*/  IMAD R47, R0, R47, R67 ;  /* 0x0000002f002f7224 */ /* 0x000fe400078e0243 */
[----:B------:R-:W-:-:S02]  /*2b30*/  IMAD.MOV R83, RZ, RZ, -R83 ;  /* 0x000000ffff537224 */ /* 0x000fc400078e0a53 */
[----:B------:R-:W-:-:S04]  /*2b40*/  IMAD.HI.U32 R67, R4, R87, RZ ;  /* 0x0000005704437227 */ /* 0x000fc800078e00ff */
[----:B------:R-:W-:-:S04]  /*2b50*/  IMAD.HI.U32 R9, R4, R17, RZ ;  /* 0x0000001104097227 */ /* 0x000fc800078e00ff */
[C---:B------:R-:W-:Y:S02]  /*2b60*/  IMAD R51, R0.reuse, R51, R71 ;  /* 0x0000003300337224 */ /* 0x040fe400078e0247 */
[----:B------:R-:W-:Y:S01]  /*2b70*/  IMAD R83, R0, R83, R101 ;  /* 0x0000005300537224 */ /* 0x000fe200078e0265 */
[----:B------:R-:W-:Y:S01]  /*2b80*/  IABS R101, R150 ;  /* 0x0000009600657213 */ /* 0x000fe20000000000 */
[----:B------:R-:W-:-:S04]  /*2b90*/  IMAD.HI.U32 R71, R4, R91, RZ ;  /* 0x0000005b04477227 */ /* 0x000fc800078e00ff */
[----:B------:R-:W-:Y:S02]  /*2ba0*/  IMAD.MOV R67, RZ, RZ, -R67 ;  /* 0x000000ffff437224 */ /* 0x000fe400078e0a43 */
[----:B------:R-:W-:-:S04]  /*2bb0*/  IMAD.HI.U32 R98, R4, R107, RZ ;  /* 0x0000006b04627227 */ /* 0x000fc800078e00ff */
[----:B------:R-:W-:Y:S02]  /*2bc0*/  IMAD.MOV R9, RZ, RZ, -R9 ;  /* 0x000000ffff097224 */ /* 0x000fe400078e0a09 */
[----:B------:R-:W-:Y:S02]  /*2bd0*/  IMAD.MOV R71, RZ, RZ, -R71 ;  /* 0x000000ffff477224 */ /* 0x000fe400078e0a47 */
[----:B------:R-:W-:Y:S02]  /*2be0*/  IMAD R67, R0, R67, R87 ;  /* 0x0000004300437224 */ /* 0x000fe400078e0257 */
[----:B------:R-:W-:Y:S02]  /*2bf0*/  IMAD.MOV R104, RZ, RZ, -R98 ;  /* 0x000000ffff687224 */ /* 0x000fe400078e0a62 */
[----:B------:R-:W-:-:S04]  /*2c00*/  IMAD.HI.U32 R87, R4, R101, RZ ;  /* 0x0000006504577227 */ /* 0x000fc800078e00ff */
[----:B------:R-:W-:-:S04]  /*2c10*/  IMAD.HI.U32 R98, R4, R115, RZ ;  /* 0x0000007304627227 */ /* 0x000fc800078e00ff */
[----:B------:R-:W-:Y:S02]  /*2c20*/  IMAD R9, R0, R9, R17 ;  /* 0x0000000900097224 */ /* 0x000fe400078e0211 */
[----:B------:R-:W-:-:S04]  /*2c30*/  IMAD.HI.U32 R17, R4, R35, RZ ;  /* 0x0000002304117227 */ /* 0x000fc800078e00ff */
[----:B------:R-:W-:Y:S02]  /*2c40*/  IMAD R71, R0, R71, R91 ;  /* 0x0000004700477224 */ /* 0x000fe400078e025b */
[----:B------:R-:W-:-:S04]  /*2c50*/  IMAD.HI.U32 R91, R4, R103, RZ ;  /* 0x00000067045b7227 */ /* 0x000fc800078e00ff */
[----:B------:R-:W-:Y:S02]  /*2c60*/  IMAD.MOV R87, RZ, RZ, -R87 ;  /* 0x000000ffff577224 */ /* 0x000fe400078e0a57 */
[----:B------:R-:W-:-:S04]  /*2c70*/  IMAD.HI.U32 R102, R4, R123, RZ ;  /* 0x0000007b04667227 */ /* 0x000fc800078e00ff */
[----:B------:R-:W-:Y:S02]  /*2c80*/  IMAD.MOV R98, RZ, RZ, -R98 ;  /* 0x000000ffff627224 */ /* 0x000fe400078e0a62 */
[----:B------:R-:W-:Y:S02]  /*2c90*/  IMAD.MOV R17, RZ, RZ, -R17 ;  /* 0x000000ffff117224 */ /* 0x000fe400078e0a11 */
[----:B------:R-:W-:Y:S02]  /*2ca0*/  IMAD.MOV R91, RZ, RZ, -R91 ;  /* 0x000000ffff5b7224 */ /* 0x000fe400078e0a5b */
[C---:B------:R-:W-:Y:S02]  /*2cb0*/  IMAD R87, R0.reuse, R87, R101 ;  /* 0x0000005700577224 */ /* 0x040fe400078e0265 */
[----:B------:R-:W-:Y:S02]  /*2cc0*/  IMAD.MOV R102, RZ, RZ, -R102 ;  /* 0x000000ffff667224 */ /* 0x000fe400078e0a66 */
[----:B------:R-:W-:-:S02]  /*2cd0*/  IMAD R115, R0, R98, R115 ;  /* 0x0000006200737224 */ /* 0x000fc400078e0273 */
[----:B------:R-:W-:-:S04]  /*2ce0*/  IMAD.HI.U32 R101, R4, R119, RZ ;  /* 0x0000007704657227 */ /* 0x000fc800078e00ff */
[----:B------:R-:W-:-:S04]  /*2cf0*/  IMAD.HI.U32 R98, R4, R127, RZ ;  /* 0x0000007f04627227 */ /* 0x000fc800078e00ff */
[----:B------:R-:W-:Y:S02]  /*2d00*/  IMAD R17, R0, R17, R35 ;  /* 0x0000001100117224 */ /* 0x000fe400078e0223 */
[----:B------:R-:W-:-:S04]  /*2d10*/  IMAD.HI.U32 R35, R4, R55, RZ ;  /* 0x0000003704237227 */ /* 0x000fc800078e00ff */
[C---:B------:R-:W-:Y:S02]  /*2d20*/  IMAD R91, R0.reuse, R91, R103 ;  /* 0x0000005b005b7224 */ /* 0x040fe400078e0267 */
[C---:B------:R-:W-:Y:S02]  /*2d30*/  IMAD R123, R0.reuse, R102, R123 ;  /* 0x00000066007b7224 */ /* 0x040fe400078e027b */
[----:B------:R-:W-:Y:S02]  /*2d40*/  IMAD R103, R0, R100, R109 ;  /* 0x0000006400677224 */ /* 0x000fe400078e026d */
[----:B------:R-:W-:Y:S02]  /*2d50*/  IMAD.MOV R101, RZ, RZ, -R101 ;  /* 0x000000ffff657224 */ /* 0x000fe400078e0a65 */
[----:B------:R-:W-:Y:S02]  /*2d60*/  IMAD.MOV R102, RZ, RZ, -R98 ;  /* 0x000000ffff667224 */ /* 0x000fe400078e0a62 */
[----:B------:R-:W-:-:S04]  /*2d70*/  IMAD.HI.U32 R100, R4, R111, RZ ;  /* 0x0000006f04647227 */ /* 0x000fc800078e00ff */
[----:B------:R-:W-:-:S04]  /*2d80*/  IMAD.HI.U32 R98, R4, R131, RZ ;  /* 0x0000008304627227 */ /* 0x000fc800078e00ff */
[----:B------:R-:W-:Y:S02]  /*2d90*/  IMAD.MOV R35, RZ, RZ, -R35 ;  /* 0x000000ffff237224 */ /* 0x000fe400078e0a23 */
[----:B------:R-:W-:Y:S02]  /*2da0*/  IMAD R119, R0, R101, R119 ;  /* 0x0000006500777224 */ /* 0x000fe400078e0277 */
[----:B------:R-:W-:Y:S02]  /*2db0*/  IMAD.MOV R100, RZ, RZ, -R100 ;  /* 0x000000ffff647224 */ /* 0x000fe400078e0a64 */
[----:B------:R-:W-:-:S04]  /*2dc0*/  IMAD.HI.U32 R101, R4, R139, RZ ;  /* 0x0000008b04657227 */ /* 0x000fc800078e00ff */
[----:B------:R-:W-:Y:S02]  /*2dd0*/  IMAD.MOV R98, RZ, RZ, -R98 ;  /* 0x000000ffff627224 */ /* 0x000fe400078e0a62 */
[----:B------:R-:W-:Y:S02]  /*2de0*/  IMAD R35, R0, R35, R55 ;  /* 0x0000002300237224 */ /* 0x000fe400078e0237 */
[----:B------:R-:W-:-:S04]  /*2df0*/  IMAD.HI.U32 R55, R4, R75, RZ ;  /* 0x0000004b04377227 */ /* 0x000fc800078e00ff */
[C---:B------:R-:W-:Y:S02]  /*2e00*/  IMAD R111, R0.reuse, R100, R111 ;  /* 0x00000064006f7224 */ /* 0x040fe400078e026f */
[----:B------:R-:W-:Y:S02]  /*2e10*/  IMAD.MOV R101, RZ, RZ, -R101 ;  /* 0x000000ffff657224 */ /* 0x000fe400078e0a65 */
[----:B------:R-:W-:Y:S02]  /*2e20*/  IMAD R131, R0, R98, R131 ;  /* 0x0000006200837224 */ /* 0x000fe400078e0283 */
[----:B------:R-:W-:-:S04]  /*2e30*/  IMAD.HI.U32 R100, R4, R135, RZ ;  /* 0x0000008704647227 */ /* 0x000fc800078e00ff */
[----:B------:R-:W-:-:S04]  /*2e40*/  IMAD.HI.U32 R98, R4, R147, RZ ;  /* 0x0000009304627227 */ /* 0x000fc800078e00ff */
[----:B------:R-:W-:Y:S02]  /*2e50*/  IMAD.MOV R55, RZ, RZ, -R55 ;  /* 0x000000ffff377224 */ /* 0x000fe400078e0a37 */
[C---:B------:R-:W-:Y:S02]  /*2e60*/  IMAD R139, R0.reuse, R101, R139 ;  /* 0x00000065008b7224 */ /* 0x040fe400078e028b */
[C---:B------:R-:W-:Y:S02]  /*2e70*/  IMAD R127, R0.reuse, R102, R127 ;  /* 0x00000066007f7224 */ /* 0x040fe400078e027f */
[----:B------:R-:W-:Y:S02]  /*2e80*/  IMAD.MOV R100, RZ, RZ, -R100 ;  /* 0x000000ffff647224 */ /* 0x000fe400078e0a64 */
[----:B------:R-:W-:Y:S02]  /*2e90*/  IMAD.MOV R101, RZ, RZ, -R98 ;  /* 0x000000ffff657224 */ /* 0x000fe400078e0a62 */
[----:B------:R-:W-:-:S02]  /*2ea0*/  IMAD R55, R0, R55, R75 ;  /* 0x0000003700377224 */ /* 0x000fc400078e024b */
[----:B------:R-:W-:-:S04]  /*2eb0*/  IMAD.HI.U32 R102, R4, R143, RZ ;  /* 0x0000008f04667227 */ /* 0x000fc800078e00ff */
[----:B------:R-:W-:-:S04]  /*2ec0*/  IMAD.HI.U32 R98, R4, R151, RZ ;  /* 0x0000009704627227 */ /* 0x000fc800078e00ff */
[----:B------:R-:W-:-:S04]  /*2ed0*/  IMAD.HI.U32 R75, R4, R95, RZ ;  /* 0x0000005f044b7227 */ /* 0x000fc800078e00ff */
[----:B------:R-:W-:Y:S02]  /*2ee0*/  IMAD R135, R0, R100, R135 ;  /* 0x0000006400877224 */ /* 0x000fe400078e0287 */
[----:B------:R-:W-:Y:S02]  /*2ef0*/  IMAD.MOV R102, RZ, RZ, -R102 ;  /* 0x000000ffff667224 */ /* 0x000fe400078e0a66 */
[----:B------:R-:W-:-:S04]  /*2f00*/  IMAD.HI.U32 R100, R4, R155, RZ ;  /* 0x0000009b04647227 */ /* 0x000fc800078e00ff */
[----:B------:R-:W-:Y:S02]  /*2f10*/  IMAD.MOV R98, RZ, RZ, -R98 ;  /* 0x000000ffff627224 */ /* 0x000fe400078e0a62 */
[----:B------:R-:W-:Y:S02]  /*2f20*/  IMAD.MOV R75, RZ, RZ, -R75 ;  /* 0x000000ffff4b7224 */ /* 0x000fe400078e0a4b */
[C---:B------:R-:W-:Y:S02]  /*2f30*/  IMAD R143, R0.reuse, R102, R143 ;  /* 0x00000066008f7224 */ /* 0x040fe400078e028f */
[----:B------:R-:W-:Y:S02]  /*2f40*/  IMAD.MOV R100, RZ, RZ, -R100 ;  /* 0x000000ffff647224 */ /* 0x000fe400078e0a64 */
[C---:B------:R-:W-:Y:S02]  /*2f50*/  IMAD R151, R0.reuse, R98, R151 ;  /* 0x0000006200977224 */ /* 0x040fe400078e0297 */
[----:B------:R-:W-:-:S02]  /*2f60*/  IMAD R75, R0, R75, R95 ;  /* 0x0000004b004b7224 */ /* 0x000fc400078e025f */
[----:B------:R-:W-:-:S04]  /*2f70*/  IMAD.HI.U32 R102, R4, R163, RZ ;  /* 0x000000a304667227 */ /* 0x000fc800078e00ff */
[----:B------:R-:W-:-:S04]  /*2f80*/  IMAD.HI.U32 R98, R4, R167, RZ ;  /* 0x000000a704627227 */ /* 0x000fc800078e00ff */
[----:B------:R-:W-:-:S04]  /*2f90*/  IMAD.HI.U32 R95, R4, R105, RZ ;  /* 0x00000069045f7227 */ /* 0x000fc800078e00ff */
[----:B------:R-:W-:Y:S02]  /*2fa0*/  IMAD R155, R0, R100, R155 ;  /* 0x00000064009b7224 */ /* 0x000fe400078e029b */
[----:B------:R-:W-:Y:S02]  /*2fb0*/  IMAD.MOV R102, RZ, RZ, -R102 ;  /* 0x000000ffff667224 */ /* 0x000fe400078e0a66 */
[----:B------:R-:W-:Y:S02]  /*2fc0*/  IMAD.MOV R100, RZ, RZ, -R98 ;  /* 0x000000ffff647224 */ /* 0x000fe400078e0a62 */
[----:B------:R-:W-:Y:S02]  /*2fd0*/  IMAD.MOV R95, RZ, RZ, -R95 ;  /* 0x000000ffff5f7224 */ /* 0x000fe400078e0a5f */
[----:B------:R-:W-:-:S04]  /*2fe0*/  IMAD.HI.U32 R98, R4, R171, RZ ;  /* 0x000000ab04627227 */ /* 0x000fc800078e00ff */
[C---:B------:R-:W-:Y:S02]  /*2ff0*/  IMAD R107, R0.reuse, R104, R107 ;  /* 0x00000068006b7224 */ /* 0x040fe400078e026b */
[C---:B------:R-:W-:Y:S02]  /*3000*/  IMAD R163, R0.reuse, R102, R163 ;  /* 0x0000006600a37224 */ /* 0x040fe400078e02a3 */
[----:B------:R-:W-:Y:S02]  /*3010*/  IMAD R95, R0, R95, R105 ;  /* 0x0000005f005f7224 */ /* 0x000fe400078e0269 */
[----:B------:R-:W-:Y:S01]  /*3020*/  IMAD.MOV R102, RZ, RZ, -R98 ;  /* 0x000000ffff667224 */ /* 0x000fe200078e0a62 */
[----:B------:R-:W2:Y:S01]  /*3030*/  LDL R105, [R1+0x818] ;  /* 0x0008180001697983 */ /* 0x000ea20000100800 */
[----:B------:R-:W-:Y:S02]  /*3040*/  IMAD R104, R97, 0x80, R106 ;  /* 0x0000008061687824 */ /* 0x000fe400078e026a */
[----:B------:R-:W-:-:S04]  /*3050*/  IMAD.HI.U32 R97, R4, R191, RZ ;  /* 0x000000bf04617227 */ /* 0x000fc800078e00ff */
[----:B------:R-:W-:Y:S02]  /*3060*/  IMAD R171, R0, R102, R171 ;  /* 0x0000006600ab7224 */ /* 0x000fe400078e02ab */
[----:B------:R-:W-:Y:S01]  /*3070*/  IMAD.MOV R102, RZ, RZ, -R97 ;  /* 0x000000ffff667224 */ /* 0x000fe200078e0a61 */
[----:B------:R-:W-:Y:S01]  /*3080*/  STL [R1+0x7e8], R113 ;  /* 0x0007e87101007387 */ /* 0x000fe20000100800 */
[----:B------:R-:W-:-:S03]  /*3090*/  IMAD.HI.U32 R98, R4, R183, RZ ;  /* 0x000000b704627227 */ /* 0x000fc600078e00ff */
[----:B------:R-:W-:Y:S01]  /*30a0*/  STL [R1+0x7b8], R104 ;  /* 0x0007b86801007387 */ /* 0x000fe20000100800 */
[C---:B------:R-:W-:Y:S02]  /*30b0*/  IMAD R191, R0.reuse, R102, R191 ;  /* 0x0000006600bf7224 */ /* 0x040fe400078e02bf */
[C---:B------:R-:W-:Y:S01]  /*30c0*/  IMAD R167, R0.reuse, R100, R167 ;  /* 0x0000006400a77224 */ /* 0x040fe200078e02a7 */
[----:B------:R-:W-:Y:S01]  /*30d0*/  STL [R1+0x7e4], R112 ;  /* 0x0007e47001007387 */ /* 0x000fe20000100800 */
[----:B------:R-:W-:Y:S02]  /*30e0*/  IMAD R147, R0, R101, R147 ;  /* 0x0000006500937224 */ /* 0x000fe400078e0293 */
[----:B------:R-:W-:Y:S01]  /*30f0*/  IMAD.HI.U32 R100, R4, R175, RZ ;  /* 0x000000af04647227 */ /* 0x000fe200078e00ff */
[----:B------:R-:W3:Y:S03]  /*3100*/  LDL R102, [R1+0x81c] ;  /* 0x00081c0001667983 */ /* 0x000ee60000100800 */
[----:B------:R-:W-:-:S02]  /*3110*/  IMAD.MOV R98, RZ, RZ, -R98 ;  /* 0x000000ffff627224 */ /* 0x000fc400078e0a62 */
[----:B------:R-:W-:-:S04]  /*3120*/  IMAD.HI.U32 R101, R4, R159, RZ ;  /* 0x0000009f04657227 */ /* 0x000fc800078e00ff */
[----:B------:R-:W-:Y:S02]  /*3130*/  IMAD.MOV R100, RZ, RZ, -R100 ;  /* 0x000000ffff647224 */ /* 0x000fe400078e0a64 */
[----:B------:R-:W-:Y:S02]  /*3140*/  IMAD R183, R0, R98, R183 ;  /* 0x0000006200b77224 */ /* 0x000fe400078e02b7 */
[----:B------:R-:W-:Y:S02]  /*3150*/  IMAD.MOV R101, RZ, RZ, -R101 ;  /* 0x000000ffff657224 */ /* 0x000fe400078e0a65 */
[----:B------:R-:W-:-:S04]  /*3160*/  IMAD.HI.U32 R98, R4, R187, RZ ;  /* 0x000000bb04627227 */ /* 0x000fc800078e00ff */
[C---:B------:R-:W-:Y:S01]  /*3170*/  IMAD R175, R0.reuse, R100, R175 ;  /* 0x0000006400af7224 */ /* 0x040fe200078e02af */
[----:B------:R-:W-:Y:S01]  /*3180*/  IABS R100, R104 ;  /* 0x0000006800647213 */ /* 0x000fe20000000000 */
[----:B------:R-:W-:Y:S02]  /*3190*/  IMAD R159, R0, R101, R159 ;  /* 0x00000065009f7224 */ /* 0x000fe400078e029f */
[----:B------:R-:W-:Y:S02]  /*31a0*/  IMAD.MOV R98, RZ, RZ, -R98 ;  /* 0x000000ffff627224 */ /* 0x000fe400078e0a62 */
[----:B------:R-:W-:Y:S01]  /*31b0*/  IMAD.HI.U32 R101, R4, R179, RZ ;  /* 0x000000b304657227 */ /* 0x000fe200078e00ff */
[----:B------:R-:W-:Y:S02]  /*31c0*/  IABS R201, R113 ;  /* 0x0000007100c97213 */ /* 0x000fe40000000000 */
[----:B------:R-:W-:Y:S01]  /*31d0*/  IADD3 R110, R199, 0x76, RZ ;  /* 0x00000076c76e7810 */ /* 0x000fe20007ffe0ff */
[C---:B------:R-:W-:Y:S01]  /*31e0*/  IMAD R187, R0.reuse, R98, R187 ;  /* 0x0000006200bb7224 */ /* 0x040fe200078e02bb */
[----:B------:R-:W-:Y:S01]  /*31f0*/  ISETP.GT.U32.AND P1, PT, R0, R30, PT ;  /* 0x0000001e0000720c */ /* 0x000fe20003f24070 */
[----:B------:R-:W-:-:S02]  /*3200*/  IMAD.MOV R101, RZ, RZ, -R101 ;  /* 0x000000ffff657224 */ /* 0x000fc400078e0a65 */
[----:B------:R-:W-:Y:S01]  /*3210*/  IMAD.MOV.U32 R98, RZ, RZ, R100 ;  /* 0x000000ffff627224 */ /* 0x000fe200078e0064 */
[----:B------:R-:W-:Y:S01]  /*3220*/  IABS R209, R110 ;  /* 0x0000006e00d17213 */ /* 0x000fe20000000000 */
[----:B------:R-:W-:-:S04]  /*3230*/  IMAD.HI.U32 R97, R4, R201, RZ ;  /* 0x000000c904617227 */ /* 0x000fc800078e00ff */
[----:B------:R-:W-:Y:S02]  /*3240*/  IMAD R179, R0, R101, R179 ;  /* 0x0000006500b37224 */ /* 0x000fe400078e02b3 */
[----:B------:R-:W-:-:S04]  /*3250*/  IMAD.HI.U32 R100, R3, R98, RZ ;  /* 0x0000006203647227 */ /* 0x000fc800078e00ff */
[----:B------:R-:W-:Y:S01]  /*3260*/  IMAD.HI.U32 R101, R4, R195, RZ ;  /* 0x000000c304657227 */ /* 0x000fe200078e00ff */
[----:B------:R-:W-:-:S03]  /*3270*/  ISETP.GT.U32.AND P3, PT, R0, R29, PT ;  /* 0x0000001d0000720c */ /* 0x000fc60003f64070 */
[----:B------:R-:W-:Y:S02]  /*3280*/  IMAD.MOV R3, RZ, RZ, -R97 ;  /* 0x000000ffff037224 */ /* 0x000fe400078e0a61 */
[----:B------:R-:W-:Y:S02]  /*3290*/  IMAD.MOV R97, RZ, RZ, -R100 ;  /* 0x000000ffff617224 */ /* 0x000fe400078e0a64 */
[----:B------:R-:W-:Y:S02]  /*32a0*/  IMAD.MOV R101, RZ, RZ, -R101 ;  /* 0x000000ffff657224 */ /* 0x000fe400078e0a65 */
[----:B------:R-:W-:Y:S01]  /*32b0*/  IMAD.HI.U32 R100, R4, R209, RZ ;  /* 0x000000d104647227 */ /* 0x000fe200078e00ff */
[C---:B------:R-:W-:Y:S02]  /*32c0*/  IADD3 R109, R199.reuse, 0x77, RZ ;  /* 0x00000077c76d7810 */ /* 0x040fe40007ffe0ff */
[----:B------:R-:W-:Y:S01]  /*32d0*/  IADD3 R108, R199, 0x78, RZ ;  /* 0x00000078c76c7810 */ /* 0x000fe20007ffe0ff */
[----:B------:R-:W-:Y:S01]  /*32e0*/  IMAD.MOV R100, RZ, RZ, -R100 ;  /* 0x000000ffff647224 */ /* 0x000fe200078e0a64 */
[----:B------:R-:W-:Y:S01]  /*32f0*/  ISETP.GT.U32.AND P4, PT, R0, R2, PT ;  /* 0x000000020000720c */ /* 0x000fe20003f84070 */
[----:B------:R-:W-:-:S02]  /*3300*/  @!P1 IMAD.IADD R30, R30, 0x1, -R0 ;  /* 0x000000011e1e9824 */ /* 0x000fc400078e0a00 */
[C---:B------:R-:W-:Y:S02]  /*3310*/  IMAD R195, R0.reuse, R101, R195 ;  /* 0x0000006500c37224 */ /* 0x040fe400078e02c3 */
[----:B------:R-:W4:Y:S01]  /*3320*/  LDL R101, [R1+0x820] ;  /* 0x0008200001657983 */ /* 0x000f220000100800 */
[C---:B------:R-:W-:Y:S01]  /*3330*/  IMAD R209, R0.reuse, R100, R209 ;  /* 0x0000006400d17224 */ /* 0x040fe200078e02d1 */
[----:B------:R-:W-:Y:S02]  /*3340*/  ISETP.GT.U32.AND P1, PT, R0, R30, PT ;  /* 0x0000001e0000720c */ /* 0x000fe40003f24070 */
[----:B------:R-:W-:Y:S04]  /*3350*/  STL [R1+0x7e0], R110 ;  /* 0x0007e06e01007387 */ /* 0x000fe80000100800 */
[----:B------:R-:W-:Y:S04]  /*3360*/  STL [R1+0x7dc], R109 ;  /* 0x0007dc6d01007387 */ /* 0x000fe80000100800 */
[----:B------:R-:W-:Y:S04]  /*3370*/  STL [R1+0x7d8], R108 ;  /* 0x0007d86c01007387 */ /* 0x000fe80000100800 */
[----:B------:R-:W4:Y:S01]  /*3380*/  LDL R100, [R1+0x7bc] ;  /* 0x0007bc0001647983 */ /* 0x000f220000100800 */
[----:B------:R-:W-:-:S02]  /*3390*/  @!P3 IMAD.IADD R29, R29, 0x1, -R0 ;  /* 0x000000011d1db824 */ /* 0x000fc400078e0a00 */
[----:B------:R-:W-:-:S03]  /*33a0*/  @!P4 IMAD.IADD R2, R2, 0x1, -R0 ;  /* 0x000000010202c824 */ /* 0x000fc600078e0a00 */
[----:B------:R-:W-:Y:S01]  /*33b0*/  ISETP.GT.U32.AND P4, PT, R0, R29, PT ;  /* 0x0000001d0000720c */ /* 0x000fe20003f84070 */
[----:B------:R-:W-:Y:S01]  /*33c0*/  @!P1 IMAD.IADD R30, R30, 0x1, -R0 ;  /* 0x000000011e1e9824 */ /* 0x000fe200078e0a00 */
[----:B------:R-:W-:Y:S02]  /*33d0*/  ISETP.GT.U32.AND P1, PT, R0, R44, PT ;  /* 0x0000002c0000720c */ /* 0x000fe40003f24070 */
[----:B------:R-:W-:-:S09]  /*33e0*/  IADD3 R106, R199, 0x79, RZ ;  /* 0x00000079c76a7810 */ /* 0x000fd20007ffe0ff */
[--C-:B------:R-:W-:Y:S01]  /*33f0*/  @!P4 IMAD.IADD R29, R29, 0x1, -R0.reuse ;  /* 0x000000011d1dc824 */ /* 0x100fe200078e0a00 */
[----:B------:R-:W-:Y:S01]  /*3400*/  ISETP.GT.U32.AND P4, PT, R0, R41, PT ;  /* 0x000000290000720c */ /* 0x000fe20003f84070 */
[--C-:B------:R-:W-:Y:S01]  /*3410*/  @!P1 IMAD.IADD R44, R44, 0x1, -R0.reuse ;  /* 0x000000012c2c9824 */ /* 0x100fe200078e0a00 */
[----:B------:R-:W-:Y:S11]  /*3420*/  STL [R1+0x7d4], R106 ;  /* 0x0007d46a01007387 */ /* 0x000ff60000100800 */
[----:B------:R-:W-:Y:S01]  /*3430*/  @!P4 IMAD.IADD R41, R41, 0x1, -R0 ;  /* 0x000000012929c824 */ /* 0x000fe200078e0a00 */
[----:B--2---:R-:W-:-:S02]  /*3440*/  ISETP.GE.AND P1, PT, R105, RZ, PT ;  /* 0x000000ff6900720c */ /* 0x004fc40003f26270 */
[----:B------:R-:W2:Y:S01]  /*3450*/  LDL R105, [R1+0x8e8] ;  /* 0x0008e80001697983 */ /* 0x000ea20000100800 */
[----:B---3--:R-:W-:-:S03]  /*3460*/  ISETP.GE.AND P4, PT, R102, RZ, PT ;  /* 0x000000ff6600720c */ /* 0x008fc60003f86270 */
[----:B------:R-:W3:Y:S01]  /*3470*/  LDL R102, [R1+0x8ec] ;  /* 0x0008ec0001667983 */ /* 0x000ee20000100800 */
[----:B------:R-:W-:Y:S02]  /*3480*/  IMAD R201, R0, R3, R201 ;  /* 0x0000000300c97224 */ /* 0x000fe400078e02c9 */
[----:B------:R-:W-:-:S05]  /*3490*/  IMAD R3, R5, R97, R98 ;  /* 0x0000006105037224 */ /* 0x000fca00078e0262 */
[----:B------:R-:W-:Y:S02]  /*34a0*/  ISETP.GT.U32.AND P0, PT, R5, R3, PT ;  /* 0x000000030500720c */ /* 0x000fe40003f04070 */
[----:B------:R-:W-:-:S11]  /*34b0*/  ISETP.GT.U32.AND P2, PT, R0, R26, PT ;  /* 0x0000001a0000720c */ /* 0x000fd60003f44070 */
[----:B------:R-:W-:-:S05]  /*34c0*/  @!P0 IMAD.IADD R3, R3, 0x1, -R5 ;  /* 0x0000000103038824 */ /* 0x000fca00078e0a05 */
[----:B------:R-:W-:Y:S01]  /*34d0*/  ISETP.GT.U32.AND P0, PT, R5, R3, PT ;  /* 0x000000030500720c */ /* 0x000fe20003f04070 */
[----:B------:R-:W-:Y:S01]  /*34e0*/  @!P2 IMAD.IADD R26, R26, 0x1, -R0 ;  /* 0x000000011a1aa824 */ /* 0x000fe200078e0a00 */
[----:B------:R-:W-:-:S04]  /*34f0*/  ISETP.GT.U32.AND P2, PT, R0, R2, PT ;  /* 0x000000020000720c */ /* 0x000fc80003f44070 */
[----:B------:R-:W-:-:S07]  /*3500*/  ISETP.GT.U32.AND P3, PT, R0, R26, PT ;  /* 0x0000001a0000720c */ /* 0x000fce0003f64070 */
[----:B------:R-:W-:Y:S01]  /*3510*/  @!P0 IMAD.IADD R3, R3, 0x1, -R5 ;  /* 0x0000000103038824 */ /* 0x000fe200078e0a05 */
[C---:B------:R-:W-:Y:S02]  /*3520*/  ISETP.GT.U32.AND P0, PT, R0.reuse, R33, PT ;  /* 0x000000210000720c */ /* 0x040fe40003f04070 */
[----:B------:R-:W-:Y:S01]  /*3530*/  ISETP.GT.U32.AND P6, PT, R0, R36, PT ;  /* 0x000000240000720c */ /* 0x000fe20003fc4070 */
[--C-:B------:R-:W-:Y:S02]  /*3540*/  @!P2 IMAD.IADD R2, R2, 0x1, -R0.reuse ;  /* 0x000000010202a824 */ /* 0x100fe400078e0a00 */
[----:B------:R-:W-:Y:S01]  /*3550*/  @!P3 IMAD.IADD R26, R26, 0x1, -R0 ;  /* 0x000000011a1ab824 */ /* 0x000fe200078e0a00 */
[C---:B------:R-:W-:Y:S02]  /*3560*/  ISETP.GT.U32.AND P3, PT, R0.reuse, R40, PT ;  /* 0x000000280000720c */ /* 0x040fe40003f64070 */
[----:B------:R-:W-:-:S05]  /*3570*/  ISETP.GT.U32.AND P2, PT, R0, R37, PT ;  /* 0x000000250000720c */ /* 0x000fca0003f44070 */
[--C-:B------:R-:W-:Y:S01]  /*3580*/  @!P0 IMAD.IADD R33, R33, 0x1, -R0.reuse ;  /* 0x0000000121218824 */ /* 0x100fe200078e0a00 */
[----:B------:R-:W-:Y:S01]  /*3590*/  ISETP.GT.U32.AND P0, PT, R0, R46, PT ;  /* 0x0000002e0000720c */ /* 0x000fe20003f04070 */
[--C-:B------:R-:W-:Y:S01]  /*35a0*/  @!P6 IMAD.IADD R36, R36, 0x1, -R0.reuse ;  /* 0x000000012424e824 */ /* 0x100fe200078e0a00 */
[----:B------:R-:W-:Y:S02]  /*35b0*/  ISETP.GE.AND P5, PT, R199, RZ, PT ;  /* 0x000000ffc700720c */ /* 0x000fe40003fa6270 */
[----:B------:R-:W-:Y:S01]  /*35c0*/  ISETP.GT.U32.AND P6, PT, R0, R33, PT ;  /* 0x000000210000720c */ /* 0x000fe20003fc4070 */
[--C-:B------:R-:W-:Y:S02]  /*35d0*/  @!P3 IMAD.IADD R40, R40, 0x1, -R0.reuse ;  /* 0x000000012828b824 */ /* 0x100fe400078e0a00 */
[----:B------:R-:W-:Y:S01]  /*35e0*/  @!P2 IMAD.IADD R37, R37, 0x1, -R0 ;  /* 0x000000012525a824 */ /* 0x000fe200078e0a00 */
[----:B----4-:R-:W-:-:S05]  /*35f0*/  ISETP.GE.AND P3, PT, R101, RZ, PT ;  /* 0x000000ff6500720c */ /* 0x010fca0003f66270 */
[----:B------:R-:W-:Y:S01]  /*3600*/  @!P0 IMAD.IADD R46, R46, 0x1, -R0 ;  /* 0x000000012e2e8824 */ /* 0x000fe200078e0a00 */
[C---:B------:R-:W-:Y:S01]  /*3610*/  ISETP.GT.U32.AND P0, PT, R0.reuse, R36, PT ;  /* 0x000000240000720c */ /* 0x040fe20003f04070 */
[----:B------:R-:W-:Y:S01]  /*3620*/  @!P4 IMAD.MOV R30, RZ, RZ, -R30 ;  /* 0x000000ffff1ec224 */ /* 0x000fe200078e0a1e */
[----:B------:R-:W-:Y:S02]  /*3630*/  ISETP.GT.U32.AND P4, PT, R0, R44, PT ;  /* 0x0000002c0000720c */ /* 0x000fe40003f84070 */
[----:B------:R-:W-:Y:S01]  /*3640*/  ISETP.GE.AND P2, PT, R100, RZ, PT ;  /* 0x000000ff6400720c */ /* 0x000fe20003f46270 */
[----:B------:R-:W-:Y:S02]  /*3650*/  @!P6 IMAD.IADD R33, R33, 0x1, -R0 ;  /* 0x000000012121e824 */ /* 0x000fe400078e0a00 */
[----:B------:R-:W-:Y:S01]  /*3660*/  @!P5 IMAD.MOV R26, RZ, RZ, -R26 ;  /* 0x000000ffff1ad224 */ /* 0x000fe200078e0a1a */
[C---:B------:R-:W-:Y:S01]  /*3670*/  ISETP.GT.U32.AND P5, PT, R0.reuse, R37, PT ;  /* 0x000000250000720c */ /* 0x040fe20003fa4070 */
[----:B------:R-:W-:Y:S01]  /*3680*/  @!P3 IMAD.MOV R29, RZ, RZ, -R29 ;  /* 0x000000ffff1db224 */ /* 0x000fe200078e0a1d */
[C---:B------:R-:W-:Y:S01]  /*3690*/  ISETP.GT.U32.AND P3, PT, R0.reuse, R41, PT ;  /* 0x000000290000720c */ /* 0x040fe20003f64070 */
[----:B------:R-:W-:Y:S01]  /*36a0*/  @!P1 IMAD.MOV R33, RZ, RZ, -R33 ;  /* 0x000000ffff219224 */ /* 0x000fe200078e0a21 */
[----:B------:R-:W-:Y:S01]  /*36b0*/  ISETP.GT.U32.AND P1, PT, R0, R48, PT ;  /* 0x000000300000720c */ /* 0x000fe20003f24070 */
[----:B------:R-:W-:Y:S01]  /*36c0*/  @!P0 IMAD.IADD R36, R36, 0x1, -R0 ;  /* 0x0000000124248824 */ /* 0x000fe200078e0a00 */
[----:B------:R-:W-:-:S03]  /*36d0*/  ISETP.GT.U32.AND P0, PT, R0, R50, PT ;  /* 0x000000320000720c */ /* 0x000fc60003f04070 */
[----:B------:R-:W-:Y:S01]  /*36e0*/  @!P2 IMAD.MOV R2, RZ, RZ, -R2 ;  /* 0x000000ffff02a224 */ /* 0x000fe200078e0a02 */
[----:B------:R-:W-:Y:S01]  /*36f0*/  ISETP.GT.U32.AND P2, PT, R0, R40, PT ;  /* 0x000000280000720c */ /* 0x000fe20003f44070 */
[--C-:B------:R-:W-:Y:S01]  /*3700*/  @!P4 IMAD.IADD R44, R44, 0x1, -R0.reuse ;  /* 0x000000012c2cc824 */ /* 0x100fe200078e0a00 */
[C---:B------:R-:W-:Y:S01]  /*3710*/  ISETP.GT.U32.AND P4, PT, R0.reuse, R58, PT ;  /* 0x0000003a0000720c */ /* 0x040fe20003f84070 */
[--C-:B------:R-:W-:Y:S01]  /*3720*/  @!P5 IMAD.IADD R37, R37, 0x1, -R0.reuse ;  /* 0x000000012525d824 */ /* 0x100fe200078e0a00 */
[C---:B------:R-:W-:Y:S01]  /*3730*/  ISETP.GT.U32.AND P6, PT, R0.reuse, R46, PT ;  /* 0x0000002e0000720c */ /* 0x040fe20003fc4070 */
[--C-:B------:R-:W-:Y:S01]  /*3740*/  @!P3 IMAD.IADD R41, R41, 0x1, -R0.reuse ;  /* 0x000000012929b824 */ /* 0x100fe200078e0a00 */
[----:B------:R-:W-:Y:S01]  /*3750*/  ISETP.GT.U32.AND P5, PT, R0, R52, PT ;  /* 0x000000340000720c */ /* 0x000fe20003fa4070 */
[--C-:B------:R-:W-:Y:S01]  /*3760*/  @!P1 IMAD.IADD R48, R48, 0x1, -R0.reuse ;  /* 0x0000000130309824 */ /* 0x100fe200078e0a00 */
[----:B------:R-:W-:Y:S01]  /*3770*/  ISETP.GT.U32.AND P3, PT, R0, R57, PT ;  /* 0x000000390000720c */ /* 0x000fe20003f64070 */
[----:B------:R-:W-:Y:S01]  /*3780*/  @!P0 IMAD.IADD R50, R50, 0x1, -R0 ;  /* 0x0000000132328824 */ /* 0x000fe200078e0a00 */
[----:B------:R-:W-:-:S03]  /*3790*/  ISETP.GE.AND P0, PT, R252, RZ, PT ;  /* 0x000000fffc00720c */ /* 0x000fc60003f06270 */
[--C-:B------:R-:W-:Y:S01]  /*37a0*/  @!P2 IMAD.IADD R40, R40, 0x1, -R0.reuse ;  /* 0x000000012828a824 */ /* 0x100fe200078e0a00 */
[----:B------:R-:W-:Y:S01]  /*37b0*/  ISETP.GT.U32.AND P2, PT, R0, R54, PT ;  /* 0x000000360000720c */ /* 0x000fe20003f44070 */
[--C-:B------:R-:W-:Y:S01]  /*37c0*/  @!P4 IMAD.IADD R58, R58, 0x1, -R0.reuse ;  /* 0x000000013a3ac824 */ /* 0x100fe200078e0a00 */
[----:B------:R-:W-:Y:S01]  /*37d0*/  ISETP.GT.U32.AND P4, PT, R0, R48, PT ;  /* 0x000000300000720c */ /* 0x000fe20003f84070 */
[--C-:B------:R-:W-:Y:S02]  /*37e0*/  @!P6 IMAD.IADD R46, R46, 0x1, -R0.reuse ;  /* 0x000000012e2ee824 */ /* 0x100fe400078e0a00 */
[--C-:B------:R-:W-:Y:S02]  /*37f0*/  @!P5 IMAD.IADD R52, R52, 0x1, -R0.reuse ;  /* 0x000000013434d824 */ /* 0x100fe400078e0a00 */
[----:B------:R-:W-:Y:S01]  /*3800*/  @!P3 IMAD.IADD R57, R57, 0x1, -R0 ;  /* 0x000000013939b824 */ /* 0x000fe200078e0a00 */
[----:B------:R-:W-:Y:S01]  /*3810*/  ISETP.GE.AND P3, PT, R248, RZ, PT ;  /* 0x000000fff800720c */ /* 0x000fe20003f66270 */
[----:B------:R-:W-:Y:S01]  /*3820*/  @!P0 IMAD.MOV R40, RZ, RZ, -R40 ;  /* 0x000000ffff288224 */ /* 0x000fe200078e0a28 */
[----:B------:R-:W-:-:S03]  /*3830*/  ISETP.GT.U32.AND P0, PT, R0, R52, PT ;  /* 0x000000340000720c */ /* 0x000fc60003f04070 */
[--C-:B------:R-:W-:Y:S01]  /*3840*/  @!P2 IMAD.IADD R54, R54, 0x1, -R0.reuse ;  /* 0x000000013636a824 */ /* 0x100fe200078e0a00 */
[----:B------:R-:W-:Y:S01]  /*3850*/  ISETP.GE.AND P2, PT, R249, RZ, PT ;  /* 0x000000fff900720c */ /* 0x000fe20003f46270 */
[----:B------:R-:W-:Y:S01]  /*3860*/  @!P4 IMAD.IADD R48, R48, 0x1, -R0 ;  /* 0x000000013030c824 */ /* 0x000fe200078e0a00 */
[----:B------:R-:W-:Y:S02]  /*3870*/  ISETP.GT.U32.AND P4, PT, R0, R62, PT ;  /* 0x0000003e0000720c */ /* 0x000fe40003f84070 */
[----:B------:R-:W-:-:S03]  /*3880*/  ISETP.GE.AND P5, PT, R251, RZ, PT ;  /* 0x000000fffb00720c */ /* 0x000fc60003fa6270 */
[----:B------:R-:W-:Y:S01]  /*3890*/  @!P3 IMAD.MOV R46, RZ, RZ, -R46 ;  /* 0x000000ffff2eb224 */ /* 0x000fe200078e0a2e */
[----:B------:R-:W-:Y:S01]  /*38a0*/  ISETP.GT.U32.AND P3, PT, R0, R61, PT ;  /* 0x0000003d0000720c */ /* 0x000fe20003f64070 */
[----:B------:R-:W-:Y:S01]  /*38b0*/  @!P0 IMAD.IADD R52, R52, 0x1, -R0 ;  /* 0x0000000134348824 */ /* 0x000fe200078e0a00 */
[----:B------:R-:W-:-:S03]  /*38c0*/  ISETP.GT.U32.AND P0, PT, R0, R68, PT ;  /* 0x000000440000720c */ /* 0x000fc60003f04070 */
[----:B------:R-:W-:Y:S01]  /*38d0*/  @!P2 IMAD.MOV R44, RZ, RZ, -R44 ;  /* 0x000000ffff2ca224 */ /* 0x000fe200078e0a2c */
[----:B------:R-:W-:Y:S01]  /*38e0*/  ISETP.GT.U32.AND P2, PT, R0, R57, PT ;  /* 0x000000390000720c */ /* 0x000fe20003f44070 */
[----:B------:R-:W-:Y:S01]  /*38f0*/  @!P4 IMAD.IADD R62, R62, 0x1, -R0 ;  /* 0x000000013e3ec824 */ /* 0x000fe200078e0a00 */
[----:B------:R-:W-:Y:S01]  /*3900*/  ISETP.GE.AND P4, PT, R245, RZ, PT ;  /* 0x000000fff500720c */ /* 0x000fe20003f86270 */
[----:B------:R-:W-:Y:S01]  /*3910*/  @!P5 IMAD.MOV R41, RZ, RZ, -R41 ;  /* 0x000000ffff29d224 */ /* 0x000fe200078e0a29 */
[----:B------:R-:W-:-:S03]  /*3920*/  ISETP.GT.U32.AND P5, PT, R0, R58, PT ;  /* 0x0000003a0000720c */ /* 0x000fc60003fa4070 */
[--C-:B------:R-:W-:Y:S01]  /*3930*/  @!P3 IMAD.IADD R61, R61, 0x1, -R0.reuse ;  /* 0x000000013d3db824 */ /* 0x100fe200078e0a00 */
[----:B------:R-:W-:Y:S01]  /*3940*/  ISETP.GE.AND P3, PT, R246, RZ, PT ;  /* 0x000000fff600720c */ /* 0x000fe20003f66270 */
[----:B------:R-:W-:Y:S01]  /*3950*/  @!P0 IMAD.IADD R68, R68, 0x1, -R0 ;  /* 0x0000000144448824 */ /* 0x000fe200078e0a00 */
[----:B------:R-:W-:-:S03]  /*3960*/  ISETP.GE.AND P0, PT, R243, RZ, PT ;  /* 0x000000fff300720c */ /* 0x000fc60003f06270 */
[----:B------:R-:W-:Y:S01]  /*3970*/  @!P2 IMAD.IADD R57, R57, 0x1, -R0 ;  /* 0x000000013939a824 */ /* 0x000fe200078e0a00 */
[----:B------:R-:W-:Y:S01]  /*3980*/  ISETP.GT.U32.AND P2, PT, R0, R72, PT ;  /* 0x000000480000720c */ /* 0x000fe20003f44070 */
[----:B------:R-:W-:Y:S02]  /*3990*/  @!P4 IMAD.MOV R52, RZ, RZ, -R52 ;  /* 0x000000ffff34c224 */ /* 0x000fe400078e0a34 */
[----:B------:R-:W-:Y:S01]  /*39a0*/  @!P5 IMAD.IADD R58, R58, 0x1, -R0 ;  /* 0x000000013a3ad824 */ /* 0x000fe200078e0a00 */
[----:B------:R-:W-:-:S05]  /*39b0*/  ISETP.GE.AND P5, PT, R247, RZ, PT ;  /* 0x000000fff700720c */ /* 0x000fca0003fa6270 */
[----:B------:R-:W-:-:S04]  /*39c0*/  @!P0 IMAD.MOV R57, RZ, RZ, -R57 ;  /* 0x000000ffff398224 */ /* 0x000fc800078e0a39 */
[----:B------:R-:W-:Y:S01]  /*39d0*/  @!P2 IMAD.IADD R72, R72, 0x1, -R0 ;  /* 0x000000014848a824 */ /* 0x000fe200078e0a00 */
[----:B------:R-:W-:-:S03]  /*39e0*/  ISETP.GT.U32.AND P2, PT, R0, R61, PT ;  /* 0x0000003d0000720c */ /* 0x000fc60003f44070 */
[----:B------:R-:W-:Y:S01]  /*39f0*/  @!P5 IMAD.MOV R48, RZ, RZ, -R48 ;  /* 0x000000ffff30d224 */ /* 0x000fe200078e0a30 */
[----:B------:R-:W-:-:S09]  /*3a00*/  ISETP.GT.U32.AND P5, PT, R0, R72, PT ;  /* 0x000000480000720c */ /* 0x000fd20003fa4070 */
[----:B------:R-:W-:Y:S01]  /*3a10*/  @!P2 IMAD.IADD R61, R61, 0x1, -R0 ;  /* 0x000000013d3da824 */ /* 0x000fe200078e0a00 */
[----:B------:R-:W-:-:S03]  /*3a20*/  ISETP.GE.AND P2, PT, R225, RZ, PT ;  /* 0x000000ffe100720c */ /* 0x000fc60003f46270 */
[----:B------:R-:W-:Y:S01]  /*3a30*/  @!P5 IMAD.IADD R72, R72, 0x1, -R0 ;  /* 0x000000014848d824 */ /* 0x000fe200078e0a00 */
[----:B------:R-:W-:-:S09]  /*3a40*/  ISETP.GE.AND P5, PT, R241, RZ, PT ;  /* 0x000000fff100720c */ /* 0x000fd20003fa6270 */
[----:B------:R-:W-:Y:S01]  /*3a50*/  @!P2 IMAD.MOV R61, RZ, RZ, -R61 ;  /* 0x000000ffff3da224 */ /* 0x000fe200078e0a3d */
[----:B--2---:R-:W-:-:S13]  /*3a60*/  ISETP.GE.AND P1, PT, R105, RZ, PT ;  /* 0x000000ff6900720c */ /* 0x004fda0003f26270 */
[----:B------:R-:W-:Y:S01]  /*3a70*/  @!P1 IMAD.MOV R37, RZ, RZ, -R37 ;  /* 0x000000ffff259224 */ /* 0x000fe200078e0a25 */
[----:B------:R-:W-:Y:S02]  /*3a80*/  ISETP.GT.U32.AND P1, PT, R0, R50, PT ;  /* 0x000000320000720c */ /* 0x000fe40003f24070 */
[----:B---3--:R-:W-:-:S11]  /*3a90*/  ISETP.GE.AND P6, PT, R102, RZ, PT ;  /* 0x000000ff6600720c */ /* 0x008fd60003fc6270 */
[----:B------:R-:W-:Y:S01]  /*3aa0*/  @!P1 IMAD.IADD R50, R50, 0x1, -R0 ;  /* 0x0000000132329824 */ /* 0x000fe200078e0a00 */
[C---:B------:R-:W-:Y:S01]  /*3ab0*/  ISETP.GT.U32.AND P1, PT, R0.reuse, R65, PT ;  /* 0x000000410000720c */ /* 0x040fe20003f24070 */
[----:B------:R-:W-:Y:S01]  /*3ac0*/  @!P6 IMAD.MOV R36, RZ, RZ, -R36 ;  /* 0x000000ffff24e224 */ /* 0x000fe200078e0a24 */
[----:B------:R-:W-:-:S11]  /*3ad0*/  ISETP.GT.U32.AND P6, PT, R0, R54, PT ;  /* 0x000000360000720c */ /* 0x000fd60003fc4070 */
[--C-:B------:R-:W-:Y:S01]  /*3ae0*/  @!P1 IMAD.IADD R65, R65, 0x1, -R0.reuse ;  /* 0x0000000141419824 */ /* 0x100fe200078e0a00 */
[----:B------:R-:W-:Y:S01]  /*3af0*/  ISETP.GE.AND P1, PT, R244, RZ, PT ;  /* 0x000000fff400720c */ /* 0x000fe20003f26270 */
[----:B------:R-:W-:Y:S01]  /*3b00*/  @!P6 IMAD.IADD R54, R54, 0x1, -R0 ;  /* 0x000000013636e824 */ /* 0x000fe200078e0a00 */
[C---:B------:R-:W-:Y:S02]  /*3b10*/  ISETP.GT.U32.AND P6, PT, R0.reuse, R69, PT ;  /* 0x000000450000720c */ /* 0x040fe40003fc4070 */
[C---:B------:R-:W-:Y:S01]  /*3b20*/  ISETP.GT.U32.AND P4, PT, R0.reuse, R65, PT ;  /* 0x000000410000720c */ /* 0x040fe20003f84070 */
[----:B------:R-:W-:Y:S01]  /*3b30*/  @!P3 IMAD.MOV R50, RZ, RZ, -R50 ;  /* 0x000000ffff32b224 */ /* 0x000fe200078e0a32 */
[----:B------:R-:W-:-:S07]  /*3b40*/  ISETP.GT.U32.AND P3, PT, R0, R62, PT ;  /* 0x0000003e0000720c */ /* 0x000fce0003f64070 */
[----:B------:R-:W-:Y:S01]  /*3b50*/  @!P1 IMAD.MOV R54, RZ, RZ, -R54 ;  /* 0x000000ffff369224 */ /* 0x000fe200078e0a36 */
[----:B------:R-:W-:Y:S01]  /*3b60*/  ISETP.GT.U32.AND P1, PT, R0, R68, PT ;  /* 0x000000440000720c */ /* 0x000fe20003f24070 */
[----:B------:R-:W-:Y:S01]  /*3b70*/  @!P6 IMAD.IADD R69, R69, 0x1, -R0 ;  /* 0x000000014545e824 */ /* 0x000fe200078e0a00 */
[----:B------:R-:W-:-:S04]  /*3b80*/  ISETP.GE.AND P6, PT, R242, RZ, PT ;  /* 0x000000fff200720c */ /* 0x000fc80003fc6270 */
[C---:B------:R-:W-:Y:S01]  /*3b90*/  ISETP.GT.U32.AND P0, PT, R0.reuse, R69, PT ;  /* 0x000000450000720c */ /* 0x040fe20003f04070 */
[--C-:B------:R-:W-:Y:S01]  /*3ba0*/  @!P4 IMAD.IADD R65, R65, 0x1, -R0.reuse ;  /* 0x000000014141c824 */ /* 0x100fe200078e0a00 */
[----:B------:R-:W-:Y:S01]  /*3bb0*/  ISETP.GT.U32.AND P4, PT, R0, R78, PT ;  /* 0x0000004e0000720c */ /* 0x000fe20003f84070 */
[----:B------:R-:W-:Y:S01]  /*3bc0*/  @!P3 IMAD.IADD R62, R62, 0x1, -R0 ;  /* 0x000000013e3eb824 */ /* 0x000fe200078e0a00 */
[----:B------:R-:W-:-:S03]  /*3bd0*/  ISETP.GT.U32.AND P3, PT, R0, R76, PT ;  /* 0x0000004c0000720c */ /* 0x000fc60003f64070 */
[----:B------:R-:W-:Y:S02]  /*3be0*/  @!P1 IMAD.IADD R68, R68, 0x1, -R0 ;  /* 0x0000000144449824 */ /* 0x000fe400078e0a00 */
[----:B------:R-:W-:Y:S01]  /*3bf0*/  @!P6 IMAD.MOV R58, RZ, RZ, -R58 ;  /* 0x000000ffff3ae224 */ /* 0x000fe200078e0a3a */
[C---:B------:R-:W-:Y:S02]  /*3c00*/  ISETP.GT.U32.AND P6, PT, R0.reuse, R74, PT ;  /* 0x0000004a0000720c */ /* 0x040fe40003fc4070 */
[C---:B------:R-:W-:Y:S01]  /*3c10*/  ISETP.GT.U32.AND P1, PT, R0.reuse, R80, PT ;  /* 0x000000500000720c */ /* 0x040fe20003f24070 */
[--C-:B------:R-:W-:Y:S01]  /*3c20*/  @!P0 IMAD.IADD R69, R69, 0x1, -R0.reuse ;  /* 0x0000000145458824 */ /* 0x100fe200078e0a00 */
[----:B------:R-:W-:Y:S01]  /*3c30*/  ISETP.GT.U32.AND P0, PT, R0, R82, PT ;  /* 0x000000520000720c */ /* 0x000fe20003f04070 */
[--C-:B------:R-:W-:Y:S01]  /*3c40*/  @!P4 IMAD.IADD R78, R78, 0x1, -R0.reuse ;  /* 0x000000014e4ec824 */ /* 0x100fe200078e0a00 */
[----:B------:R-:W-:Y:S01]  /*3c50*/  ISETP.GE.AND P4, PT, R239, RZ, PT ;  /* 0x000000ffef00720c */ /* 0x000fe20003f86270 */
[----:B------:R-:W-:Y:S01]  /*3c60*/  @!P3 IMAD.IADD R76, R76, 0x1, -R0 ;  /* 0x000000014c4cb824 */ /* 0x000fe200078e0a00 */
[----:B------:R-:W-:-:S05]  /*3c70*/  ISETP.GE.AND P3, PT, R240, RZ, PT ;  /* 0x000000fff000720c */ /* 0x000fca0003f66270 */
[--C-:B------:R-:W-:Y:S02]  /*3c80*/  @!P6 IMAD.IADD R74, R74, 0x1, -R0.reuse ;  /* 0x000000014a4ae824 */ /* 0x100fe400078e0a00 */
[--C-:B------:R-:W-:Y:S01]  /*3c90*/  @!P1 IMAD.IADD R80, R80, 0x1, -R0.reuse ;  /* 0x0000000150509824 */ /* 0x100fe200078e0a00 */
[----:B------:R-:W-:Y:S01]  /*3ca0*/  ISETP.GE.AND P1, PT, R238, RZ, PT ;  /* 0x000000ffee00720c */ /* 0x000fe20003f26270 */
[----:B------:R-:W-:Y:S01]  /*3cb0*/  @!P0 IMAD.IADD R82, R82, 0x1, -R0 ;  /* 0x0000000152528824 */ /* 0x000fe200078e0a00 */
[----:B------:R-:W-:Y:S02]  /*3cc0*/  ISETP.GE.AND P0, PT, R237, RZ, PT ;  /* 0x000000ffed00720c */ /* 0x000fe40003f06270 */
[C---:B------:R-:W-:Y:S02]  /*3cd0*/  ISETP.GT.U32.AND P2, PT, R0.reuse, R74, PT ;  /* 0x0000004a0000720c */ /* 0x040fe40003f44070 */
[C---:B------:R-:W-:Y:S01]  /*3ce0*/  ISETP.GT.U32.AND P6, PT, R0.reuse, R85, PT ;  /* 0x000000550000720c */ /* 0x040fe20003fc4070 */
[----:B------:R-:W-:Y:S01]  /*3cf0*/  @!P4 IMAD.MOV R68, RZ, RZ, -R68 ;  /* 0x000000ffff44c224 */ /* 0x000fe200078e0a44 */
        /* <DEDUP_REMOVED lines=8> */
[----:B------:R-:W-:Y:S01]  /*3d80*/  ISETP.GT.U32.AND P0, PT, R0, R86, PT ;  /* 0x000000560000720c */ /* 0x000fe20003f04070 */
[--C-:B------:R-:W-:Y:S01]  /*3d90*/  @!P2 IMAD.IADD R74, R74, 0x1, -R0.reuse ;  /* 0x000000014a4aa824 */ /* 0x100fe200078e0a00 */
[----:B------:R-:W-:Y:S01]  /*3da0*/  ISETP.GT.U32.AND P2, PT, R0, R89, PT ;  /* 0x000000590000720c */ /* 0x000fe20003f44070 */
[----:B------:R-:W-:-:S02]  /*3db0*/  @!P6 IMAD.IADD R85, R85, 0x1, -R0 ;  /* 0x000000015555e824 */ /* 0x000fc400078e0a00 */
[--C-:B------:R-:W-:Y:S01]  /*3dc0*/  @!P4 IMAD.IADD R80, R80, 0x1, -R0.reuse ;  /* 0x000000015050c824 */ /* 0x100fe200078e0a00 */
[----:B------:R-:W-:Y:S01]  /*3dd0*/  ISETP.GT.U32.AND P4, PT, R0, R96, PT ;  /* 0x000000600000720c */ /* 0x000fe20003f84070 */
        /* <DEDUP_REMOVED lines=8> */
[----:B------:R-:W-:Y:S01]  /*3e60*/  @!P2 IMAD.IADD R89, R89, 0x1, -R0 ;  /* 0x000000015959a824 */ /* 0x000fe200078e0a00 */
[----:B------:R-:W-:-:S02]  /*3e70*/  ISETP.GE.AND P0, PT, R235, RZ, PT ;  /* 0x000000ffeb00720c */ /* 0x000fc40003f06270 */
[----:B------:R-:W-:Y:S01]  /*3e80*/  ISETP.GE.AND P2, PT, R234, RZ, PT ;  /* 0x000000ffea00720c */ /* 0x000fe20003f46270 */
[--C-:B------:R-:W-:Y:S01]  /*3e90*/  @!P4 IMAD.IADD R96, R96, 0x1, -R0.reuse ;  /* 0x000000016060c824 */ /* 0x100fe200078e0a00 */
[----:B------:R-:W-:Y:S01]  /*3ea0*/  ISETP.GE.AND P4, PT, R231, RZ, PT ;  /* 0x000000ffe700720c */ /* 0x000fe20003f86270 */
[--C-:B------:R-:W-:Y:S01]  /*3eb0*/  @!P6 IMAD.IADD R85, R85, 0x1, -R0.reuse ;  /* 0x000000015555e824 */ /* 0x100fe200078e0a00 */
[----:B------:R-:W-:Y:S01]  /*3ec0*/  ISETP.GE.AND P6, PT, R236, RZ, PT ;  /* 0x000000ffec00720c */ /* 0x000fe20003fc6270 */
[--C-:B------:R-:W-:Y:S02]  /*3ed0*/  @!P5 IMAD.IADD R90, R90, 0x1, -R0.reuse ;  /* 0x000000015a5ad824 */ /* 0x100fe400078e0a00 */
[--C-:B------:R-:W-:Y:S01]  /*3ee0*/  @!P3 IMAD.IADD R93, R93, 0x1, -R0.reuse ;  /* 0x000000015d5db824 */ /* 0x100fe200078e0a00 */
[----:B------:R-:W-:Y:S01]  /*3ef0*/  ISETP.GE.AND P3, PT, R232, RZ, PT ;  /* 0x000000ffe800720c */ /* 0x000fe20003f66270 */
[----:B------:R-:W-:Y:S01]  /*3f00*/  @!P1 IMAD.IADD R94, R94, 0x1, -R0 ;  /* 0x000000015e5e9824 */ /* 0x000fe200078e0a00 */
[C---:B------:R-:W-:Y:S01]  /*3f10*/  ISETP.GT.U32.AND P1, PT, R0.reuse, R86, PT ;  /* 0x000000560000720c */ /* 0x040fe20003f24070 */
[----:B------:R-:W-:Y:S01]  /*3f20*/  @!P0 IMAD.MOV R76, RZ, RZ, -R76 ;  /* 0x000000ffff4c8224 */ /* 0x000fe200078e0a4c */
[C---:B------:R-:W-:Y:S01]  /*3f30*/  ISETP.GT.U32.AND P0, PT, R0.reuse, R89, PT ;  /* 0x000000590000720c */ /* 0x040fe20003f04070 */
[----:B------:R-:W-:Y:S01]  /*3f40*/  @!P2 IMAD.MOV R78, RZ, RZ, -R78 ;  /* 0x000000ffff4ea224 */ /* 0x000fe200078e0a4e */
[C---:B------:R-:W-:Y:S01]  /*3f50*/  ISETP.GT.U32.AND P2, PT, R0.reuse, R90, PT ;  /* 0x0000005a0000720c */ /* 0x040fe20003f44070 */
[----:B------:R-:W-:Y:S01]  /*3f60*/  @!P4 IMAD.MOV R85, RZ, RZ, -R85 ;  /* 0x000000ffff55c224 */ /* 0x000fe200078e0a55 */
[----:B------:R-:W-:Y:S01]  /*3f70*/  ISETP.GE.AND P5, PT, R233, RZ, PT ;  /* 0x000000ffe900720c */ /* 0x000fe20003fa6270 */
[----:B------:R-:W-:Y:S01]  /*3f80*/  @!P6 IMAD.MOV R74, RZ, RZ, -R74 ;  /* 0x000000ffff4ae224 */ /* 0x000fe200078e0a4a */
[----:B------:R-:W-:-:S02]  /*3f90*/  ISETP.GT.U32.AND P6, PT, R0, R93, PT ;  /* 0x0000005d0000720c */ /* 0x000fc40003fc4070 */
[C---:B------:R-:W-:Y:S01]  /*3fa0*/  ISETP.GT.U32.AND P4, PT, R0.reuse, R92, PT ;  /* 0x0000005c0000720c */ /* 0x040fe20003f84070 */
[----:B------:R-:W-:Y:S01]  /*3fb0*/  @!P3 IMAD.MOV R82, RZ, RZ, -R82 ;  /* 0x000000ffff52b224 */ /* 0x000fe200078e0a52 */
[----:B------:R-:W-:Y:S01]  /*3fc0*/  ISETP.GT.U32.AND P3, PT, R0, R96, PT ;  /* 0x000000600000720c */ /* 0x000fe20003f64070 */
[--C-:B------:R-:W-:Y:S01]  /*3fd0*/  @!P1 IMAD.IADD R86, R86, 0x1, -R0.reuse ;  /* 0x0000000156569824 */ /* 0x100fe200078e0a00 */
[C---:B------:R-:W-:Y:S01]  /*3fe0*/  ISETP.GT.U32.AND P1, PT, R0.reuse, R88, PT ;  /* 0x000000580000720c */ /* 0x040fe20003f24070 */
[--C-:B------:R-:W-:Y:S01]  /*3ff0*/  @!P0 IMAD.IADD R89, R89, 0x1, -R0.reuse ;  /* 0x0000000159598824 */ /* 0x100fe200078e0a00 */
[----:B------:R-:W-:Y:S01]  /*4000*/  ISETP.GT.U32.AND P0, PT, R0, R84, PT ;  /* 0x000000540000720c */ /* 0x000fe20003f04070 */
[----:B------:R-:W-:Y:S01]  /*4010*/  @!P2 IMAD.IADD R90, R90, 0x1, -R0 ;  /* 0x000000015a5aa824 */ /* 0x000fe200078e0a00 */
[C---:B------:R-:W-:Y:S01]  /*4020*/  ISETP.GT.U32.AND P2, PT, R0.reuse, R81, PT ;  /* 0x000000510000720c */ /* 0x040fe20003f44070 */
[----:B------:R-:W-:Y:S01]  /*4030*/  @!P5 IMAD.MOV R80, RZ, RZ, -R80 ;  /* 0x000000ffff50d224 */ /* 0x000fe200078e0a50 */
[C---:B------:R-:W-:Y:S01]  /*4040*/  ISETP.GT.U32.AND P5, PT, R0.reuse, R94, PT ;  /* 0x0000005e0000720c */ /* 0x040fe20003fa4070 */
[--C-:B------:R-:W-:Y:S01]  /*4050*/  @!P6 IMAD.IADD R93, R93, 0x1, -R0.reuse ;  /* 0x000000015d5de824 */ /* 0x100fe200078e0a00 */
[----:B------:R-:W-:Y:S01]  /*4060*/  ISETP.GT.U32.AND P6, PT, R0, R77, PT ;  /* 0x0000004d0000720c */ /* 0x000fe20003fc4070 */
[--C-:B------:R-:W-:Y:S01]  /*4070*/  @!P4 IMAD.IADD R92, R92, 0x1, -R0.reuse ;  /* 0x000000015c5cc824 */ /* 0x100fe200078e0a00 */
[----:B------:R-:W-:Y:S01]  /*4080*/  ISETP.GE.AND P4, PT, R229, RZ, PT ;  /* 0x000000ffe500720c */ /* 0x000fe20003f86270 */
[--C-:B------:R-:W-:Y:S01]  /*4090*/  @!P3 IMAD.IADD R96, R96, 0x1, -R0.reuse ;  /* 0x000000016060b824 */ /* 0x100fe200078e0a00 */
[----:B------:R-:W-:Y:S01]  /*40a0*/  ISETP.GT.U32.AND P3, PT, R0, R73, PT ;  /* 0x000000490000720c */ /* 0x000fe20003f64070 */
[--C-:B------:R-:W-:Y:S01]  /*40b0*/  @!P1 IMAD.IADD R88, R88, 0x1, -R0.reuse ;  /* 0x0000000158589824 */ /* 0x100fe200078e0a00 */
[----:B------:R-:W-:Y:S01]  /*40c0*/  ISETP.GE.AND P1, PT, R228, RZ, PT ;  /* 0x000000ffe400720c */ /* 0x000fe20003f26270 */
        /* <DEDUP_REMOVED lines=8> */
[----:B------:R-:W-:Y:S01]  /*4150*/  @!P4 IMAD.MOV R89, RZ, RZ, -R89 ;  /* 0x000000ffff59c224 */ /* 0x000fe200078e0a59 */
[C---:B------:R-:W-:Y:S01]  /*4160*/  ISETP.GT.U32.AND P4, PT, R0.reuse, R88, PT ;  /* 0x000000580000720c */ /* 0x040fe20003f84070 */
[----:B------:R-:W-:Y:S01]  /*4170*/  @!P3 IMAD.IADD R73, R73, 0x1, -R0 ;  /* 0x000000014949b824 */ /* 0x000fe200078e0a00 */
        /* <DEDUP_REMOVED lines=13> */
[--C-:B------:R-:W-:Y:S01]  /*4250*/  @!P3 IMAD.IADD R92, R92, 0x1, -R0.reuse ;  /* 0x000000015c5cb824 */ /* 0x100fe200078e0a00 */
[----:B------:R-:W-:Y:S01]  /*4260*/  ISETP.GE.AND P3, PT, R223, RZ, PT ;  /* 0x000000ffdf00720c */ /* 0x000fe20003f66270 */
[--C-:B------:R-:W-:Y:S01]  /*4270*/  @!P1 IMAD.IADD R84, R84, 0x1, -R0.reuse ;  /* 0x0000000154549824 */ /* 0x100fe200078e0a00 */
[C---:B------:R-:W-:Y:S01]  /*4280*/  ISETP.GT.U32.AND P1, PT, R0.reuse, R64, PT ;  /* 0x000000400000720c */ /* 0x040fe20003f24070 */
[--C-:B------:R-:W-:Y:S01]  /*4290*/  @!P0 IMAD.IADD R81, R81, 0x1, -R0.reuse ;  /* 0x0000000151518824 */ /* 0x100fe200078e0a00 */
[C---:B------:R-:W-:Y:S01]  /*42a0*/  ISETP.GT.U32.AND P0, PT, R0.reuse, R60, PT ;  /* 0x0000003c0000720c */ /* 0x040fe20003f04070 */
[--C-:B------:R-:W-:Y:S01]  /*42b0*/  @!P2 IMAD.IADD R77, R77, 0x1, -R0.reuse ;  /* 0x000000014d4da824 */ /* 0x100fe200078e0a00 */
[----:B------:R-:W-:Y:S01]  /*42c0*/  ISETP.GT.U32.AND P2, PT, R0, R56, PT ;  /* 0x000000380000720c */ /* 0x000fe20003f44070 */
[--C-:B------:R-:W-:Y:S01]  /*42d0*/  @!P5 IMAD.IADD R73, R73, 0x1, -R0.reuse ;  /* 0x000000014949d824 */ /* 0x100fe200078e0a00 */
[----:B------:R-:W-:Y:S01]  /*42e0*/  ISETP.GE.AND P5, PT, R222, RZ, PT ;  /* 0x000000ffde00720c */ /* 0x000fe20003fa6270 */
[----:B------:R-:W-:-:S02]  /*42f0*/  @!P6 IMAD.IADD R70, R70, 0x1, -R0 ;  /* 0x000000014646e824 */ /* 0x000fc400078e0a00 */
[----:B------:R-:W-:Y:S01]  /*4300*/  @!P4 IMAD.IADD R66, R66, 0x1, -R0 ;  /* 0x000000014242c824 */ /* 0x000fe200078e0a00 */
[----:B------:R-:W-:Y:S01]  /*4310*/  ISETP.GE.AND P4, PT, R220, RZ, PT ;  /* 0x000000ffdc00720c */ /* 0x000fe20003f86270 */
[----:B------:R-:W-:Y:S01]  /*4320*/  @!P3 IMAD.MOV R92, RZ, RZ, -R92 ;  /* 0x000000ffff5cb224 */ /* 0x000fe200078e0a5c */
[----:B------:R-:W-:Y:S01]  /*4330*/  ISETP.GT.U32.AND P3, PT, R0, R70, PT ;  /* 0x000000460000720c */ /* 0x000fe20003f64070 */
[--C-:B------:R-:W-:Y:S01]  /*4340*/  @!P1 IMAD.IADD R64, R64, 0x1, -R0.reuse ;  /* 0x0000000140409824 */ /* 0x100fe200078e0a00 */
[----:B------:R-:W-:Y:S01]  /*4350*/  ISETP.GT.U32.AND P6, PT, R0, R53, PT ;  /* 0x000000350000720c */ /* 0x000fe20003fc4070 */
[--C-:B------:R-:W-:Y:S01]  /*4360*/  @!P0 IMAD.IADD R60, R60, 0x1, -R0.reuse ;  /* 0x000000013c3c8824 */ /* 0x100fe200078e0a00 */
[----:B------:R-:W-:Y:S01]  /*4370*/  ISETP.GE.AND P1, PT, R219, RZ, PT ;  /* 0x000000ffdb00720c */ /* 0x000fe20003f26270 */
[----:B------:R-:W-:Y:S01]  /*4380*/  @!P2 IMAD.IADD R56, R56, 0x1, -R0 ;  /* 0x000000013838a824 */ /* 0x000fe200078e0a00 */
[----:B------:R-:W-:Y:S02]  /*4390*/  ISETP.GE.AND P0, PT, R218, RZ, PT ;  /* 0x000000ffda00720c */ /* 0x000fe40003f06270 */
[----:B------:R-:W-:Y:S01]  /*43a0*/  ISETP.GE.AND P2, PT, R216, RZ, PT ;  /* 0x000000ffd800720c */ /* 0x000fe20003f46270 */
[----:B------:R-:W-:Y:S01]  /*43b0*/  @!P5 IMAD.MOV R88, RZ, RZ, -R88 ;  /* 0x000000ffff58d224 */ /* 0x000fe200078e0a58 */
[C---:B------:R-:W-:Y:S01]  /*43c0*/  ISETP.GT.U32.AND P5, PT, R0.reuse, R66, PT ;  /* 0x000000420000720c */ /* 0x040fe20003fa4070 */
[----:B------:R-:W-:Y:S01]  /*43d0*/  @!P4 IMAD.MOV R84, RZ, RZ, -R84 ;  /* 0x000000ffff54c224 */ /* 0x000fe200078e0a54 */
[----:B------:R-:W-:Y:S01]  /*43e0*/  ISETP.GT.U32.AND P4, PT, R0, R64, PT ;  /* 0x000000400000720c */ /* 0x000fe20003f84070 */
[--C-:B------:R-:W-:Y:S01]  /*43f0*/  @!P3 IMAD.IADD R70, R70, 0x1, -R0.reuse ;  /* 0x000000014646b824 */ /* 0x100fe200078e0a00 */
[----:B------:R-:W-:Y:S01]  /*4400*/  ISETP.GT.U32.AND P3, PT, R0, R45, PT ;  /* 0x0000002d0000720c */ /* 0x000fe20003f64070 */
[----:B------:R-:W-:-:S02]  /*4410*/  @!P6 IMAD.IADD R53, R53, 0x1, -R0 ;  /* 0x000000013535e824 */ /* 0x000fc400078e0a00 */
[----:B------:R-:W-:Y:S01]  /*4420*/  @!P1 IMAD.MOV R81, RZ, RZ, -R81 ;  /* 0x000000ffff519224 */ /* 0x000fe200078e0a51 */
[C---:B------:R-:W-:Y:S01]  /*4430*/  ISETP.GT.U32.AND P1, PT, R0.reuse, R60, PT ;  /* 0x0000003c0000720c */ /* 0x040fe20003f24070 */
[----:B------:R-:W-:Y:S01]  /*4440*/  @!P0 IMAD.MOV R77, RZ, RZ, -R77 ;  /* 0x000000ffff4d8224 */ /* 0x000fe200078e0a4d */
[C---:B------:R-:W-:Y:S01]  /*4450*/  ISETP.GT.U32.AND P0, PT, R0.reuse, R56, PT ;  /* 0x000000380000720c */ /* 0x040fe20003f04070 */
[----:B------:R-:W-:Y:S01]  /*4460*/  @!P2 IMAD.MOV R73, RZ, RZ, -R73 ;  /* 0x000000ffff49a224 */ /* 0x000fe200078e0a49 */
[C---:B------:R-:W-:Y:S02]  /*4470*/  ISETP.GT.U32.AND P2, PT, R0.reuse, R49, PT ;  /* 0x000000310000720c */ /* 0x040fe40003f44070 */
[----:B------:R-:W-:Y:S01]  /*4480*/  ISETP.GT.U32.AND P6, PT, R0, R53, PT ;  /* 0x000000350000720c */ /* 0x000fe20003fc4070 */
[--C-:B------:R-:W-:Y:S01]  /*4490*/  @!P5 IMAD.IADD R66, R66, 0x1, -R0.reuse ;  /* 0x000000014242d824 */ /* 0x100fe200078e0a00 */
[----:B------:R-:W-:Y:S01]  /*44a0*/  ISETP.GT.U32.AND P5, PT, R0, R42, PT ;  /* 0x0000002a0000720c */ /* 0x000fe20003fa4070 */
[--C-:B------:R-:W-:Y:S01]  /*44b0*/  @!P4 IMAD.IADD R64, R64, 0x1, -R0.reuse ;  /* 0x000000014040c824 */ /* 0x100fe200078e0a00 */
[----:B------:R-:W-:Y:S01]  /*44c0*/  ISETP.GT.U32.AND P4, PT, R0, R38, PT ;  /* 0x000000260000720c */ /* 0x000fe20003f84070 */
[--C-:B------:R-:W-:Y:S01]  /*44d0*/  @!P3 IMAD.IADD R45, R45, 0x1, -R0.reuse ;  /* 0x000000012d2db824 */ /* 0x100fe200078e0a00 */
[----:B------:R-:W-:Y:S01]  /*44e0*/  ISETP.GE.AND P3, PT, R212, RZ, PT ;  /* 0x000000ffd400720c */ /* 0x000fe20003f66270 */
[--C-:B------:R-:W-:Y:S01]  /*44f0*/  @!P1 IMAD.IADD R60, R60, 0x1, -R0.reuse ;  /* 0x000000013c3c9824 */ /* 0x100fe200078e0a00 */
[----:B------:R-:W-:Y:S01]  /*4500*/  ISETP.GT.U32.AND P1, PT, R0, R34, PT ;  /* 0x000000220000720c */ /* 0x000fe20003f24070 */
[--C-:B------:R-:W-:Y:S01]  /*4510*/  @!P0 IMAD.IADD R56, R56, 0x1, -R0.reuse ;  /* 0x0000000138388824 */ /* 0x100fe200078e0a00 */
[----:B------:R-:W-:Y:S01]  /*4520*/  ISETP.GT.U32.AND P0, PT, R0, R32, PT ;  /* 0x000000200000720c */ /* 0x000fe20003f04070 */
[--C-:B------:R-:W-:Y:S01]  /*4530*/  @!P2 IMAD.IADD R49, R49, 0x1, -R0.reuse ;  /* 0x000000013131a824 */ /* 0x100fe200078e0a00 */
[----:B------:R-:W-:Y:S01]  /*4540*/  ISETP.GE.AND P2, PT, R214, RZ, PT ;  /* 0x000000ffd600720c */ /* 0x000fe20003f46270 */
        /* <DEDUP_REMOVED lines=8> */
[----:B------:R-:W-:Y:S01]  /*45d0*/  ISETP.GE.AND P1, PT, R208, RZ, PT ;  /* 0x000000ffd000720c */ /* 0x000fe20003f26270 */
[----:B------:R-:W-:Y:S01]  /*45e0*/  @!P0 IMAD.IADD R32, R32, 0x1, -R0 ;  /* 0x0000000120208824 */ /* 0x000fe200078e0a00 */
[C---:B------:R-:W-:Y:S01]  /*45f0*/  ISETP.GT.U32.AND P0, PT, R0.reuse, R49, PT ;  /* 0x000000310000720c */ /* 0x040fe20003f04070 */
[----:B------:R-:W-:Y:S01]  /*4600*/  @!P2 IMAD.MOV R66, RZ, RZ, -R66 ;  /* 0x000000ffff42a224 */ /* 0x000fe200078e0a42 */
[----:B------:R-:W-:Y:S01]  /*4610*/  ISETP.GT.U32.AND P2, PT, R0, R45, PT ;  /* 0x0000002d0000720c */ /* 0x000fe20003f44070 */
[----:B------:R-:W-:Y:S01]  /*4620*/  @!P6 IMAD.MOV R70, RZ, RZ, -R70 ;  /* 0x000000ffff46e224 */ /* 0x000fe200078e0a46 */
[----:B------:R-:W-:-:S02]  /*4630*/  ISETP.GE.AND P5, PT, R211, RZ, PT ;  /* 0x000000ffd300720c */ /* 0x000fc40003fa6270 */
[C---:B------:R-:W-:Y:S01]  /*4640*/  ISETP.GT.U32.AND P6, PT, R0.reuse, R38, PT ;  /* 0x000000260000720c */ /* 0x040fe20003fc4070 */
[----:B------:R-:W-:Y:S01]  /*4650*/  @!P4 IMAD.MOV R56, RZ, RZ, -R56 ;  /* 0x000000ffff38c224 */ /* 0x000fe200078e0a38 */
[----:B------:R-:W-:Y:S01]  /*4660*/  ISETP.GT.U32.AND P4, PT, R0, R34, PT ;  /* 0x000000220000720c */ /* 0x000fe20003f84070 */
[--C-:B------:R-:W-:Y:S01]  /*4670*/  @!P3 IMAD.IADD R42, R42, 0x1, -R0.reuse ;  /* 0x000000012a2ab824 */ /* 0x100fe200078e0a00 */
[C---:B------:R-:W-:Y:S01]  /*4680*/  ISETP.GT.U32.AND P3, PT, R0.reuse, R22, PT ;  /* 0x000000160000720c */ /* 0x040fe20003f64070 */
[----:B------:R-:W-:Y:S01]  /*4690*/  @!P1 IMAD.MOV R53, RZ, RZ, -R53 ;  /* 0x000000ffff359224 */ /* 0x000fe200078e0a35 */
[C---:B------:R-:W-:Y:S01]  /*46a0*/  ISETP.GT.U32.AND P1, PT, R0.reuse, R28, PT ;  /* 0x0000001c0000720c */ /* 0x040fe20003f24070 */
[--C-:B------:R-:W-:Y:S01]  /*46b0*/  @!P0 IMAD.IADD R49, R49, 0x1, -R0.reuse ;  /* 0x0000000131318824 */ /* 0x100fe200078e0a00 */
[C---:B------:R-:W-:Y:S01]  /*46c0*/  ISETP.GT.U32.AND P0, PT, R0.reuse, R25, PT ;  /* 0x000000190000720c */ /* 0x040fe20003f04070 */
[----:B------:R-:W-:Y:S01]  /*46d0*/  @!P2 IMAD.IADD R45, R45, 0x1, -R0 ;  /* 0x000000012d2da824 */ /* 0x000fe200078e0a00 */
[C---:B------:R-:W-:Y:S01]  /*46e0*/  ISETP.GT.U32.AND P2, PT, R0.reuse, R24, PT ;  /* 0x000000180000720c */ /* 0x040fe20003f44070 */
[----:B------:R-:W-:Y:S01]  /*46f0*/  @!P5 IMAD.MOV R60, RZ, RZ, -R60 ;  /* 0x000000ffff3cd224 */ /* 0x000fe200078e0a3c */
        /* <DEDUP_REMOVED lines=32> */
[----:B------:R-:W-:Y:S01]  /*4900*/  ISETP.GE.AND P4, PT, R198, RZ, PT ;  /* 0x000000ffc600720c */ /* 0x000fe20003f86270 */
[--C-:B------:R-:W-:Y:S01]  /*4910*/  @!P3 IMAD.IADD R21, R21, 0x1, -R0.reuse ;  /* 0x000000011515b824 */ /* 0x100fe200078e0a00 */
[C---:B------:R-:W-:Y:S01]  /*4920*/  ISETP.GT.U32.AND P3, PT, R0.reuse, R6, PT ;  /* 0x000000060000720c */ /* 0x040fe20003f64070 */
[--C-:B------:R-:W-:Y:S01]  /*4930*/  @!P1 IMAD.IADD R25, R25, 0x1, -R0.reuse ;  /* 0x0000000119199824 */ /* 0x100fe200078e0a00 */
[----:B------:R-:W-:Y:S01]  /*4940*/  ISETP.GT.U32.AND P1, PT, R0, R16, PT ;  /* 0x000000100000720c */ /* 0x000fe20003f24070 */
[--C-:B------:R-:W-:Y:S01]  /*4950*/  @!P0 IMAD.IADD R24, R24, 0x1, -R0.reuse ;  /* 0x0000000118188824 */ /* 0x100fe200078e0a00 */
[----:B------:R-:W-:Y:S01]  /*4960*/  ISETP.GT.U32.AND P0, PT, R0, R12, PT ;  /* 0x0000000c0000720c */ /* 0x000fe20003f04070 */
[--C-:B------:R-:W-:Y:S01]  /*4970*/  @!P2 IMAD.IADD R22, R22, 0x1, -R0.reuse ;  /* 0x000000011616a824 */ /* 0x100fe200078e0a00 */
[----:B------:R-:W-:Y:S01]  /*4980*/  ISETP.GT.U32.AND P2, PT, R0, R8, PT ;  /* 0x000000080000720c */ /* 0x000fe20003f44070 */
[--C-:B------:R-:W-:Y:S01]  /*4990*/  @!P5 IMAD.IADD R20, R20, 0x1, -R0.reuse ;  /* 0x000000011414d824 */ /* 0x100fe200078e0a00 */
[----:B------:R-:W-:Y:S01]  /*49a0*/  ISETP.GE.AND P5, PT, R197, RZ, PT ;  /* 0x000000ffc500720c */ /* 0x000fe20003fa6270 */
[----:B------:R-:W-:-:S02]  /*49b0*/  @!P6 IMAD.IADD R18, R18, 0x1, -R0 ;  /* 0x000000011212e824 */ /* 0x000fc400078e0a00 */
[----:B------:R-:W-:-:S03]  /*49c0*/  @!P4 IMAD.MOV R28, RZ, RZ, -R28 ;  /* 0x000000ffff1cc224 */ /* 0x000fc600078e0a1c */
        /* <DEDUP_REMOVED lines=8> */
[----:B------:R-:W-:Y:S02]  /*4a50*/  ISETP.GE.AND P0, PT, R194, RZ, PT ;  /* 0x000000ffc200720c */ /* 0x000fe40003f06270 */
[----:B------:R-:W-:Y:S01]  /*4a60*/  ISETP.GE.AND P2, PT, R193, RZ, PT ;  /* 0x000000ffc100720c */ /* 0x000fe20003f46270 */
[----:B------:R-:W-:Y:S01]  /*4a70*/  @!P5 IMAD.MOV R25, RZ, RZ, -R25 ;  /* 0x000000ffff19d224 */ /* 0x000fe200078e0a19 */
[----:B------:R-:W-:Y:S01]  /*4a80*/  ISETP.GT.U32.AND P5, PT, R0, R16, PT ;  /* 0x000000100000720c */ /* 0x000fe20003fa4070 */
[----:B------:R-:W-:Y:S01]  /*4a90*/  @!P4 IMAD.IADD R18, R18, 0x1, -R0 ;  /* 0x000000011212c824 */ /* 0x000fe200078e0a00 */
[C---:B------:R-:W-:Y:S01]  /*4aa0*/  ISETP.GT.U32.AND P4, PT, R0.reuse, R10, PT ;  /* 0x0000000a0000720c */ /* 0x040fe20003f84070 */
[----:B------:R-:W-:Y:S01]  /*4ab0*/  @!P3 IMAD.MOV R20, RZ, RZ, -R20 ;  /* 0x000000ffff14b224 */ /* 0x000fe200078e0a14 */
[----:B------:R-:W-:Y:S01]  /*4ac0*/  ISETP.GT.U32.AND P3, PT, R0, R9, PT ;  /* 0x000000090000720c */ /* 0x000fe20003f64070 */
[----:B------:R-:W-:-:S02]  /*4ad0*/  @!P6 IMAD.IADD R7, R7, 0x1, -R0 ;  /* 0x000000010707e824 */ /* 0x000fc400078e0a00 */
[----:B------:R-:W-:Y:S01]  /*4ae0*/  @!P1 IMAD.MOV R24, RZ, RZ, -R24 ;  /* 0x000000ffff189224 */ /* 0x000fe200078e0a18 */
[C---:B------:R-:W-:Y:S01]  /*4af0*/  ISETP.GT.U32.AND P1, PT, R0.reuse, R12, PT ;  /* 0x0000000c0000720c */ /* 0x040fe20003f24070 */
[----:B------:R-:W-:Y:S01]  /*4b00*/  @!P0 IMAD.MOV R22, RZ, RZ, -R22 ;  /* 0x000000ffff168224 */ /* 0x000fe200078e0a16 */
[C---:B------:R-:W-:Y:S01]  /*4b10*/  ISETP.GT.U32.AND P0, PT, R0.reuse, R8, PT ;  /* 0x000000080000720c */ /* 0x040fe20003f04070 */
[----:B------:R-:W-:Y:S01]  /*4b20*/  @!P2 IMAD.MOV R21, RZ, RZ, -R21 ;  /* 0x000000ffff15a224 */ /* 0x000fe200078e0a15 */
[----:B------:R-:W-:Y:S01]  /*4b30*/  ISETP.GT.U32.AND P2, PT, R0, R6, PT ;  /* 0x000000060000720c */ /* 0x000fe20003f44070 */
[--C-:B------:R-:W-:Y:S01]  /*4b40*/  @!P5 IMAD.IADD R16, R16, 0x1, -R0.reuse ;  /* 0x000000011010d824 */ /* 0x100fe200078e0a00 */
[C---:B------:R-:W-:Y:S02]  /*4b50*/  ISETP.GT.U32.AND P6, PT, R0.reuse, R7, PT ;  /* 0x000000070000720c */ /* 0x040fe40003fc4070 */
[----:B------:R-:W-:Y:S01]  /*4b60*/  ISETP.GT.U32.AND P5, PT, R0, R11, PT ;  /* 0x0000000b0000720c */ /* 0x000fe20003fa4070 */
[--C-:B------:R-:W-:Y:S01]  /*4b70*/  @!P4 IMAD.IADD R10, R10, 0x1, -R0.reuse ;  /* 0x000000010a0ac824 */ /* 0x100fe200078e0a00 */
[----:B------:R-:W-:Y:S01]  /*4b80*/  ISETP.GE.AND P4, PT, R188, RZ, PT ;  /* 0x000000ffbc00720c */ /* 0x000fe20003f86270 */
[--C-:B------:R-:W-:Y:S01]  /*4b90*/  @!P3 IMAD.IADD R9, R9, 0x1, -R0.reuse ;  /* 0x000000010909b824 */ /* 0x100fe200078e0a00 */
[----:B------:R-:W-:Y:S01]  /*4ba0*/  ISETP.GE.AND P3, PT, R189, RZ, PT ;  /* 0x000000ffbd00720c */ /* 0x000fe20003f66270 */
        /* <DEDUP_REMOVED lines=10> */
[C---:B------:R-:W-:Y:S01]  /*4c50*/  ISETP.GT.U32.AND P4, PT, R0.reuse, R11, PT ;  /* 0x0000000b0000720c */ /* 0x040fe20003f84070 */
[----:B------:R-:W-:Y:S01]  /*4c60*/  @!P3 IMAD.MOV R16, RZ, RZ, -R16 ;  /* 0x000000ffff10b224 */ /* 0x000fe200078e0a10 */
[----:B------:R-:W-:Y:S01]  /*4c70*/  ISETP.GT.U32.AND P3, PT, R0, R10, PT ;  /* 0x0000000a0000720c */ /* 0x000fe20003f64070 */
[--C-:B------:R-:W-:Y:S02]  /*4c80*/  @!P1 IMAD.IADD R13, R13, 0x1, -R0.reuse ;  /* 0x000000010d0d9824 */ /* 0x100fe400078e0a00 */
[--C-:B------:R-:W-:Y:S01]  /*4c90*/  @!P0 IMAD.IADD R14, R14, 0x1, -R0.reuse ;  /* 0x000000010e0e8824 */ /* 0x100fe200078e0a00 */
[----:B------:R-:W-:Y:S01]  /*4ca0*/  ISETP.GE.AND P0, PT, R184, RZ, PT ;  /* 0x000000ffb800720c */ /* 0x000fe20003f06270 */
[----:B------:R-:W-:Y:S01]  /*4cb0*/  @!P2 IMAD.IADD R15, R15, 0x1, -R0 ;  /* 0x000000010f0fa824 */ /* 0x000fe200078e0a00 */
[----:B------:R-:W-:Y:S01]  /*4cc0*/  ISETP.GT.U32.AND P2, PT, R0, R9, PT ;  /* 0x000000090000720c */ /* 0x000fe20003f44070 */
[----:B------:R-:W-:Y:S01]  /*4cd0*/  @!P6 IMAD.MOV R18, RZ, RZ, -R18 ;  /* 0x000000ffff12e224 */ /* 0x000fe200078e0a12 */
[----:B------:R-:W-:-:S02]  /*4ce0*/  ISETP.GE.AND P1, PT, R185, RZ, PT ;  /* 0x000000ffb900720c */ /* 0x000fc40003f26270 */
[C---:B------:R-:W-:Y:S01]  /*4cf0*/  ISETP.GT.U32.AND P6, PT, R0.reuse, R13, PT ;  /* 0x0000000d0000720c */ /* 0x040fe20003fc4070 */
[--C-:B------:R-:W-:Y:S01]  /*4d00*/  @!P4 IMAD.IADD R11, R11, 0x1, -R0.reuse ;  /* 0x000000010b0bc824 */ /* 0x100fe200078e0a00 */
[----:B------:R-:W-:Y:S01]  /*4d10*/  ISETP.GT.U32.AND P4, PT, R0, R27, PT ;  /* 0x0000001b0000720c */ /* 0x000fe20003f84070 */
[--C-:B------:R-:W-:Y:S01]  /*4d20*/  @!P3 IMAD.IADD R10, R10, 0x1, -R0.reuse ;  /* 0x000000010a0ab824 */ /* 0x100fe200078e0a00 */
[----:B------:R-:W-:Y:S02]  /*4d30*/  ISETP.GT.U32.AND P3, PT, R0, R23, PT ;  /* 0x000000170000720c */ /* 0x000fe40003f64070 */
[----:B------:R-:W-:Y:S01]  /*4d40*/  ISETP.GE.AND P5, PT, R186, RZ, PT ;  /* 0x000000ffba00720c */ /* 0x000fe20003fa6270 */
[----:B------:R-:W-:Y:S01]  /*4d50*/  @!P0 IMAD.MOV R7, RZ, RZ, -R7 ;  /* 0x000000ffff078224 */ /* 0x000fe200078e0a07 */
[C---:B------:R-:W-:Y:S01]  /*4d60*/  ISETP.GT.U32.AND P0, PT, R0.reuse, R17, PT ;  /* 0x000000110000720c */ /* 0x040fe20003f04070 */
        /* <DEDUP_REMOVED lines=8> */
[----:B------:R-:W-:Y:S01]  /*4df0*/  @!P3 IMAD.IADD R23, R23, 0x1, -R0 ;  /* 0x000000011717b824 */ /* 0x000fe200078e0a00 */
[----:B------:R-:W-:Y:S01]  /*4e00*/  ISETP.GE.AND P3, PT, R178, RZ, PT ;  /* 0x000000ffb200720c */ /* 0x000fe20003f66270 */
[----:B------:R-:W-:Y:S01]  /*4e10*/  @!P5 IMAD.MOV R8, RZ, RZ, -R8 ;  /* 0x000000ffff08d224 */ /* 0x000fe200078e0a08 */
[----:B------:R-:W-:Y:S01]  /*4e20*/  ISETP.GT.U32.AND P5, PT, R0, R15, PT ;  /* 0x0000000f0000720c */ /* 0x000fe20003fa4070 */
[--C-:B------:R-:W-:Y:S01]  /*4e30*/  @!P0 IMAD.IADD R17, R17, 0x1, -R0.reuse ;  /* 0x0000000111118824 */ /* 0x100fe200078e0a00 */
[----:B------:R-:W-:Y:S01]  /*4e40*/  ISETP.GE.AND P0, PT, R181, RZ, PT ;  /* 0x000000ffb500720c */ /* 0x000fe20003f06270 */
[--C-:B------:R-:W-:Y:S01]  /*4e50*/  @!P2 IMAD.IADD R19, R19, 0x1, -R0.reuse ;  /* 0x000000011313a824 */ /* 0x100fe200078e0a00 */
[----:B------:R-:W-:Y:S01]  /*4e60*/  ISETP.GE.AND P2, PT, R180, RZ, PT ;  /* 0x000000ffb400720c */ /* 0x000fe20003f46270 */
[--C-:B------:R-:W-:Y:S01]  /*4e70*/  @!P1 IMAD.IADD R14, R14, 0x1, -R0.reuse ;  /* 0x000000010e0e9824 */ /* 0x100fe200078e0a00 */
[----:B------:R-:W-:Y:S01]  /*4e80*/  ISETP.GT.U32.AND P1, PT, R0, R35, PT ;  /* 0x000000230000720c */ /* 0x000fe20003f24070 */
[----:B------:R-:W-:-:S02]  /*4e90*/  @!P6 IMAD.IADD R31, R31, 0x1, -R0 ;  /* 0x000000011f1fe824 */ /* 0x000fc400078e0a00 */
[----:B------:R-:W-:-:S03]  /*4ea0*/  @!P4 IMAD.MOV R14, RZ, RZ, -R14 ;  /* 0x000000ffff0ec224 */ /* 0x000fc600078e0a0e */
[C---:B------:R-:W-:Y:S01]  /*4eb0*/  ISETP.GT.U32.AND P4, PT, R0.reuse, R31, PT ;  /* 0x0000001f0000720c */ /* 0x040fe20003f84070 */
[----:B------:R-:W-:Y:S01]  /*4ec0*/  @!P3 IMAD.MOV R13, RZ, RZ, -R13 ;  /* 0x000000ffff0db224 */ /* 0x000fe200078e0a0d */
[----:B------:R-:W-:Y:S01]  /*4ed0*/  ISETP.GT.U32.AND P3, PT, R0, R27, PT ;  /* 0x0000001b0000720c */ /* 0x000fe20003f64070 */
[----:B------:R-:W-:Y:S01]  /*4ee0*/  @!P5 IMAD.IADD R15, R15, 0x1, -R0 ;  /* 0x000000010f0fd824 */ /* 0x000fe200078e0a00 */
[----:B------:R-:W-:Y:S01]  /*4ef0*/  ISETP.GE.AND P5, PT, R182, RZ, PT ;  /* 0x000000ffb600720c */ /* 0x000fe20003fa6270 */
[----:B------:R-:W-:Y:S01]  /*4f00*/  @!P0 IMAD.MOV R10, RZ, RZ, -R10 ;  /* 0x000000ffff0a8224 */ /* 0x000fe200078e0a0a */
[----:B------:R-:W-:Y:S01]  /*4f10*/  ISETP.GE.AND P6, PT, R176, RZ, PT ;  /* 0x000000ffb000720c */ /* 0x000fe20003fc6270 */
[----:B------:R-:W-:Y:S01]  /*4f20*/  @!P2 IMAD.MOV R11, RZ, RZ, -R11 ;  /* 0x000000ffff0ba224 */ /* 0x000fe200078e0a0b */
[C---:B------:R-:W-:Y:S02]  /*4f30*/  ISETP.GT.U32.AND P0, PT, R0.reuse, R19, PT ;  /* 0x000000130000720c */ /* 0x040fe40003f04070 */
[C---:B------:R-:W-:Y:S01]  /*4f40*/  ISETP.GT.U32.AND P2, PT, R0.reuse, R23, PT ;  /* 0x000000170000720c */ /* 0x040fe20003f44070 */
[--C-:B------:R-:W-:Y:S01]  /*4f50*/  @!P1 IMAD.IADD R35, R35, 0x1, -R0.reuse ;  /* 0x0000000123239824 */ /* 0x100fe200078e0a00 */
[C---:B------:R-:W-:Y:S01]  /*4f60*/  ISETP.GT.U32.AND P1, PT, R0.reuse, R17, PT ;  /* 0x000000110000720c */ /* 0x040fe20003f24070 */
[--C-:B------:R-:W-:Y:S01]  /*4f70*/  @!P4 IMAD.IADD R31, R31, 0x1, -R0.reuse ;  /* 0x000000011f1fc824 */ /* 0x100fe200078e0a00 */
[C---:B------:R-:W-:Y:S01]  /*4f80*/  ISETP.GT.U32.AND P4, PT, R0.reuse, R55, PT ;  /* 0x000000370000720c */ /* 0x040fe20003f84070 */
[--C-:B------:R-:W-:Y:S01]  /*4f90*/  @!P3 IMAD.IADD R27, R27, 0x1, -R0.reuse ;  /* 0x000000011b1bb824 */ /* 0x100fe200078e0a00 */
[C---:B------:R-:W-:Y:S01]  /*4fa0*/  ISETP.GT.U32.AND P3, PT, R0.reuse, R51, PT ;  /* 0x000000330000720c */ /* 0x040fe20003f64070 */
[----:B------:R-:W-:Y:S01]  /*4fb0*/  @!P5 IMAD.MOV R9, RZ, RZ, -R9 ;  /* 0x000000ffff09d224 */ /* 0x000fe200078e0a09 */
[C---:B------:R-:W-:Y:S01]  /*4fc0*/  ISETP.GT.U32.AND P5, PT, R0.reuse, R35, PT ;  /* 0x000000230000720c */ /* 0x040fe20003fa4070 */
[----:B------:R-:W-:Y:S01]  /*4fd0*/  @!P6 IMAD.MOV R15, RZ, RZ, -R15 ;  /* 0x000000ffff0fe224 */ /* 0x000fe200078e0a0f */
[C---:B------:R-:W-:Y:S01]  /*4fe0*/  ISETP.GT.U32.AND P6, PT, R0.reuse, R39, PT ;  /* 0x000000270000720c */ /* 0x040fe20003fc4070 */
[--C-:B------:R-:W-:Y:S01]  /*4ff0*/  @!P0 IMAD.IADD R19, R19, 0x1, -R0.reuse ;  /* 0x0000000113138824 */ /* 0x100fe200078e0a00 */
[C---:B------:R-:W-:Y:S01]  /*5000*/  ISETP.GT.U32.AND P0, PT, R0.reuse, R43, PT ;  /* 0x0000002b0000720c */ /* 0x040fe20003f04070 */
        /* <DEDUP_REMOVED lines=10> */
[----:B------:R-:W-:-:S02]  /*50b0*/  @!P6 IMAD.IADD R39, R39, 0x1, -R0 ;  /* 0x000000012727e824 */ /* 0x000fc400078e0a00 */
[--C-:B------:R-:W-:Y:S01]  /*50c0*/  @!P0 IMAD.IADD R43, R43, 0x1, -R0.reuse ;  /* 0x000000012b2b8824 */ /* 0x100fe200078e0a00 */
[----:B------:R-:W-:Y:S01]  /*50d0*/  ISETP.GE.AND P0, PT, R172, RZ, PT ;  /* 0x000000ffac00720c */ /* 0x000fe20003f06270 */
[----:B------:R-:W-:Y:S01]  /*50e0*/  @!P2 IMAD.IADD R47, R47, 0x1, -R0 ;  /* 0x000000012f2fa824 */ /* 0x000fe200078e0a00 */
[----:B------:R-:W-:Y:S01]  /*50f0*/  ISETP.GE.AND P2, PT, R170, RZ, PT ;  /* 0x000000ffaa00720c */ /* 0x000fe20003f46270 */
[----:B------:R-:W-:Y:S01]  /*5100*/  @!P1 IMAD.MOV R17, RZ, RZ, -R17 ;  /* 0x000000ffff119224 */ /* 0x000fe200078e0a11 */
[C---:B------:R-:W-:Y:S01]  /*5110*/  ISETP.GT.U32.AND P1, PT, R0.reuse, R39, PT ;  /* 0x000000270000720c */ /* 0x040fe20003f24070 */
[----:B------:R-:W-:Y:S01]  /*5120*/  @!P4 IMAD.MOV R35, RZ, RZ, -R35 ;  /* 0x000000ffff23c224 */ /* 0x000fe200078e0a23 */
[C---:B------:R-:W-:Y:S01]  /*5130*/  ISETP.GT.U32.AND P4, PT, R0.reuse, R63, PT ;  /* 0x0000003f0000720c */ /* 0x040fe20003f84070 */
[----:B------:R-:W-:Y:S01]  /*5140*/  @!P3 IMAD.MOV R31, RZ, RZ, -R31 ;  /* 0x000000ffff1fb224 */ /* 0x000fe200078e0a1f */
[C---:B------:R-:W-:Y:S01]  /*5150*/  ISETP.GT.U32.AND P6, PT, R0.reuse, R59, PT ;  /* 0x0000003b0000720c */ /* 0x040fe20003fc4070 */
[----:B------:R-:W-:Y:S01]  /*5160*/  @!P5 IMAD.MOV R19, RZ, RZ, -R19 ;  /* 0x000000ffff13d224 */ /* 0x000fe200078e0a13 */
[----:B------:R-:W-:-:S02]  /*5170*/  ISETP.GT.U32.AND P3, PT, R0, R55, PT ;  /* 0x000000370000720c */ /* 0x000fc40003f64070 */
        /* <DEDUP_REMOVED lines=8> */
[----:B------:R-:W-:Y:S01]  /*5200*/  ISETP.GE.AND P4, PT, R165, RZ, PT ;  /* 0x000000ffa500720c */ /* 0x000fe20003f86270 */
[--C-:B------:R-:W-:Y:S02]  /*5210*/  @!P6 IMAD.IADD R59, R59, 0x1, -R0.reuse ;  /* 0x000000013b3be824 */ /* 0x100fe400078e0a00 */
[--C-:B------:R-:W-:Y:S01]  /*5220*/  @!P3 IMAD.IADD R55, R55, 0x1, -R0.reuse ;  /* 0x000000013737b824 */ /* 0x100fe200078e0a00 */
[C---:B------:R-:W-:Y:S01]  /*5230*/  ISETP.GT.U32.AND P3, PT, R0.reuse, R83, PT ;  /* 0x000000530000720c */ /* 0x040fe20003f64070 */
[--C-:B------:R-:W-:Y:S01]  /*5240*/  @!P5 IMAD.IADD R43, R43, 0x1, -R0.reuse ;  /* 0x000000012b2bd824 */ /* 0x100fe200078e0a00 */
[C---:B------:R-:W-:Y:S01]  /*5250*/  ISETP.GT.U32.AND P6, PT, R0.reuse, R59, PT ;  /* 0x0000003b0000720c */ /* 0x040fe20003fc4070 */
[--C-:B------:R-:W-:Y:S01]  /*5260*/  @!P0 IMAD.IADD R47, R47, 0x1, -R0.reuse ;  /* 0x000000012f2f8824 */ /* 0x100fe200078e0a00 */
[C---:B------:R-:W-:Y:S01]  /*5270*/  ISETP.GT.U32.AND P5, PT, R0.reuse, R71, PT ;  /* 0x000000470000720c */ /* 0x040fe20003fa4070 */
[----:B------:R-:W-:Y:S01]  /*5280*/  @!P2 IMAD.IADD R51, R51, 0x1, -R0 ;  /* 0x000000013333a824 */ /* 0x000fe200078e0a00 */
[----:B------:R-:W-:-:S02]  /*5290*/  ISETP.GT.U32.AND P0, PT, R0, R75, PT ;  /* 0x0000004b0000720c */ /* 0x000fc40003f04070 */
[----:B------:R-:W-:Y:S01]  /*52a0*/  ISETP.GT.U32.AND P2, PT, R0, R79, PT ;  /* 0x0000004f0000720c */ /* 0x000fe20003f44070 */
[----:B------:R-:W-:Y:S01]  /*52b0*/  @!P1 IMAD.IADD R67, R67, 0x1, -R0 ;  /* 0x0000000143439824 */ /* 0x000fe200078e0a00 */
[----:B------:R-:W-:Y:S01]  /*52c0*/  ISETP.GE.AND P1, PT, R164, RZ, PT ;  /* 0x000000ffa400720c */ /* 0x000fe20003f26270 */
[----:B------:R-:W-:-:S03]  /*52d0*/  @!P4 IMAD.MOV R43, RZ, RZ, -R43 ;  /* 0x000000ffff2bc224 */ /* 0x000fc600078e0a2b */
[C---:B------:R-:W-:Y:S01]  /*52e0*/  ISETP.GT.U32.AND P4, PT, R0.reuse, R67, PT ;  /* 0x000000430000720c */ /* 0x040fe20003f84070 */
[--C-:B------:R-:W-:Y:S01]  /*52f0*/  @!P3 IMAD.IADD R83, R83, 0x1, -R0.reuse ;  /* 0x000000015353b824 */ /* 0x100fe200078e0a00 */
[----:B------:R-:W-:Y:S01]  /*5300*/  ISETP.GT.U32.AND P3, PT, R0, R63, PT ;  /* 0x0000003f0000720c */ /* 0x000fe20003f64070 */
[--C-:B------:R-:W-:Y:S01]  /*5310*/  @!P6 IMAD.IADD R59, R59, 0x1, -R0.reuse ;  /* 0x000000013b3be824 */ /* 0x100fe200078e0a00 */
[----:B------:R-:W-:Y:S01]  /*5320*/  ISETP.GE.AND P6, PT, R166, RZ, PT ;  /* 0x000000ffa600720c */ /* 0x000fe20003fc6270 */
[--C-:B------:R-:W-:Y:S02]  /*5330*/  @!P5 IMAD.IADD R71, R71, 0x1, -R0.reuse ;  /* 0x000000014747d824 */ /* 0x100fe400078e0a00 */
[--C-:B------:R-:W-:Y:S01]  /*5340*/  @!P0 IMAD.IADD R75, R75, 0x1, -R0.reuse ;  /* 0x000000014b4b8824 */ /* 0x100fe200078e0a00 */
[----:B------:R-:W-:Y:S01]  /*5350*/  ISETP.GE.AND P0, PT, R161, RZ, PT ;  /* 0x000000ffa100720c */ /* 0x000fe20003f06270 */
[----:B------:R-:W-:Y:S01]  /*5360*/  @!P2 IMAD.IADD R79, R79, 0x1, -R0 ;  /* 0x000000014f4fa824 */ /* 0x000fe200078e0a00 */
[----:B------:R-:W-:Y:S01]  /*5370*/  ISETP.GE.AND P2, PT, R160, RZ, PT ;  /* 0x000000ffa000720c */ /* 0x000fe20003f46270 */
[----:B------:R-:W-:Y:S01]  /*5380*/  @!P1 IMAD.MOV R47, RZ, RZ, -R47 ;  /* 0x000000ffff2f9224 */ /* 0x000fe200078e0a2f */
[----:B------:R-:W-:-:S02]  /*5390*/  ISETP.GE.AND P5, PT, R162, RZ, PT ;  /* 0x000000ffa200720c */ /* 0x000fc40003fa6270 */
        /* <DEDUP_REMOVED lines=27> */
[----:B------:R-:W-:Y:S01]  /*5550*/  @!P1 IMAD.IADD R99, R99, 0x1, -R0 ;  /* 0x0000000163639824 */ /* 0x000fe200078e0a00 */
[----:B------:R-:W-:Y:S01]  /*5560*/  ISETP.GE.AND P1, PT, R153, RZ, PT ;  /* 0x000000ff9900720c */ /* 0x000fe20003f26270 */
[----:B------:R-:W-:-:S03]  /*5570*/  @!P4 IMAD.MOV R75, RZ, RZ, -R75 ;  /* 0x000000ffff4bc224 */ /* 0x000fc600078e0a4b */
[C---:B------:R-:W-:Y:S01]  /*5580*/  ISETP.GT.U32.AND P4, PT, R0.reuse, R99, PT ;  /* 0x000000630000720c */ /* 0x040fe20003f84070 */
[----:B------:R-:W-:Y:S01]  /*5590*/  @!P3 IMAD.MOV R71, RZ, RZ, -R71 ;  /* 0x000000ffff47b224 */ /* 0x000fe200078e0a47 */
[----:B------:R-:W-:Y:S01]  /*55a0*/  ISETP.GT.U32.AND P3, PT, R0, R95, PT ;  /* 0x0000005f0000720c */ /* 0x000fe20003f64070 */
[--C-:B------:R-:W-:Y:S01]  /*55b0*/  @!P6 IMAD.IADD R103, R103, 0x1, -R0.reuse ;  /* 0x000000016767e824 */ /* 0x100fe200078e0a00 */
[----:B------:R-:W-:Y:S01]  /*55c0*/  ISETP.GE.AND P6, PT, R152, RZ, PT ;  /* 0x000000ff9800720c */ /* 0x000fe20003fc6270 */
[----:B------:R-:W-:Y:S02]  /*55d0*/  @!P0 IMAD.IADD R107, R107, 0x1, -R0 ;  /* 0x000000016b6b8824 */ /* 0x000fe400078e0a00 */
[----:B------:R-:W-:Y:S01]  /*55e0*/  @!P2 IMAD.MOV R67, RZ, RZ, -R67 ;  /* 0x000000ffff43a224 */ /* 0x000fe200078e0a43 */
[C---:B------:R-:W-:Y:S01]  /*55f0*/  ISETP.GT.U32.AND P2, PT, R0.reuse, R91, PT ;  /* 0x0000005b0000720c */ /* 0x040fe20003f44070 */
[----:B------:R-:W-:Y:S01]  /*5600*/  @!P5 IMAD.MOV R63, RZ, RZ, -R63 ;  /* 0x000000ffff3fd224 */ /* 0x000fe200078e0a3f */
[C---:B------:R-:W-:Y:S01]  /*5610*/  ISETP.GT.U32.AND P0, PT, R0.reuse, R87, PT ;  /* 0x000000570000720c */ /* 0x040fe20003f04070 */
[----:B------:R-:W-:Y:S01]  /*5620*/  @!P1 IMAD.MOV R79, RZ, RZ, -R79 ;  /* 0x000000ffff4f9224 */ /* 0x000fe200078e0a4f */
[----:B------:R-:W-:-:S02]  /*5630*/  ISETP.GT.U32.AND P5, PT, R0, R103, PT ;  /* 0x000000670000720c */ /* 0x000fc40003fa4070 */
[C---:B------:R-:W-:Y:S01]  /*5640*/  ISETP.GT.U32.AND P1, PT, R0.reuse, R107, PT ;  /* 0x0000006b0000720c */ /* 0x040fe20003f24070 */
[--C-:B------:R-:W-:Y:S01]  /*5650*/  @!P4 IMAD.IADD R99, R99, 0x1, -R0.reuse ;  /* 0x000000016363c824 */ /* 0x100fe200078e0a00 */
[C---:B------:R-:W-:Y:S01]  /*5660*/  ISETP.GT.U32.AND P4, PT, R0.reuse, R123, PT ;  /* 0x0000007b0000720c */ /* 0x040fe20003f84070 */
[--C-:B------:R-:W-:Y:S01]  /*5670*/  @!P3 IMAD.IADD R95, R95, 0x1, -R0.reuse ;  /* 0x000000015f5fb824 */ /* 0x100fe200078e0a00 */
        /* <DEDUP_REMOVED lines=18> */
[----:B------:R-:W-:Y:S01]  /*57a0*/  @!P0 IMAD.MOV R87, RZ, RZ, -R87 ;  /* 0x000000ffff578224 */ /* 0x000fe200078e0a57 */
[----:B------:R-:W-:Y:S01]  /*57b0*/  ISETP.GT.U32.AND P0, PT, R0, R111, PT ;  /* 0x0000006f0000720c */ /* 0x000fe20003f04070 */
[----:B------:R-:W-:Y:S01]  /*57c0*/  @!P5 IMAD.IADD R127, R127, 0x1, -R0 ;  /* 0x000000017f7fd824 */ /* 0x000fe200078e0a00 */
[----:B------:R-:W-:Y:S01]  /*57d0*/  ISETP.GE.AND P5, PT, R144, RZ, PT ;  /* 0x000000ff9000720c */ /* 0x000fe20003fa6270 */
        /* <DEDUP_REMOVED lines=9> */
[--C-:B------:R-:W-:Y:S01]  /*5870*/  @!P0 IMAD.IADD R111, R111, 0x1, -R0.reuse ;  /* 0x000000016f6f8824 */ /* 0x100fe200078e0a00 */
[C---:B------:R-:W-:Y:S01]  /*5880*/  ISETP.GT.U32.AND P0, PT, R0.reuse, R139, PT ;  /* 0x0000008b0000720c */ /* 0x040fe20003f04070 */
[----:B------:R-:W-:Y:S01]  /*5890*/  @!P5 IMAD.MOV R107, RZ, RZ, -R107 ;  /* 0x000000ffff6bd224 */ /* 0x000fe200078e0a6b */
[C---:B------:R-:W-:Y:S01]  /*58a0*/  ISETP.GT.U32.AND P5, PT, R0.reuse, R135, PT ;  /* 0x000000870000720c */ /* 0x040fe20003fa4070 */
[--C-:B------:R-:W-:Y:S01]  /*58b0*/  @!P1 IMAD.IADD R115, R115, 0x1, -R0.reuse ;  /* 0x0000000173739824 */ /* 0x100fe200078e0a00 */
[C---:B------:R-:W-:Y:S01]  /*58c0*/  ISETP.GT.U32.AND P1, PT, R0.reuse, R143, PT ;  /* 0x0000008f0000720c */ /* 0x040fe20003f24070 */
[--C-:B------:R-:W-:Y:S01]  /*58d0*/  @!P4 IMAD.IADD R127, R127, 0x1, -R0.reuse ;  /* 0x000000017f7fc824 */ /* 0x100fe200078e0a00 */
[C---:B------:R-:W-:Y:S01]  /*58e0*/  ISETP.GT.U32.AND P4, PT, R0.reuse, R155, PT ;  /* 0x0000009b0000720c */ /* 0x040fe20003f84070 */
[--C-:B------:R-:W-:Y:S01]  /*58f0*/  @!P3 IMAD.IADD R123, R123, 0x1, -R0.reuse ;  /* 0x000000017b7bb824 */ /* 0x100fe200078e0a00 */
[----:B------:R-:W-:Y:S01]  /*5900*/  ISETP.GT.U32.AND P3, PT, R0, R151, PT ;  /* 0x000000970000720c */ /* 0x000fe20003f64070 */
[----:B------:R-:W-:-:S02]  /*5910*/  @!P6 IMAD.IADD R131, R131, 0x1, -R0 ;  /* 0x000000018383e824 */ /* 0x000fc400078e0a00 */
[--C-:B------:R-:W-:Y:S01]  /*5920*/  @!P2 IMAD.IADD R119, R119, 0x1, -R0.reuse ;  /* 0x000000017777a824 */ /* 0x100fe200078e0a00 */
[C---:B------:R-:W-:Y:S01]  /*5930*/  ISETP.GT.U32.AND P2, PT, R0.reuse, R147, PT ;  /* 0x000000930000720c */ /* 0x040fe20003f44070 */
[--C-:B------:R-:W-:Y:S01]  /*5940*/  @!P0 IMAD.IADD R139, R139, 0x1, -R0.reuse ;  /* 0x000000018b8b8824 */ /* 0x100fe200078e0a00 */
[----:B------:R-:W-:Y:S01]  /*5950*/  ISETP.GT.U32.AND P6, PT, R0, R131, PT ;  /* 0x000000830000720c */ /* 0x000fe20003fc4070 */
[--C-:B------:R-:W-:Y:S01]  /*5960*/  @!P5 IMAD.IADD R135, R135, 0x1, -R0.reuse ;  /* 0x000000018787d824 */ /* 0x100fe200078e0a00 */
[----:B------:R-:W-:Y:S01]  /*5970*/  ISETP.GE.AND P5, PT, R141, RZ, PT ;  /* 0x000000ff8d00720c */ /* 0x000fe20003fa6270 */
[--C-:B------:R-:W-:Y:S01]  /*5980*/  @!P1 IMAD.IADD R143, R143, 0x1, -R0.reuse ;  /* 0x000000018f8f9824 */ /* 0x100fe200078e0a00 */
[----:B------:R-:W-:Y:S02]  /*5990*/  ISETP.GE.AND P0, PT, R140, RZ, PT ;  /* 0x000000ff8c00720c */ /* 0x000fe40003f06270 */
        /* <DEDUP_REMOVED lines=11> */
[----:B------:R-:W-:Y:S01]  /*5a50*/  @!P0 IMAD.MOV R119, RZ, RZ, -R119 ;  /* 0x000000ffff778224 */ /* 0x000fe200078e0a77 */
[C---:B------:R-:W-:Y:S01]  /*5a60*/  ISETP.GT.U32.AND P0, PT, R0.reuse, R143, PT ;  /* 0x0000008f0000720c */ /* 0x040fe20003f04070 */
[----:B------:R-:W-:Y:S01]  /*5a70*/  @!P1 IMAD.MOV R123, RZ, RZ, -R123 ;  /* 0x000000ffff7b9224 */ /* 0x000fe200078e0a7b */
        /* <DEDUP_REMOVED lines=22> */
[----:B------:R-:W-:Y:S01]  /*5be0*/  ISETP.GE.AND P6, PT, R134, RZ, PT ;  /* 0x000000ff8600720c */ /* 0x000fe20003fc6270 */
[----:B------:R-:W-:-:S02]  /*5bf0*/  @!P5 IMAD.IADD R167, R167, 0x1, -R0 ;  /* 0x00000001a7a7d824 */ /* 0x000fc400078e0a00 */
        /* <DEDUP_REMOVED lines=8> */
[----:B------:R-:W-:Y:S01]  /*5c80*/  @!P2 IMAD.IADD R179, R179, 0x1, -R0 ;  /* 0x00000001b3b3a824 */ /* 0x000fe200078e0a00 */
[----:B------:R-:W-:Y:S02]  /*5c90*/  IABS R205, R112 ;  /* 0x0000007000cd7213 */ /* 0x000fe40000000000 */
[C---:B------:R-:W-:Y:S01]  /*5ca0*/  ISETP.GT.U32.AND P2, PT, R0.reuse, R159, PT ;  /* 0x0000009f0000720c */ /* 0x040fe20003f44070 */
[----:B------:R-:W-:Y:S01]  /*5cb0*/  @!P6 IMAD.MOV R135, RZ, RZ, -R135 ;  /* 0x000000ffff87e224 */ /* 0x000fe200078e0a87 */
[C---:B------:R-:W-:Y:S01]  /*5cc0*/  ISETP.GT.U32.AND P6, PT, R0.reuse, R171, PT ;  /* 0x000000ab0000720c */ /* 0x040fe20003fc4070 */
[----:B------:R-:W-:Y:S01]  /*5cd0*/  @!P0 IMAD.MOV R151, RZ, RZ, -R151 ;  /* 0x000000ffff978224 */ /* 0x000fe200078e0a97 */
[C---:B------:R-:W-:Y:S01]  /*5ce0*/  ISETP.GT.U32.AND P0, PT, R0.reuse, R175, PT ;  /* 0x000000af0000720c */ /* 0x040fe20003f04070 */
[----:B------:R-:W-:Y:S01]  /*5cf0*/  @!P1 IMAD.MOV R155, RZ, RZ, -R155 ;  /* 0x000000ffff9b9224 */ /* 0x000fe200078e0a9b */
[----:B------:R-:W-:Y:S01]  /*5d00*/  ISETP.GT.U32.AND P1, PT, R0, R183, PT ;  /* 0x000000b70000720c */ /* 0x000fe20003f24070 */
[----:B------:R-:W-:-:S04]  /*5d10*/  IMAD.HI.U32 R97, R4, R205, RZ ;  /* 0x000000cd04617227 */ /* 0x000fc800078e00ff */
[--C-:B------:R-:W-:Y:S01]  /*5d20*/  @!P4 IMAD.IADD R167, R167, 0x1, -R0.reuse ;  /* 0x00000001a7a7c824 */ /* 0x100fe200078e0a00 */
[C---:B------:R-:W-:Y:S01]  /*5d30*/  ISETP.GT.U32.AND P4, PT, R0.reuse, R195, PT ;  /* 0x000000c30000720c */ /* 0x040fe20003f84070 */
[----:B------:R-:W-:Y:S02]  /*5d40*/  IMAD.MOV R97, RZ, RZ, -R97 ;  /* 0x000000ffff617224 */ /* 0x000fe400078e0a61 */
[--C-:B------:R-:W-:Y:S01]  /*5d50*/  @!P3 IMAD.IADD R163, R163, 0x1, -R0.reuse ;  /* 0x00000001a3a3b824 */ /* 0x100fe200078e0a00 */
[C---:B------:R-:W-:Y:S01]  /*5d60*/  ISETP.GT.U32.AND P3, PT, R0.reuse, R191, PT ;  /* 0x000000bf0000720c */ /* 0x040fe20003f64070 */
[C---:B------:R-:W-:Y:S02]  /*5d70*/  IMAD R205, R0.reuse, R97, R205 ;  /* 0x0000006100cd7224 */ /* 0x040fe400078e02cd */
[--C-:B------:R-:W-:Y:S01]  /*5d80*/  @!P2 IMAD.IADD R159, R159, 0x1, -R0.reuse ;  /* 0x000000019f9fa824 */ /* 0x100fe200078e0a00 */
[----:B------:R-:W-:Y:S01]  /*5d90*/  ISETP.GT.U32.AND P2, PT, R0, R187, PT ;  /* 0x000000bb0000720c */ /* 0x000fe20003f44070 */
[--C-:B------:R-:W-:Y:S01]  /*5da0*/  @!P6 IMAD.IADD R171, R171, 0x1, -R0.reuse ;  /* 0x00000001ababe824 */ /* 0x100fe200078e0a00 */
[----:B------:R-:W-:Y:S01]  /*5db0*/  ISETP.GE.AND P5, PT, R130, RZ, PT ;  /* 0x000000ff8200720c */ /* 0x000fe20003fa6270 */
[--C-:B------:R-:W-:Y:S01]  /*5dc0*/  @!P0 IMAD.IADD R175, R175, 0x1, -R0.reuse ;  /* 0x00000001afaf8824 */ /* 0x100fe200078e0a00 */
[C---:B------:R-:W-:Y:S01]  /*5dd0*/  ISETP.GT.U32.AND P6, PT, R0.reuse, R201, PT ;  /* 0x000000c90000720c */ /* 0x040fe20003fc4070 */
[----:B------:R-:W-:Y:S01]  /*5de0*/  @!P1 IMAD.IADD R183, R183, 0x1, -R0 ;  /* 0x00000001b7b79824 */ /* 0x000fe200078e0a00 */
[----:B------:R-:W-:-:S02]  /*5df0*/  ISETP.GT.U32.AND P0, PT, R0, R205, PT ;  /* 0x000000cd0000720c */ /* 0x000fc40003f04070 */
[----:B------:R-:W-:Y:S01]  /*5e00*/  ISETP.GE.AND P1, PT, R125, RZ, PT ;  /* 0x000000ff7d00720c */ /* 0x000fe20003f26270 */
[--C-:B------:R-:W-:Y:S01]  /*5e10*/  @!P4 IMAD.IADD R195, R195, 0x1, -R0.reuse ;  /* 0x00000001c3c3c824 */ /* 0x100fe200078e0a00 */
[----:B------:R-:W-:Y:S02]  /*5e20*/  ISETP.GE.AND P4, PT, R121, RZ, PT ;  /* 0x000000ff7900720c */ /* 0x000fe40003f86270 */
[----:B------:R-:W-:Y:S01]  /*5e30*/  IABS R221, R106 ;  /* 0x0000006a00dd7213 */ /* 0x000fe20000000000 */
[--C-:B------:R-:W-:Y:S01]  /*5e40*/  @!P3 IMAD.IADD R191, R191, 0x1, -R0.reuse ;  /* 0x00000001bfbfb824 */ /* 0x100fe200078e0a00 */
[----:B------:R-:W-:Y:S01]  /*5e50*/  ISETP.GE.AND P3, PT, R122, RZ, PT ;  /* 0x000000ff7a00720c */ /* 0x000fe20003f66270 */
[----:B------:R-:W-:Y:S01]  /*5e60*/  @!P2 IMAD.IADD R187, R187, 0x1, -R0 ;  /* 0x00000001bbbba824 */ /* 0x000fe200078e0a00 */
[----:B------:R-:W-:Y:S01]  /*5e70*/  IABS R213, R109 ;  /* 0x0000006d00d57213 */ /* 0x000fe20000000000 */
[----:B------:R-:W-:Y:S01]  /*5e80*/  IMAD.HI.U32 R5, R4, R221, RZ ;  /* 0x000000dd04057227 */ /* 0x000fe200078e00ff */
[----:B------:R-:W-:-:S02]  /*5e90*/  IABS R217, R108 ;  /* 0x0000006c00d97213 */ /* 0x000fc40000000000 */
[----:B------:R-:W-:Y:S01]  /*5ea0*/  IADD3 R105, R199, 0x7a, RZ ;  /* 0x0000007ac7697810 */ /* 0x000fe20007ffe0ff */
[----:B------:R-:W-:Y:S01]  /*5eb0*/  @!P5 IMAD.MOV R147, RZ, RZ, -R147 ;  /* 0x000000ffff93d224 */ /* 0x000fe200078e0a93 */
[----:B------:R-:W-:Y:S01]  /*5ec0*/  ISETP.GT.U32.AND P5, PT, R0, R179, PT ;  /* 0x000000b30000720c */ /* 0x000fe20003fa4070 */
[--C-:B------:R-:W-:Y:S01]  /*5ed0*/  @!P6 IMAD.IADD R201, R201, 0x1, -R0.reuse ;  /* 0x00000001c9c9e824 */ /* 0x100fe200078e0a00 */
[----:B-1----:R-:W-:Y:S01]  /*5ee0*/  IABS R225, R105 ;  /* 0x0000006900e17213 */ /* 0x002fe20000000000 */
[----:B------:R-:W-:Y:S01]  /*5ef0*/  @!P0 IMAD.IADD R205, R205, 0x1, -R0 ;  /* 0x00000001cdcd8824 */ /* 0x000fe200078e0a00 */
[----:B------:R-:W-:Y:S01]  /*5f00*/  ISETP.GE.AND P2, PT, R124, RZ, PT ;  /* 0x000000ff7c00720c */ /* 0x000fe20003f46270 */
[----:B------:R-:W-:Y:S01]  /*5f10*/  @!P1 IMAD.MOV R163, RZ, RZ, -R163 ;  /* 0x000000ffffa39224 */ /* 0x000fe200078e0aa3 */
[C---:B------:R-:W-:Y:S01]  /*5f20*/  ISETP.GT.U32.AND P0, PT, R0.reuse, R183, PT ;  /* 0x000000b70000720c */ /* 0x040fe20003f04070 */
[----:B------:R-:W-:Y:S01]  /*5f30*/  IMAD.MOV R5, RZ, RZ, -R5 ;  /* 0x000000ffff057224 */ /* 0x000fe200078e0a05 */
[----:B------:R-:W-:Y:S01]  /*5f40*/  ISETP.GT.U32.AND P1, PT, R0, R187, PT ;  /* 0x000000bb0000720c */ /* 0x000fe20003f24070 */
[----:B------:R-:W-:Y:S01]  /*5f50*/  IMAD.HI.U32 R97, R4, R213, RZ ;  /* 0x000000d504617227 */ /* 0x000fe200078e00ff */
[----:B------:R-:W-:-:S03]  /*5f60*/  ISETP.GE.AND P6, PT, R120, RZ, PT ;  /* 0x000000ff7800720c */ /* 0x000fc60003fc6270 */
[----:B------:R-:W-:Y:S01]  /*5f70*/  IMAD.HI.U32 R98, R4, R217, RZ ;  /* 0x000000d904627227 */ /* 0x000fe200078e00ff */
[----:B------:R-:W-:-:S03]  /*5f80*/  IADD3 R102, R199, 0x7b, RZ ;  /* 0x0000007bc7667810 */ /* 0x000fc60007ffe0ff */
[----:B------:R-:W-:Y:S01]  /*5f90*/  @!P4 IMAD.MOV R175, RZ, RZ, -R175 ;  /* 0x000000ffffafc224 */ /* 0x000fe200078e0aaf */
[C---:B------:R-:W-:Y:S01]  /*5fa0*/  ISETP.GT.U32.AND P4, PT, R0.reuse, R201, PT ;  /* 0x000000c90000720c */ /* 0x040fe20003f84070 */
[----:B------:R-:W-:Y:S02]  /*5fb0*/  IMAD R221, R0, R5, R221 ;  /* 0x0000000500dd7224 */ /* 0x000fe400078e02dd */
[----:B------:R-:W-:Y:S02]  /*5fc0*/  IMAD.MOV R97, RZ, RZ, -R97 ;  /* 0x000000ffff617224 */ /* 0x000fe400078e0a61 */
[----:B------:R-:W-:Y:S02]  /*5fd0*/  IMAD.MOV R98, RZ, RZ, -R98 ;  /* 0x000000ffff627224 */ /* 0x000fe400078e0a62 */
[----:B------:R-:W-:Y:S01]  /*5fe0*/  IMAD.HI.U32 R5, R4, R225, RZ ;  /* 0x000000e104057227 */ /* 0x000fe200078e00ff */
[----:B------:R-:W-:-:S03]  /*5ff0*/  IABS R245, R102 ;  /* 0x0000006600f57213 */ /* 0x000fc60000000000 */
[----:B------:R-:W-:Y:S01]  /*6000*/  @!P3 IMAD.MOV R171, RZ, RZ, -R171 ;  /* 0x000000ffffabb224 */ /* 0x000fe200078e0aab */
[C---:B------:R-:W-:Y:S01]  /*6010*/  ISETP.GT.U32.AND P3, PT, R0.reuse, R195, PT ;  /* 0x000000c30000720c */ /* 0x040fe20003f64070 */
[C---:B------:R-:W-:Y:S02]  /*6020*/  IMAD R213, R0.reuse, R97, R213 ;  /* 0x0000006100d57224 */ /* 0x040fe400078e02d5 */
[----:B------:R-:W-:Y:S02]  /*6030*/  IMAD R217, R0, R98, R217 ;  /* 0x0000006200d97224 */ /* 0x000fe400078e02d9 */
[----:B------:R-:W-:Y:S02]  /*6040*/  IMAD.MOV R5, RZ, RZ, -R5 ;  /* 0x000000ffff057224 */ /* 0x000fe400078e0a05 */
[--C-:B------:R-:W-:Y:S01]  /*6050*/  @!P5 IMAD.IADD R179, R179, 0x1, -R0.reuse ;  /* 0x00000001b3b3d824 */ /* 0x100fe200078e0a00 */
[----:B------:R-:W-:Y:S01]  /*6060*/  ISETP.GE.AND P5, PT, R126, RZ, PT ;  /* 0x000000ff7e00720c */ /* 0x000fe20003fa6270 */
[C---:B------:R-:W-:Y:S01]  /*6070*/  IMAD R225, R0.reuse, R5, R225 ;  /* 0x0000000500e17224 */ /* 0x040fe200078e02e1 */
[----:B------:R-:W-:Y:S01]  /*6080*/  IADD3 R101, R199, 0x7c, RZ ;  /* 0x0000007cc7657810 */ /* 0x000fe20007ffe0ff */
[----:B------:R-:W-:Y:S01]  /*6090*/  @!P2 IMAD.MOV R167, RZ, RZ, -R167 ;  /* 0x000000ffffa7a224 */ /* 0x000fe200078e0aa7 */
[C---:B------:R-:W-:Y:S01]  /*60a0*/  ISETP.GT.U32.AND P2, PT, R0.reuse, R191, PT ;  /* 0x000000bf0000720c */ /* 0x040fe20003f44070 */
[--C-:B------:R-:W-:Y:S01]  /*60b0*/  @!P0 IMAD.IADD R183, R183, 0x1, -R0.reuse ;  /* 0x00000001b7b78824 */ /* 0x100fe200078e0a00 */
[C---:B------:R-:W-:Y:S01]  /*60c0*/  ISETP.GT.U32.AND P0, PT, R0.reuse, R213, PT ;  /* 0x000000d50000720c */ /* 0x040fe20003f04070 */
[----:B------:R-:W-:Y:S01]  /*60d0*/  @!P1 IMAD.IADD R187, R187, 0x1, -R0 ;  /* 0x00000001bbbb9824 */ /* 0x000fe200078e0a00 */
[----:B------:R-:W-:Y:S01]  /*60e0*/  ISETP.GT.U32.AND P1, PT, R0, R217, PT ;  /* 0x000000d90000720c */ /* 0x000fe20003f24070 */
[----:B------:R-:W-:Y:S01]  /*60f0*/  IMAD.HI.U32 R5, R4, R245, RZ ;  /* 0x000000f504057227 */ /* 0x000fe200078e00ff */
[----:B------:R-:W-:-:S03]  /*6100*/  IABS R247, R101 ;  /* 0x0000006500f77213 */ /* 0x000fc60000000000 */
[----:B------:R-:W-:Y:S01]  /*6110*/  @!P6 IMAD.MOV R179, RZ, RZ, -R179 ;  /* 0x000000ffffb3e224 */ /* 0x000fe200078e0ab3 */
[----:B------:R-:W-:Y:S01]  /*6120*/  ISETP.GT.U32.AND P6, PT, R0, R209, PT ;  /* 0x000000d10000720c */ /* 0x000fe20003fc4070 */
[--C-:B------:R-:W-:Y:S01]  /*6130*/  @!P4 IMAD.IADD R201, R201, 0x1, -R0.reuse ;  /* 0x00000001c9c9c824 */ /* 0x100fe200078e0a00 */
[----:B------:R-:W-:Y:S01]  /*6140*/  ISETP.GE.AND P4, PT, R118, RZ, PT ;  /* 0x000000ff7600720c */ /* 0x000fe20003f86270 */
[----:B------:R-:W-:Y:S02]  /*6150*/  IMAD.MOV R5, RZ, RZ, -R5 ;  /* 0x000000ffff057224 */ /* 0x000fe400078e0a05 */
[----:B------:R-:W-:Y:S01]  /*6160*/  @!P3 IMAD.IADD R195, R195, 0x1, -R0 ;  /* 0x00000001c3c3b824 */ /* 0x000fe200078e0a00 */
[C---:B------:R-:W-:Y:S01]  /*6170*/  ISETP.GT.U32.AND P3, PT, R0.reuse, R225, PT ;  /* 0x000000e10000720c */ /* 0x040fe20003f64070 */
[----:B------:R-:W-:Y:S01]  /*6180*/  IMAD R245, R0, R5, R245 ;  /* 0x0000000500f57224 */ /* 0x000fe200078e02f5 */
[C---:B------:R-:W-:Y:S01]  /*6190*/  IADD3 R100, R199.reuse, 0x7d, RZ ;  /* 0x0000007dc7647810 */ /* 0x040fe20007ffe0ff */
[----:B------:R-:W-:Y:S01]  /*61a0*/  IMAD.HI.U32 R5, R4, R247, RZ ;  /* 0x000000f704057227 */ /* 0x000fe200078e00ff */
[----:B------:R-:W-:-:S03]  /*61b0*/  IADD3 R98, R199, 0x7e, RZ ;  /* 0x0000007ec7627810 */ /* 0x000fc60007ffe0ff */
[----:B------:R-:W-:Y:S01]  /*61c0*/  @!P5 IMAD.MOV R159, RZ, RZ, -R159 ;  /* 0x000000ffff9fd224 */ /* 0x000fe200078e0a9f */
[C---:B------:R-:W-:Y:S01]  /*61d0*/  ISETP.GT.U32.AND P5, PT, R0.reuse, R205, PT ;  /* 0x000000cd0000720c */ /* 0x040fe20003fa4070 */
[----:B------:R-:W-:Y:S01]  /*61e0*/  IMAD.MOV R5, RZ, RZ, -R5 ;  /* 0x000000ffff057224 */ /* 0x000fe200078e0a05 */
[----:B------:R-:W-:Y:S01]  /*61f0*/  IABS R249, R100 ;  /* 0x0000006400f97213 */ /* 0x000fe20000000000 */
[--C-:B------:R-:W-:Y:S01]  /*6200*/  @!P2 IMAD.IADD R191, R191, 0x1, -R0.reuse ;  /* 0x00000001bfbfa824 */ /* 0x100fe200078e0a00 */
[----:B------:R-:W-:Y:S01]  /*6210*/  IABS R251, R98 ;  /* 0x0000006200fb7213 */ /* 0x000fe20000000000 */
[--C-:B------:R-:W-:Y:S01]  /*6220*/  @!P0 IMAD.IADD R213, R213, 0x1, -R0.reuse ;  /* 0x00000001d5d58824 */ /* 0x100fe200078e0a00 */
[C---:B------:R-:W-:Y:S01]  /*6230*/  ISETP.GT.U32.AND P2, PT, R0.reuse, R221, PT ;  /* 0x000000dd0000720c */ /* 0x040fe20003f44070 */
[----:B------:R-:W-:Y:S01]  /*6240*/  @!P1 IMAD.IADD R217, R217, 0x1, -R0 ;  /* 0x00000001d9d99824 */ /* 0x000fe200078e0a00 */
[----:B------:R-:W-:Y:S01]  /*6250*/  ISETP.GE.AND P1, PT, R113, RZ, PT ;  /* 0x000000ff7100720c */ /* 0x000fe20003f26270 */
[----:B------:R-:W-:-:S02]  /*6260*/  IMAD R247, R0, R5, R247 ;  /* 0x0000000500f77224 */ /* 0x000fc400078e02f7 */
[----:B------:R-:W-:Y:S01]  /*6270*/  @!P6 IMAD.IADD R209, R209, 0x1, -R0 ;  /* 0x00000001d1d1e824 */ /* 0x000fe200078e0a00 */
[----:B------:R-:W-:Y:S01]  /*6280*/  ISETP.GE.AND P6, PT, R116, RZ, PT ;  /* 0x000000ff7400720c */ /* 0x000fe20003fc6270 */
[----:B------:R-:W-:Y:S01]  /*6290*/  @!P4 IMAD.MOV R183, RZ, RZ, -R183 ;  /* 0x000000ffffb7c224 */ /* 0x000fe200078e0ab7 */
[----:B------:R-:W-:Y:S01]  /*62a0*/  ISETP.GT.U32.AND P4, PT, R0, R213, PT ;  /* 0x000000d50000720c */ /* 0x000fe20003f84070 */
[----:B------:R-:W-:-:S04]  /*62b0*/  IMAD.HI.U32 R5, R4, R249, RZ ;  /* 0x000000f904057227 */ /* 0x000fc800078e00ff */
[----:B------:R-:W-:-:S04]  /*62c0*/  IMAD.HI.U32 R4, R4, R251, RZ ;  /* 0x000000fb04047227 */ /* 0x000fc800078e00ff */
[----:B------:R-:W-:Y:S01]  /*62d0*/  @!P3 IMAD.IADD R225, R225, 0x1, -R0 ;  /* 0x00000001e1e1b824 */ /* 0x000fe200078e0a00 */
[C---:B------:R-:W-:Y:S01]  /*62e0*/  ISETP.GT.U32.AND P3, PT, R0.reuse, R209, PT ;  /* 0x000000d10000720c */ /* 0x040fe20003f64070 */
[----:B------:R-:W-:Y:S02]  /*62f0*/  IMAD.MOV R4, RZ, RZ, -R4 ;  /* 0x000000ffff047224 */ /* 0x000fe400078e0a04 */
[--C-:B------:R-:W-:Y:S01]  /*6300*/  @!P5 IMAD.IADD R205, R205, 0x1, -R0.reuse ;  /* 0x00000001cdcdd824 */ /* 0x100fe200078e0a00 */
[----:B------:R-:W-:Y:S01]  /*6310*/  ISETP.GE.AND P5, PT, R117, RZ, PT ;  /* 0x000000ff7500720c */ /* 0x000fe20003fa6270 */
[----:B------:R-:W-:Y:S02]  /*6320*/  IMAD.MOV R5, RZ, RZ, -R5 ;  /* 0x000000ffff057224 */ /* 0x000fe400078e0a05 */
[----:B------:R-:W-:Y:S02]  /*6330*/  IMAD R251, R0, R4, R251 ;  /* 0x0000000400fb7224 */ /* 0x000fe400078e02fb */
[----:B------:R-:W-:-:S02]  /*6340*/  @!P2 IMAD.IADD R221, R221, 0x1, -R0 ;  /* 0x00000001dddda824 */ /* 0x000fc400078e0a00 */
[----:B------:R-:W-:Y:S01]  /*6350*/  @!P1 IMAD.MOV R201, RZ, RZ, -R201 ;  /* 0x000000ffffc99224 */ /* 0x000fe200078e0ac9 */
[C---:B------:R-:W-:Y:S01]  /*6360*/  ISETP.GT.U32.AND P1, PT, R0.reuse, R245, PT ;  /* 0x000000f50000720c */ /* 0x040fe20003f24070 */
[C---:B------:R-:W-:Y:S02]  /*6370*/  IMAD R249, R0.reuse, R5, R249 ;  /* 0x0000000500f97224 */ /* 0x040fe400078e02f9 */
[----:B------:R-:W-:Y:S01]  /*6380*/  @!P6 IMAD.MOV R191, RZ, RZ, -R191 ;  /* 0x000000ffffbfe224 */ /* 0x000fe200078e0abf */
[C---:B------:R-:W-:Y:S01]  /*6390*/  ISETP.GT.U32.AND P6, PT, R0.reuse, R221, PT ;  /* 0x000000dd0000720c */ /* 0x040fe20003fc4070 */
[--C-:B------:R-:W-:Y:S01]  /*63a0*/  @!P4 IMAD.IADD R213, R213, 0x1, -R0.reuse ;  /* 0x00000001d5d5c824 */ /* 0x100fe200078e0a00 */
[----:B------:R-:W-:Y:S01]  /*63b0*/  ISETP.GT.U32.AND P4, PT, R0, R251, PT ;  /* 0x000000fb0000720c */ /* 0x000fe20003f84070 */
[----:B------:R-:W-:Y:S01]  /*63c0*/  @!P3 IMAD.IADD R209, R209, 0x1, -R0 ;  /* 0x00000001d1d1b824 */ /* 0x000fe200078e0a00 */
[----:B------:R-:W-:Y:S02]  /*63d0*/  ISETP.GE.AND P0, PT, R114, RZ, PT ;  /* 0x000000ff7200720c */ /* 0x000fe40003f06270 */
[----:B------:R-:W-:-:S02]  /*63e0*/  ISETP.GE.AND P2, PT, R112, RZ, PT ;  /* 0x000000ff7000720c */ /* 0x000fc40003f46270 */
[C---:B------:R-:W-:Y:S01]  /*63f0*/  ISETP.GT.U32.AND P3, PT, R0.reuse, R249, PT ;  /* 0x000000f90000720c */ /* 0x040fe20003f64070 */
[----:B------:R-:W-:Y:S01]  /*6400*/  @!P5 IMAD.MOV R187, RZ, RZ, -R187 ;  /* 0x000000ffffbbd224 */ /* 0x000fe200078e0abb */
[C---:B------:R-:W-:Y:S01]  /*6410*/  ISETP.GT.U32.AND P5, PT, R0.reuse, R217, PT ;  /* 0x000000d90000720c */ /* 0x040fe20003fa4070 */
[--C-:B------:R-:W-:Y:S02]  /*6420*/  @!P1 IMAD.IADD R245, R245, 0x1, -R0.reuse ;  /* 0x00000001f5f59824 */ /* 0x100fe400078e0a00 */
[--C-:B------:R-:W-:Y:S01]  /*6430*/  @!P6 IMAD.IADD R221, R221, 0x1, -R0.reuse ;  /* 0x00000001dddde824 */ /* 0x100fe200078e0a00 */
[----:B------:R-:W-:Y:S01]  /*6440*/  ISETP.GE.AND P6, PT, R109, RZ, PT ;  /* 0x000000ff6d00720c */ /* 0x000fe20003fc6270 */
[--C-:B------:R-:W-:Y:S01]  /*6450*/  @!P4 IMAD.IADD R251, R251, 0x1, -R0.reuse ;  /* 0x00000001fbfbc824 */ /* 0x100fe200078e0a00 */
[C---:B------:R-:W-:Y:S01]  /*6460*/  ISETP.GT.U32.AND P4, PT, R0.reuse, R245, PT ;  /* 0x000000f50000720c */ /* 0x040fe20003f84070 */
[----:B------:R-:W-:Y:S01]  /*6470*/  @!P0 IMAD.MOV R195, RZ, RZ, -R195 ;  /* 0x000000ffffc38224 */ /* 0x000fe200078e0ac3 */
[C---:B------:R-:W-:Y:S01]  /*6480*/  ISETP.GT.U32.AND P0, PT, R0.reuse, R225, PT ;  /* 0x000000e10000720c */ /* 0x040fe20003f04070 */
[----:B------:R-:W-:Y:S01]  /*6490*/  @!P2 IMAD.MOV R205, RZ, RZ, -R205 ;  /* 0x000000ffffcda224 */ /* 0x000fe200078e0acd */
[----:B------:R-:W-:Y:S01]  /*64a0*/  ISETP.GT.U32.AND P2, PT, R0, R247, PT ;  /* 0x000000f70000720c */ /* 0x000fe20003f44070 */
[--C-:B------:R-:W-:Y:S01]  /*64b0*/  @!P3 IMAD.IADD R249, R249, 0x1, -R0.reuse ;  /* 0x00000001f9f9b824 */ /* 0x100fe200078e0a00 */
[----:B------:R-:W-:Y:S01]  /*64c0*/  ISETP.GE.AND P3, PT, R102, RZ, PT ;  /* 0x000000ff6600720c */ /* 0x000fe20003f66270 */
[----:B------:R-:W-:Y:S01]  /*64d0*/  @!P5 IMAD.IADD R217, R217, 0x1, -R0 ;  /* 0x00000001d9d9d824 */ /* 0x000fe200078e0a00 */
[----:B------:R-:W-:-:S03]  /*64e0*/  ISETP.GE.AND P5, PT, R110, RZ, PT ;  /* 0x000000ff6e00720c */ /* 0x000fc60003fa6270 */
[----:B------:R-:W-:Y:S01]  /*64f0*/  @!P6 IMAD.MOV R213, RZ, RZ, -R213 ;  /* 0x000000ffffd5e224 */ /* 0x000fe200078e0ad5 */
[----:B------:R-:W-:Y:S01]  /*6500*/  ISETP.GT.U32.AND P6, PT, R0, R251, PT ;  /* 0x000000fb0000720c */ /* 0x000fe20003fc4070 */
[--C-:B------:R-:W-:Y:S02]  /*6510*/  @!P4 IMAD.IADD R245, R245, 0x1, -R0.reuse ;  /* 0x00000001f5f5c824 */ /* 0x100fe400078e0a00 */
[--C-:B------:R-:W-:Y:S01]  /*6520*/  @!P0 IMAD.IADD R225, R225, 0x1, -R0.reuse ;  /* 0x00000001e1e18824 */ /* 0x100fe200078e0a00 */
[----:B------:R-:W-:Y:S01]  /*6530*/  ISETP.GE.AND P0, PT, R108, RZ, PT ;  /* 0x000000ff6c00720c */ /* 0x000fe20003f06270 */
[----:B------:R-:W-:Y:S02]  /*6540*/  @!P2 IMAD.IADD R247, R247, 0x1, -R0 ;  /* 0x00000001f7f7a824 */ /* 0x000fe400078e0a00 */
[----:B------:R-:W-:Y:S01]  /*6550*/  @!P3 IMAD.MOV R245, RZ, RZ, -R245 ;  /* 0x000000fffff5b224 */ /* 0x000fe200078e0af5 */
[----:B------:R-:W-:Y:S01]  /*6560*/  ISETP.GE.AND P3, PT, R98, RZ, PT ;  /* 0x000000ff6200720c */ /* 0x000fe20003f66270 */
[----:B------:R-:W-:Y:S01]  /*6570*/  @!P5 IMAD.MOV R209, RZ, RZ, -R209 ;  /* 0x000000ffffd1d224 */ /* 0x000fe200078e0ad1 */
[----:B------:R-:W-:-:S03]  /*6580*/  ISETP.GT.U32.AND P5, PT, R0, R247, PT ;  /* 0x000000f70000720c */ /* 0x000fc60003fa4070 */
[----:B------:R-:W-:-:S04]  /*6590*/  @!P6 IMAD.IADD R251, R251, 0x1, -R0 ;  /* 0x00000001fbfbe824 */ /* 0x000fc800078e0a00 */
[----:B------:R-:W-:Y:S01]  /*65a0*/  @!P0 IMAD.MOV R217, RZ, RZ, -R217 ;  /* 0x000000ffffd98224 */ /* 0x000fe200078e0ad9 */
[----:B------:R-:W-:-:S03]  /*65b0*/  ISETP.GT.U32.AND P0, PT, R0, R249, PT ;  /* 0x000000f90000720c */ /* 0x000fc60003f04070 */
[----:B------:R-:W-:Y:S01]  /*65c0*/  @!P3 IMAD.MOV R251, RZ, RZ, -R251 ;  /* 0x000000fffffbb224 */ /* 0x000fe200078e0afb */
[----:B------:R-:W-:Y:S01]  /*65d0*/  ISETP.GE.AND P3, PT, R104, RZ, PT ;  /* 0x000000ff6800720c */ /* 0x000fe20003f66270 */
[--C-:B------:R-:W-:Y:S01]  /*65e0*/  @!P5 IMAD.IADD R247, R247, 0x1, -R0.reuse ;  /* 0x00000001f7f7d824 */ /* 0x100fe200078e0a00 */
[----:B------:R-:W-:Y:S02]  /*65f0*/  ISETP.GE.AND P4, PT, R101, RZ, PT ;  /* 0x000000ff6500720c */ /* 0x000fe40003f86270 */
[----:B------:R-:W-:Y:S02]  /*6600*/  ISETP.GE.AND P1, PT, R106, RZ, PT ;  /* 0x000000ff6a00720c */ /* 0x000fe40003f26270 */
[----:B------:R-:W-:Y:S02]  /*6610*/  ISETP.GE.AND P2, PT, R105, RZ, PT ;  /* 0x000000ff6900720c */ /* 0x000fe40003f46270 */
[----:B------:R-:W-:Y:S01]  /*6620*/  ISETP.GE.AND P5, PT, R100, RZ, PT ;  /* 0x000000ff6400720c */ /* 0x000fe20003fa6270 */
[----:B------:R-:W-:Y:S01]  /*6630*/  IMAD.MOV.U32 R97, RZ, RZ, c[0x0][0x180] ;  /* 0x00006000ff617624 */ /* 0x000fe200078e00ff */
[----:B------:R-:W-:Y:S01]  /*6640*/  STL [R1+0x7d0], R105 ;  /* 0x0007d06901007387 */ /* 0x000fe20000100800 */
[----:B------:R-:W-:-:S02]  /*6650*/  @!P0 IMAD.IADD R249, R249, 0x1, -R0 ;  /* 0x00000001f9f98824 */ /* 0x000fc400078e0a00 */
[----:B------:R-:W-:Y:S01]  /*6660*/  @!P3 IMAD.MOV R3, RZ, RZ, -R3 ;  /* 0x000000ffff03b224 */ /* 0x000fe200078e0a03 */
[C---:B------:R-:W-:Y:S01]  /*6670*/  IADD3 R0, R97.reuse, -0x11, RZ ;  /* 0xffffffef61007810 */ /* 0x040fe20007ffe0ff */
[----:B------:R-:W-:Y:S01]  /*6680*/  STL [R1+0x7cc], R102 ;  /* 0x0007cc6601007387 */ /* 0x000fe20000100800 */
[----:B------:R-:W-:Y:S01]  /*6690*/  ISETP.NE.AND P3, PT, RZ, c[0x0][0x178], PT ;  /* 0x00005e00ff007a0c */ /* 0x000fe20003f65270 */
[----:B------:R-:W-:Y:S02]  /*66a0*/  @!P4 IMAD.MOV R247, RZ, RZ, -R247 ;  /* 0x000000fffff7c224 */ /* 0x000fe400078e0af7 */
[----:B------:R-:W-:Y:S01]  /*66b0*/  STL [R1+0x7c8], R101 ;  /* 0x0007c86501007387 */ /* 0x000fe20000100800 */
[----:B------:R-:W-:Y:S01]  /*66c0*/  @!P1 IMAD.MOV R221, RZ, RZ, -R221 ;  /* 0x000000ffffdd9224 */ /* 0x000fe200078e0add */
[----:B------:R-:W-:Y:S01]  /*66d0*/  ISETP.GE.U32.AND P4, PT, R0, 0x7fffff70, PT ;  /* 0x7fffff700000780c */ /* 0x000fe20003f86070 */
[----:B------:R-:W-:Y:S01]  /*66e0*/  @!P2 IMAD.MOV R225, RZ, RZ, -R225 ;  /* 0x000000ffffe1a224 */ /* 0x000fe200078e0ae1 */
[----:B------:R-:W-:Y:S01]  /*66f0*/  STL [R1+0x7c4], R100 ;  /* 0x0007c46401007387 */ /* 0x000fe20000100800 */
[----:B------:R-:W-:Y:S01]  /*6700*/  @!P5 IMAD.MOV R249, RZ, RZ, -R249 ;  /* 0x000000fffff9d224 */ /* 0x000fe200078e0af9 */
[----:B------:R-:W-:-:S02]  /*6710*/  IADD3 R4, R97, -0x5, RZ ;  /* 0xfffffffb61047810 */ /* 0x000fc40007ffe0ff */
[----:B------:R1:W-:Y:S01]  /*6720*/  STL [R1+0xa40], R199 ;  /* 0x000a40c701007387 */ /* 0x0003e20000100800 */
[----:B------:R-:W-:Y:S02]  /*6730*/  ISETP.NE.AND P5, PT, RZ, c[0x0][0x17c], PT ;  /* 0x00005f00ff007a0c */ /* 0x000fe40003fa5270 */
[----:B------:R-:W-:Y:S02]  /*6740*/  LOP3.LUT R0, RZ, c[0x0][0x17c], RZ, 0x33, !PT ;  /* 0x00005f00ff007a12 */ /* 0x000fe400078e33ff */
[----:B------:R-:W-:Y:S02]  /*6750*/  ISETP.GE.U32.AND P2, PT, R4, 0x7fffff7c, PT ;  /* 0x7fffff7c0400780c */ /* 0x000fe40003f46070 */
[----:B-1----:R-:W-:Y:S02]  /*6760*/  LOP3.LUT R199, R250, 0x7f, RZ, 0xc0, !PT ;  /* 0x0000007ffac77812 */ /* 0x002fe400078ec0ff */
[C---:B------:R-:W-:Y:S02]  /*6770*/  SEL R26, R0.reuse, R26, !P5 ;  /* 0x0000001a001a7207 */ /* 0x040fe40006800000 */
[----:B------:R-:W-:-:S02]  /*6780*/  SEL R2, R0, R2, !P5 ;  /* 0x0000000200027207 */ /* 0x000fc40006800000 */
[C---:B------:R-:W-:Y:S02]  /*6790*/  SEL R29, R0.reuse, R29, !P5 ;  /* 0x0000001d001d7207 */ /* 0x040fe40006800000 */
[C---:B------:R-:W-:Y:S02]  /*67a0*/  SEL R30, R0.reuse, R30, !P5 ;  /* 0x0000001e001e7207 */ /* 0x040fe40006800000 */
[C---:B------:R-:W-:Y:S02]  /*67b0*/  SEL R33, R0.reuse, R33, !P5 ;  /* 0x0000002100217207 */ /* 0x040fe40006800000 */
[C---:B------:R-:W-:Y:S02]  /*67c0*/  SEL R36, R0.reuse, R36, !P5 ;  /* 0x0000002400247207 */ /* 0x040fe40006800000 */
        /* <DEDUP_REMOVED lines=121> */
[----:B------:R-:W-:Y:S01]  /*6f60*/  SEL R251, R0, R251, !P5 ;  /* 0x000000fb00fb7207 */ /* 0x000fe20006800000 */
[----:B------:R-:W-:Y:S01]  /*6f70*/  IMAD R0, R199, c[0x0][0x18c], RZ ;  /* 0x00006300c7007a24 */ /* 0x000fe200078e02ff */
[----:B------:R-:W-:Y:S01]  /*6f80*/  IADD3 R4, R97, -0x9, RZ ;  /* 0xfffffff761047810 */ /* 0x000fe20007ffe0ff */
[----:B------:R-:W-:Y:S01]  /*6f90*/  IMAD R2, R2, c[0x0][0x190], RZ ;  /* 0x0000640002027a24 */ /* 0x000fe200078e02ff */
[----:B------:R-:W-:-:S02]  /*6fa0*/  @!P3 LOP3.LUT R3, RZ, c[0x0][0x178], RZ, 0x33, !PT ;  /* 0x00005e00ff03ba12 */ /* 0x000fc400078e33ff */
[----:B------:R-:W-:Y:S02]  /*6fb0*/  ISETP.GE.U32.AND P0, PT, R4, 0x7fffff78, PT ;  /* 0x7fffff780400780c */ /* 0x000fe40003f06070 */
[----:B------:R-:W-:Y:S02]  /*6fc0*/  IADD3 R4, R97, -0xd, RZ ;  /* 0xfffffff361047810 */ /* 0x000fe40007ffe0ff */
[----:B------:R-:W-:Y:S01]  /*6fd0*/  LEA R250, P3, R0, c[0x0][0x168], 0x2 ;  /* 0x00005a0000fa7a11 */ /* 0x000fe200078610ff */
[----:B------:R-:W-:Y:S01]  /*6fe0*/  IMAD R3, R3, c[0x0][0x184], RZ ;  /* 0x0000610003037a24 */ /* 0x000fe200078e02ff */
[----:B------:R-:W-:Y:S02]  /*6ff0*/  IADD3 R5, R97, -0x1, RZ ;  /* 0xffffffff61057810 */ /* 0x000fe40007ffe0ff */
[----:B------:R-:W-:Y:S02]  /*7000*/  ISETP.GE.U32.AND P6, PT, R4, 0x7fffff74, PT ;  /* 0x7fffff740400780c */ /* 0x000fe40003fc6070 */
[----:B------:R-:W-:-:S02]  /*7010*/  LEA.HI.X.SX32 R0, R0, c[0x0][0x16c], 0x2, P3 ;  /* 0x00005b0000007a11 */ /* 0x000fc400018f16ff */
[C---:B------:R-:W-:Y:S01]  /*7020*/  LEA R4, P3, R2.reuse, R250, 0x2 ;  /* 0x000000fa02047211 */ /* 0x040fe200078610ff */
[----:B------:R-:W-:Y:S01]  /*7030*/  IMAD.MOV.U32 R198, RZ, RZ, c[0x0][0x188] ;  /* 0x00006200ffc67624 */ /* 0x000fe200078e00ff */
[----:B------:R-:W-:Y:S01]  /*7040*/  ISETP.GE.U32.AND P1, PT, R5, 0x7fffff80, PT ;  /* 0x7fffff800500780c */ /* 0x000fe20003f26070 */
[----:B------:R1:W-:Y:S01]  /*7050*/  STL [R1+0x7c0], R98 ;  /* 0x0007c06201007387 */ /* 0x0003e20000100800 */
[----:B------:R-:W-:Y:S02]  /*7060*/  LEA.HI.X.SX32 R5, R2, R0, 0x2, P3 ;  /* 0x0000000002057211 */ /* 0x000fe400018f16ff */
[C---:B------:R-:W-:Y:S01]  /*7070*/  LEA R2, P3, R3.reuse, c[0x0][0x160], 0x2 ;  /* 0x0000580003027a11 */ /* 0x040fe200078610ff */
[----:B------:R2:W-:Y:S01]  /*7080*/  STL.64 [R1+0xab0], R40 ;  /* 0x000ab02801007387 */ /* 0x0005e20000100a00 */
[C---:B------:R-:W-:Y:S02]  /*7090*/  IMAD.SHL.U32 R132, R198.reuse, 0x2, RZ ;  /* 0x00000002c6847824 */ /* 0x040fe400078e00ff */
[----:B------:R-:W-:Y:S01]  /*70a0*/  LEA.HI.X.SX32 R3, R3, c[0x0][0x164], 0x2, P3 ;  /* 0x0000590003037a11 */ /* 0x000fe200018f16ff */
[----:B------:R3:W-:Y:S01]  /*70b0*/  STL.64 [R1+0xab8], R68 ;  /* 0x000ab84401007387 */ /* 0x0007e20000100a00 */
[----:B-1----:R-:W-:-:S02]  /*70c0*/  IMAD R98, R198, 0xc, RZ ;  /* 0x0000000cc6627824 */ /* 0x002fc400078e02ff */
[----:B------:R-:W-:-:S03]  /*70d0*/  IMAD R134, R198, 0x3, RZ ;  /* 0x00000003c6867824 */ /* 0x000fc600078e02ff */
[-C--:B--2---:R-:W-:Y:S02]  /*70e0*/  IADD3 R40, P3, R98, R2.reuse, RZ ;  /* 0x0000000262287210 */ /* 0x084fe40007f7e0ff */
[CC--:B---3--:R-:W-:Y:S01]  /*70f0*/  LEA R68, P5, R198.reuse, R2.reuse, 0x3 ;  /* 0x00000002c6447211 */ /* 0x0c8fe200078a18ff */
[----:B------:R-:W-:Y:S01]  /*7100*/  IMAD.SHL.U32 R97, R198, 0x4, RZ ;  /* 0x00000004c6617824 */ /* 0x000fe200078e00ff */
[-C--:B------:R-:W-:Y:S02]  /*7110*/  LEA.HI.X.SX32 R41, R134, R3.reuse, 0x2, P3 ;  /* 0x0000000386297211 */ /* 0x080fe400018f16ff */
[----:B------:R-:W-:Y:S01]  /*7120*/  LEA.HI.X.SX32 R69, R132, R3, 0x2, P5 ;  /* 0x0000000384457211 */ /* 0x000fe200028f16ff */
[----:B------:R-:W-:Y:S04]  /*7130*/  STL.64 [R1+0xa38], R4 ;  /* 0x000a380401007387 */ /* 0x000fe80000100a00 */
[----:B------:R1:W-:Y:S04]  /*7140*/  STL.64 [R1+0x3b8], R68 ;  /* 0x0003b84401007387 */ /* 0x0003e80000100a00 */
[----:B------:R2:W-:Y:S01]  /*7150*/  STL.64 [R1+0x3b0], R40 ;  /* 0x0003b02801007387 */ /* 0x0005e20000100a00 */
[----:B------:R-:W-:Y:S01]  /*7160*/  IMAD R100, R198, 0x14, RZ ;  /* 0x00000014c6647824 */ /* 0x000fe200078e02ff */
[----:B-1----:R-:W-:-:S02]  /*7170*/  IADD3 R68, P5, R97, R2, RZ ;  /* 0x0000000261447210 */ /* 0x002fc40007fbe0ff */
[C---:B--2---:R-:W-:Y:S02]  /*7180*/  LEA R40, P3, R198.reuse, R2, 0x4 ;  /* 0x00000002c6287211 */ /* 0x044fe400078620ff */
[CC--:B------:R-:W-:Y:S01]  /*7190*/  LEA.HI.X.SX32 R69, R198.reuse, R3.reuse, 0x2, P5 ;  /* 0x00000003c6457211 */ /* 0x0c0fe200028f16ff */
[C---:B------:R-:W-:Y:S01]  /*71a0*/  IMAD R101, R198.reuse, 0x18, RZ ;  /* 0x00000018c6657824 */ /* 0x040fe200078e02ff */
[----:B------:R-:W-:Y:S01]  /*71b0*/  LEA.HI.X.SX32 R41, R97, R3, 0x2, P3 ;  /* 0x0000000361297211 */ /* 0x000fe200018f16ff */
[C---:B------:R-:W-:Y:S02]  /*71c0*/  IMAD R136, R198.reuse, 0x5, RZ ;  /* 0x00000005c6887824 */ /* 0x040fe400078e02ff */
[----:B------:R1:W-:Y:S01]  /*71d0*/  STL.64 [R1+0x3c0], R68 ;  /* 0x0003c04401007387 */ /* 0x0003e20000100a00 */
[----:B------:R-:W-:-:S03]  /*71e0*/  IMAD R137, R198, 0x6, RZ ;  /* 0x00000006c6897824 */ /* 0x000fc600078e02ff */
[----:B------:R2:W-:Y:S01]  /*71f0*/  STL.64 [R1+0x3a8], R40 ;  /* 0x0003a82801007387 */ /* 0x0005e20000100a00 */
[----:B------:R-:W-:Y:S01]  /*7200*/  IMAD R102, R198, 0x1c, RZ ;  /* 0x0000001cc6667824 */ /* 0x000fe200078e02ff */
[-C--:B-1----:R-:W-:Y:S02]  /*7210*/  IADD3 R68, P5, R100, R2.reuse, RZ ;  /* 0x0000000264447210 */ /* 0x082fe40007fbe0ff */
[-C--:B--2---:R-:W-:Y:S02]  /*7220*/  IADD3 R40, P3, R101, R2.reuse, RZ ;  /* 0x0000000265287210 */ /* 0x084fe40007f7e0ff */
[-C--:B------:R-:W-:Y:S02]  /*7230*/  LEA.HI.X.SX32 R69, R136, R3.reuse, 0x2, P5 ;  /* 0x0000000388457211 */ /* 0x080fe400028f16ff */
[----:B------:R-:W-:Y:S02]  /*7240*/  LEA.HI.X.SX32 R41, R137, R3, 0x2, P3 ;  /* 0x0000000389297211 */ /* 0x000fe400018f16ff */
[----:B------:R-:W-:Y:S01]  /*7250*/  IADD3 R4, P5, R102, R2, RZ ;  /* 0x0000000266047210 */ /* 0x000fe20007fbe0ff */
[----:B------:R1:W-:Y:S01]  /*7260*/  STL.64 [R1+0x3a0], R68 ;  /* 0x0003a04401007387 */ /* 0x0003e20000100a00 */
[----:B------:R-:W-:-:S02]  /*7270*/  IMAD R138, R198, 0x7, RZ ;  /* 0x00000007c68a7824 */ /* 0x000fc400078e02ff */
[----:B------:R-:W-:Y:S02]  /*7280*/  IMAD.SHL.U32 R140, R198, 0x8, RZ ;  /* 0x00000008c68c7824 */ /* 0x000fe400078e00ff */
[----:B------:R-:W-:Y:S01]  /*7290*/  IMAD.MOV.U32 R136, RZ, RZ, R4 ;  /* 0x000000ffff887224 */ /* 0x000fe200078e0004 */
[----:B-1----:R-:W2:Y:S04]  /*72a0*/  LDL.LU.64 R68, [R1+0xab8] ;  /* 0x000ab80001447983 */ /* 0x002ea80000300a00 */
[----:B------:R1:W-:Y:S01]  /*72b0*/  STL.64 [R1+0x398], R40 ;  /* 0x0003982801007387 */ /* 0x0003e20000100a00 */
[----:B------:R-:W-:Y:S01]  /*72c0*/  IMAD.MOV.U32 R137, RZ, RZ, R5 ;  /* 0x000000ffff897224 */ /* 0x000fe200078e0005 */
[----:B------:R-:W-:Y:S01]  /*72d0*/  LEA.HI.X.SX32 R137, R138, R3, 0x2, P5 ;  /* 0x000000038a897211 */ /* 0x000fe200028f16ff */
[----:B------:R-:W-:-:S02]  /*72e0*/  IMAD R104, R198, 0x24, RZ ;  /* 0x00000024c6687824 */ /* 0x000fc400078e02ff */
[C---:B------:R-:W-:Y:S01]  /*72f0*/  IMAD R105, R198.reuse, 0x28, RZ ;  /* 0x00000028c6697824 */ /* 0x040fe200078e02ff */
[----:B-1----:R-:W3:Y:S04]  /*7300*/  LDL.LU.64 R40, [R1+0xab0] ;  /* 0x000ab00001287983 */ /* 0x002ee80000300a00 */
[----:B------:R1:W-:Y:S01]  /*7310*/  STL [R1+0x390], R4 ;  /* 0x0003900401007387 */ /* 0x0003e20000100800 */
[C---:B------:R-:W-:Y:S01]  /*7320*/  IMAD R141, R198.reuse, 0x9, RZ ;  /* 0x00000009c68d7824 */ /* 0x040fe200078e02ff */
[----:B-1----:R-:W-:-:S04]  /*7330*/  LEA R4, P3, R198, R2, 0x5 ;  /* 0x00000002c6047211 */ /* 0x002fc800078628ff */
[-C--:B------:R-:W-:Y:S01]  /*7340*/  LEA.HI.X.SX32 R5, R140, R3.reuse, 0x2, P3 ;  /* 0x000000038c057211 */ /* 0x080fe200018f16ff */
[----:B------:R1:W-:Y:S01]  /*7350*/  STL [R1+0x394], R137 ;  /* 0x0003948901007387 */ /* 0x0003e20000100800 */
[----:B------:R-:W-:Y:S01]  /*7360*/  IMAD R142, R198, 0xa, RZ ;  /* 0x0000000ac68e7824 */ /* 0x000fe200078e02ff */
[-C--:B------:R-:W-:Y:S02]  /*7370*/  IADD3 R136, P5, R104, R2.reuse, RZ ;  /* 0x0000000268887210 */ /* 0x080fe40007fbe0ff */
[----:B------:R4:W-:Y:S01]  /*7380*/  STL.64 [R1+0x388], R4 ;  /* 0x0003880401007387 */ /* 0x0009e20000100a00 */
[C---:B------:R-:W-:Y:S02]  /*7390*/  IMAD R106, R198.reuse, 0x2c, RZ ;  /* 0x0000002cc66a7824 */ /* 0x040fe400078e02ff */
[----:B------:R-:W-:Y:S01]  /*73a0*/  IMAD R108, R198, 0x30, RZ ;  /* 0x00000030c66c7824 */ /* 0x000fe200078e02ff */
[----:B-1----:R-:W-:Y:S02]  /*73b0*/  LEA.HI.X.SX32 R137, R141, R3, 0x2, P5 ;  /* 0x000000038d897211 */ /* 0x002fe400028f16ff */
[----:B----4-:R-:W-:-:S04]  /*73c0*/  IADD3 R4, P3, R105, R2, RZ ;  /* 0x0000000269047210 */ /* 0x010fc80007f7e0ff */
[----:B------:R-:W-:Y:S01]  /*73d0*/  LEA.HI.X.SX32 R5, R142, R3, 0x2, P3 ;  /* 0x000000038e057211 */ /* 0x000fe200018f16ff */
[C---:B------:R-:W-:Y:S01]  /*73e0*/  IMAD R144, R198.reuse, 0xb, RZ ;  /* 0x0000000bc6907824 */ /* 0x040fe200078e02ff */
[----:B------:R1:W-:Y:S04]  /*73f0*/  STL.64 [R1+0x380], R136 ;  /* 0x0003808801007387 */ /* 0x0003e80000100a00 */
[----:B------:R4:W-:Y:S01]  /*7400*/  STL.64 [R1+0x378], R4 ;  /* 0x0003780401007387 */ /* 0x0009e20000100a00 */
[----:B------:R-:W-:Y:S01]  /*7410*/  IMAD R109, R198, 0x34, RZ ;  /* 0x00000034c66d7824 */ /* 0x000fe200078e02ff */
[-C--:B-1----:R-:W-:Y:S02]  /*7420*/  IADD3 R136, P5, R106, R2.reuse, RZ ;  /* 0x000000026a887210 */ /* 0x082fe40007fbe0ff */
[----:B----4-:R-:W-:-:S02]  /*7430*/  IADD3 R4, P3, R108, R2, RZ ;  /* 0x000000026c047210 */ /* 0x010fc40007f7e0ff */
[-C--:B------:R-:W-:Y:S01]  /*7440*/  LEA.HI.X.SX32 R137, R144, R3.reuse, 0x2, P5 ;  /* 0x0000000390897211 */ /* 0x080fe200028f16ff */
[----:B------:R-:W-:Y:S01]  /*7450*/  IMAD R110, R198, 0x38, RZ ;  /* 0x00000038c66e7824 */ /* 0x000fe200078e02ff */
[----:B------:R-:W-:Y:S01]  /*7460*/  LEA.HI.X.SX32 R5, R98, R3, 0x2, P3 ;  /* 0x0000000362057211 */ /* 0x000fe200018f16ff */
[C---:B------:R-:W-:Y:S02]  /*7470*/  IMAD R145, R198.reuse, 0xd, RZ ;  /* 0x0000000dc6917824 */ /* 0x040fe400078e02ff */
[----:B------:R1:W-:Y:S01]  /*7480*/  STL.64 [R1+0x370], R136 ;  /* 0x0003708801007387 */ /* 0x0003e20000100a00 */
[----:B------:R-:W-:-:S03]  /*7490*/  IMAD R146, R198, 0xe, RZ ;  /* 0x0000000ec6927824 */ /* 0x000fc600078e02ff */
[----:B------:R4:W-:Y:S01]  /*74a0*/  STL.64 [R1+0x368], R4 ;  /* 0x0003680401007387 */ /* 0x0009e20000100a00 */
[----:B------:R-:W-:Y:S01]  /*74b0*/  IMAD R112, R198, 0x3c, RZ ;  /* 0x0000003cc6707824 */ /* 0x000fe200078e02ff */
[-C--:B-1----:R-:W-:Y:S02]  /*74c0*/  IADD3 R136, P5, R109, R2.reuse, RZ ;  /* 0x000000026d887210 */ /* 0x082fe40007fbe0ff */
[----:B----4-:R-:W-:Y:S02]  /*74d0*/  IADD3 R4, P3, R110, R2, RZ ;  /* 0x000000026e047210 */ /* 0x010fe40007f7e0ff */
[-C--:B------:R-:W-:Y:S02]  /*74e0*/  LEA.HI.X.SX32 R137, R145, R3.reuse, 0x2, P5 ;  /* 0x0000000391897211 */ /* 0x080fe400028f16ff */
[----:B------:R-:W-:Y:S01]  /*74f0*/  LEA.HI.X.SX32 R5, R146, R3, 0x2, P3 ;  /* 0x0000000392057211 */ /* 0x000fe200018f16ff */
[C---:B------:R-:W-:Y:S02]  /*7500*/  IMAD R148, R198.reuse, 0xf, RZ ;  /* 0x0000000fc6947824 */ /* 0x040fe400078e02ff */
[----:B------:R1:W-:Y:S01]  /*7510*/  STL.64 [R1+0x360], R136 ;  /* 0x0003608801007387 */ /* 0x0003e20000100a00 */
[----:B------:R-:W-:-:S03]  /*7520*/  IMAD.SHL.U32 R149, R198, 0x10, RZ ;  /* 0x00000010c6957824 */ /* 0x000fc600078e00ff */
[----:B------:R4:W-:Y:S01]  /*7530*/  STL.64 [R1+0x358], R4 ;  /* 0x0003580401007387 */ /* 0x0009e20000100a00 */
[----:B------:R-:W-:Y:S01]  /*7540*/  IMAD R113, R198, 0x44, RZ ;  /* 0x00000044c6717824 */ /* 0x000fe200078e02ff */
[-C--:B-1----:R-:W-:Y:S02]  /*7550*/  IADD3 R136, P5, R112, R2.reuse, RZ ;  /* 0x0000000270887210 */ /* 0x082fe40007fbe0ff */
[----:B----4-:R-:W-:Y:S02]  /*7560*/  LEA R4, P3, R198, R2, 0x6 ;  /* 0x00000002c6047211 */ /* 0x010fe400078630ff */
[-C--:B------:R-:W-:Y:S01]  /*7570*/  LEA.HI.X.SX32 R137, R148, R3.reuse, 0x2, P5 ;  /* 0x0000000394897211 */ /* 0x080fe200028f16ff */
        /* <DEDUP_REMOVED lines=8> */
[-C--:B----4-:R-:W-:Y:S02]  /*7600*/  IADD3 R4, P3, R114, R2.reuse, RZ ;  /* 0x0000000272047210 */ /* 0x090fe40007f7e0ff */
[-C--:B------:R-:W-:Y:S01]  /*7610*/  LEA.HI.X.SX32 R137, R150, R3.reuse, 0x2, P5 ;  /* 0x0000000396897211 */ /* 0x080fe200028f16ff */
[----:B------:R-:W-:Y:S01]  /*7620*/  IMAD R117, R198, 0x50, RZ ;  /* 0x00000050c6757824 */ /* 0x000fe200078e02ff */
[----:B------:R-:W-:Y:S01]  /*7630*/  LEA.HI.X.SX32 R5, R152, R3, 0x2, P3 ;  /* 0x0000000398057211 */ /* 0x000fe200018f16ff */
[C---:B------:R-:W-:Y:S02]  /*7640*/  IMAD R153, R198.reuse, 0x13, RZ ;  /* 0x00000013c6997824 */ /* 0x040fe400078e02ff */
[----:B------:R1:W-:Y:S04]  /*7650*/  STL.64 [R1+0x340], R136 ;  /* 0x0003408801007387 */ /* 0x0003e80000100a00 */
[----:B------:R4:W-:Y:S01]  /*7660*/  STL.64 [R1+0x338], R4 ;  /* 0x0003380401007387 */ /* 0x0009e20000100a00 */
[----:B------:R-:W-:Y:S01]  /*7670*/  IMAD R118, R198, 0x54, RZ ;  /* 0x00000054c6767824 */ /* 0x000fe200078e02ff */
[----:B-1----:R-:W-:-:S02]  /*7680*/  IADD3 R136, P5, R116, R2, RZ ;  /* 0x0000000274887210 */ /* 0x002fc40007fbe0ff */
[----:B----4-:R-:W-:Y:S02]  /*7690*/  IADD3 R4, P3, R117, R2, RZ ;  /* 0x0000000275047210 */ /* 0x010fe40007f7e0ff */
        /* <DEDUP_REMOVED lines=19> */
[-C--:B------:R-:W-:Y:S02]  /*77d0*/  LEA.HI.X.SX32 R137, R157, R3.reuse, 0x2, P5 ;  /* 0x000000039d897211 */ /* 0x080fe400028f16ff */
[----:B------:R-:W-:Y:S01]  /*77e0*/  LEA.HI.X.SX32 R5, R101, R3, 0x2, P3 ;  /* 0x0000000365057211 */ /* 0x000fe200018f16ff */
[C---:B------:R-:W-:Y:S02]  /*77f0*/  IMAD R124, R198.reuse, 0x64, RZ ;  /* 0x00000064c67c7824 */ /* 0x040fe400078e02ff */
[----:B------:R1:W-:Y:S01]  /*7800*/  STL.64 [R1+0x310], R136 ;  /* 0x0003108801007387 */ /* 0x0003e20000100a00 */
[C---:B------:R-:W-:Y:S02]  /*7810*/  IMAD R160, R198.reuse, 0x1a, RZ ;  /* 0x0000001ac6a07824 */ /* 0x040fe400078e02ff */
[C---:B------:R-:W-:Y:S01]  /*7820*/  IMAD R158, R198.reuse, 0x19, RZ ;  /* 0x00000019c69e7824 */ /* 0x040fe200078e02ff */
[----:B------:R4:W-:Y:S01]  /*7830*/  STL.64 [R1+0x308], R4 ;  /* 0x0003080401007387 */ /* 0x0009e20000100a00 */
[----:B------:R-:W-:-:S02]  /*7840*/  IMAD R126, R198, 0x6c, RZ ;  /* 0x0000006cc67e7824 */ /* 0x000fc400078e02ff */
[----:B------:R-:W-:Y:S01]  /*7850*/  IMAD R161, R198, 0x1b, RZ ;  /* 0x0000001bc6a17824 */ /* 0x000fe200078e02ff */
[-C--:B-1----:R-:W-:Y:S02]  /*7860*/  IADD3 R136, P5, R124, R2.reuse, RZ ;  /* 0x000000027c887210 */ /* 0x082fe40007fbe0ff */
[-C--:B----4-:R-:W-:Y:S01]  /*7870*/  IADD3 R4, P3, R125, R2.reuse, RZ ;  /* 0x000000027d047210 */ /* 0x090fe20007f7e0ff */
[----:B------:R-:W-:Y:S01]  /*7880*/  IMAD R128, R198, 0x70, RZ ;  /* 0x00000070c6807824 */ /* 0x000fe200078e02ff */
[-C--:B------:R-:W-:Y:S02]  /*7890*/  LEA.HI.X.SX32 R137, R158, R3.reuse, 0x2, P5 ;  /* 0x000000039e897211 */ /* 0x080fe400028f16ff */
[----:B------:R-:W-:Y:S02]  /*78a0*/  LEA.HI.X.SX32 R5, R160, R3, 0x2, P3 ;  /* 0x00000003a0057211 */ /* 0x000fe400018f16ff */
[----:B------:R-:W-:Y:S01]  /*78b0*/  IADD3 R100, P5, R126, R2, RZ ;  /* 0x000000027e647210 */ /* 0x000fe20007fbe0ff */
[----:B------:R-:W-:-:S02]  /*78c0*/  IMAD R129, R198, 0x74, RZ ;  /* 0x00000074c6817824 */ /* 0x000fc400078e02ff */
[----:B------:R1:W-:Y:S01]  /*78d0*/  STL.64 [R1+0x2f8], R4 ;  /* 0x0002f80401007387 */ /* 0x0003e20000100a00 */
[-C--:B------:R-:W-:Y:S01]  /*78e0*/  LEA.HI.X.SX32 R101, R161, R3.reuse, 0x2, P5 ;  /* 0x00000003a1657211 */ /* 0x080fe200028f16ff */
[C---:B------:R-:W-:Y:S02]  /*78f0*/  IMAD R162, R198.reuse, 0x1d, RZ ;  /* 0x0000001dc6a27824 */ /* 0x040fe400078e02ff */
[----:B------:R-:W-:Y:S01]  /*7900*/  STL.64 [R1+0x300], R136 ;  /* 0x0003008801007387 */ /* 0x000fe20000100a00 */
[----:B------:R-:W-:Y:S01]  /*7910*/  IMAD R130, R198, 0x78, RZ ;  /* 0x00000078c6827824 */ /* 0x000fe200078e02ff */
[----:B-1----:R-:W-:Y:S02]  /*7920*/  IADD3 R4, P3, R128, R2, RZ ;  /* 0x0000000280047210 */ /* 0x002fe40007f7e0ff */
[----:B------:R1:W-:Y:S02]  /*7930*/  STL.64 [R1+0x2f0], R100 ;  /* 0x0002f06401007387 */ /* 0x0003e40000100a00 */
[----:B------:R-:W-:Y:S01]  /*7940*/  LEA.HI.X.SX32 R5, R102, R3, 0x2, P3 ;  /* 0x0000000366057211 */ /* 0x000fe200018f16ff */
[----:B------:R-:W-:-:S02]  /*7950*/  IMAD R164, R198, 0x1e, RZ ;  /* 0x0000001ec6a47824 */ /* 0x000fc400078e02ff */
[----:B------:R-:W-:Y:S02]  /*7960*/  IMAD R133, R198, 0x7c, RZ ;  /* 0x0000007cc6857824 */ /* 0x000fe400078e02ff */
[----:B------:R4:W-:Y:S01]  /*7970*/  STL.64 [R1+0x2e8], R4 ;  /* 0x0002e80401007387 */ /* 0x0009e20000100a00 */
[----:B-1----:R-:W-:-:S04]  /*7980*/  IADD3 R100, P5, R129, R2, RZ ;  /* 0x0000000281647210 */ /* 0x002fc80007fbe0ff */
[-C--:B------:R-:W-:Y:S02]  /*7990*/  LEA.HI.X.SX32 R101, R162, R3.reuse, 0x2, P5 ;  /* 0x00000003a2657211 */ /* 0x080fe400028f16ff */
[-C--:B----4-:R-:W-:Y:S01]  /*79a0*/  IADD3 R4, P3, R130, R2.reuse, RZ ;  /* 0x0000000282047210 */ /* 0x090fe20007f7e0ff */
[----:B------:R-:W-:Y:S02]  /*79b0*/  IMAD R166, R198, 0x1f, RZ ;  /* 0x0000001fc6a67824 */ /* 0x000fe400078e02ff */
[----:B------:R1:W-:Y:S01]  /*79c0*/  STL.64 [R1+0x2e0], R100 ;  /* 0x0002e06401007387 */ /* 0x0003e20000100a00 */
[----:B------:R-:W-:Y:S01]  /*79d0*/  LEA.HI.X.SX32 R5, R164, R3, 0x2, P3 ;  /* 0x00000003a4057211 */ /* 0x000fe200018f16ff */
[C---:B------:R-:W-:Y:S02]  /*79e0*/  IMAD.SHL.U32 R169, R198.reuse, 0x20, RZ ;  /* 0x00000020c6a97824 */ /* 0x040fe400078e00ff */
[----:B------:R-:W-:Y:S02]  /*79f0*/  IMAD R165, R198, 0x84, RZ ;  /* 0x00000084c6a57824 */ /* 0x000fe400078e02ff */
[----:B------:R4:W-:Y:S01]  /*7a00*/  STL.64 [R1+0x2d8], R4 ;  /* 0x0002d80401007387 */ /* 0x0009e20000100a00 */
[----:B-1----:R-:W-:-:S04]  /*7a10*/  IADD3 R100, P5, R133, R2, RZ ;  /* 0x0000000285647210 */ /* 0x002fc80007fbe0ff */
[-C--:B------:R-:W-:Y:S02]  /*7a20*/  LEA.HI.X.SX32 R101, R166, R3.reuse, 0x2, P5 ;  /* 0x00000003a6657211 */ /* 0x080fe400028f16ff */
[C---:B----4-:R-:W-:Y:S01]  /*7a30*/  LEA R4, P3, R198.reuse, R2, 0x7 ;  /* 0x00000002c6047211 */ /* 0x050fe200078638ff */
[C---:B------:R-:W-:Y:S02]  /*7a40*/  IMAD R172, R198.reuse, 0x21, RZ ;  /* 0x00000021c6ac7824 */ /* 0x040fe400078e02ff */
[----:B------:R1:W-:Y:S01]  /*7a50*/  STL.64 [R1+0x2d0], R100 ;  /* 0x0002d06401007387 */ /* 0x0003e20000100a00 */
[C---:B------:R-:W-:Y:S01]  /*7a60*/  IMAD R168, R198.reuse, 0x88, RZ ;  /* 0x00000088c6a87824 */ /* 0x040fe200078e02ff */
[----:B------:R-:W-:Y:S01]  /*7a70*/  LEA.HI.X.SX32 R5, R169, R3, 0x2, P3 ;  /* 0x00000003a9057211 */ /* 0x000fe200018f16ff */
[C---:B------:R-:W-:Y:S02]  /*7a80*/  IMAD R174, R198.reuse, 0x22, RZ ;  /* 0x00000022c6ae7824 */ /* 0x040fe400078e02ff */
[----:B------:R-:W-:-:S02]  /*7a90*/  IMAD R170, R198, 0x8c, RZ ;  /* 0x0000008cc6aa7824 */ /* 0x000fc400078e02ff */
[----:B------:R4:W-:Y:S01]  /*7aa0*/  STL.64 [R1+0x2c8], R4 ;  /* 0x0002c80401007387 */ /* 0x0009e20000100a00 */
[----:B-1----:R-:W-:-:S04]  /*7ab0*/  IADD3 R100, P5, R165, R2, RZ ;  /* 0x00000002a5647210 */ /* 0x002fc80007fbe0ff */
[-C--:B------:R-:W-:Y:S02]  /*7ac0*/  LEA.HI.X.SX32 R101, R172, R3.reuse, 0x2, P5 ;  /* 0x00000003ac657211 */ /* 0x080fe400028f16ff */
[----:B----4-:R-:W-:Y:S01]  /*7ad0*/  IADD3 R4, P3, R168, R2, RZ ;  /* 0x00000002a8047210 */ /* 0x010fe20007f7e0ff */
[C---:B------:R-:W-:Y:S02]  /*7ae0*/  IMAD R177, R198.reuse, 0x23, RZ ;  /* 0x00000023c6b17824 */ /* 0x040fe400078e02ff */
[----:B------:R1:W-:Y:S01]  /*7af0*/  STL.64 [R1+0x2c0], R100 ;  /* 0x0002c06401007387 */ /* 0x0003e20000100a00 */
[----:B------:R-:W-:Y:S01]  /*7b00*/  IMAD R173, R198, 0x90, RZ ;  /* 0x00000090c6ad7824 */ /* 0x000fe200078e02ff */
[----:B------:R-:W-:Y:S01]  /*7b10*/  LEA.HI.X.SX32 R5, R174, R3, 0x2, P3 ;  /* 0x00000003ae057211 */ /* 0x000fe200018f16ff */
[----:B------:R-:W-:-:S04]  /*7b20*/  IMAD R176, R198, 0x94, RZ ;  /* 0x00000094c6b07824 */ /* 0x000fc800078e02ff */
        /* <DEDUP_REMOVED lines=127> */
[-C--:B----4-:R-:W-:Y:S01]  /*8320*/  IADD3 R4, P3, R234, R2.reuse, RZ ;  /* 0x00000002ea047210 */ /* 0x090fe20007f7e0ff */
[C---:B------:R-:W-:Y:S02]  /*8330*/  IMAD R239, R198.reuse, 0x3f, RZ ;  /* 0x0000003fc6ef7824 */ /* 0x040fe400078e02ff */
        /* <DEDUP_REMOVED lines=15> */
[----:B------:R-:W-:Y:S01]  /*8430*/  IMAD R252, R198, 0x43, RZ ;  /* 0x00000043c6fc7824 */ /* 0x000fe200078e02ff */
[----:B-1----:R-:W-:-:S04]  /*8440*/  IADD3 R100, P5, R238, R2, RZ ;  /* 0x00000002ee647210 */ /* 0x002fc80007fbe0ff */
[-C--:B------:R-:W-:Y:S02]  /*8450*/  LEA.HI.X.SX32 R101, R243, R3.reuse, 0x2, P5 ;  /* 0x00000003f3657211 */ /* 0x080fe400028f16ff */
[-C--:B------:R-:W-:Y:S02]  /*8460*/  IADD3 R104, P5, R242, R2.reuse, RZ ;  /* 0x00000002f2687210 */ /* 0x080fe40007fbe0ff */
[----:B----4-:R-:W-:Y:S01]  /*8470*/  IADD3 R4, P3, R240, R2, RZ ;  /* 0x00000002f0047210 */ /* 0x010fe20007f7e0ff */
[----:B------:R-:W-:Y:S01]  /*8480*/  IMAD R244, R198, 0x110, RZ ;  /* 0x00000110c6f47824 */ /* 0x000fe200078e02ff */
[-C--:B------:R-:W-:Y:S02]  /*8490*/  LEA.HI.X.SX32 R105, R252, R3.reuse, 0x2, P5 ;  /* 0x00000003fc697211 */ /* 0x080fe400028f16ff */
[----:B------:R-:W-:Y:S01]  /*84a0*/  LEA.HI.X.SX32 R5, R246, R3, 0x2, P3 ;  /* 0x00000003f6057211 */ /* 0x000fe200018f16ff */
[----:B------:R-:W-:Y:S02]  /*84b0*/  IMAD R248, R198, 0x114, RZ ;  /* 0x00000114c6f87824 */ /* 0x000fe400078e02ff */
[----:B------:R-:W-:Y:S01]  /*84c0*/  IMAD.MOV.U32 R134, RZ, RZ, c[0x0][0x188] ;  /* 0x00006200ff867624 */ /* 0x000fe200078e00ff */
[----:B------:R1:W-:Y:S01]  /*84d0*/  STL.64 [R1+0x1c0], R100 ;  /* 0x0001c06401007387 */ /* 0x0003e20000100a00 */
[----:B------:R-:W-:-:S02]  /*84e0*/  IMAD.MOV.U32 R132, RZ, RZ, c[0x0][0x188] ;  /* 0x00006200ff847624 */ /* 0x000fc400078e00ff */
[----:B------:R-:W-:Y:S01]  /*84f0*/  IMAD R134, R134, 0x45, RZ ;  /* 0x0000004586867824 */ /* 0x000fe200078e02ff */
[----:B------:R4:W-:Y:S04]  /*8500*/  STL.64 [R1+0x1b8], R4 ;  /* 0x0001b80401007387 */ /* 0x0009e80000100a00 */
[----:B------:R2:W-:Y:S01]  /*8510*/  STL.64 [R1+0x1b0], R104 ;  /* 0x0001b06801007387 */ /* 0x0005e20000100a00 */
[----:B-1----:R-:W-:Y:S01]  /*8520*/  IADD3 R100, P3, R244, R2, RZ ;  /* 0x00000002f4647210 */ /* 0x002fe20007f7e0ff */
[----:B------:R-:W-:Y:S02]  /*8530*/  IMAD R132, R132, 0x11c, RZ ;  /* 0x0000011c84847824 */ /* 0x000fe400078e02ff */
[----:B----4-:R-:W-:Y:S01]  /*8540*/  IMAD.MOV.U32 R5, RZ, RZ, c[0x0][0x188] ;  /* 0x00006200ff057624 */ /* 0x010fe200078e00ff */
[----:B------:R-:W-:-:S02]  /*8550*/  LEA.HI.X.SX32 R101, R113, R3, 0x2, P3 ;  /* 0x0000000371657211 */ /* 0x000fc400018f16ff */
[----:B--2---:R-:W-:Y:S01]  /*8560*/  IADD3 R104, P5, R248, R2, RZ ;  /* 0x00000002f8687210 */ /* 0x004fe20007fbe0ff */
[----:B------:R-:W-:-:S03]  /*8570*/  IMAD R5, R5, 0x118, RZ ;  /* 0x0000011805057824 */ /* 0x000fc600078e02ff */
[-C--:B------:R-:W-:Y:S01]  /*8580*/  LEA.HI.X.SX32 R105, R134, R3.reuse, 0x2, P5 ;  /* 0x0000000386697211 */ /* 0x080fe200028f16ff */
[----:B------:R-:W-:Y:S01]  /*8590*/  IMAD.MOV.U32 R4, RZ, RZ, c[0x0][0x188] ;  /* 0x00006200ff047624 */ /* 0x000fe200078e00ff */
[----:B------:R1:W-:Y:S04]  /*85a0*/  STL.64 [R1+0x1a8], R100 ;  /* 0x0001a86401007387 */ /* 0x0003e80000100a00 */
[----:B------:R2:W-:Y:S01]  /*85b0*/  STL.64 [R1+0x1a0], R104 ;  /* 0x0001a06801007387 */ /* 0x0005e20000100a00 */
[----:B------:R-:W-:Y:S01]  /*85c0*/  IMAD R4, R4, 0x46, RZ ;  /* 0x0000004604047824 */ /* 0x000fe200078e02ff */
[-C--:B-1----:R-:W-:Y:S02]  /*85d0*/  IADD3 R100, P3, R5, R2.reuse, RZ ;  /* 0x0000000205647210 */ /* 0x082fe40007f7e0ff */
[----:B--2---:R-:W-:Y:S01]  /*85e0*/  IADD3 R104, P5, R132, R2, RZ ;  /* 0x0000000284687210 */ /* 0x004fe20007fbe0ff */
[----:B------:R-:W-:Y:S01]  /*85f0*/  IMAD.MOV.U32 R132, RZ, RZ, c[0x0][0x188] ;  /* 0x00006200ff847624 */ /* 0x000fe200078e00ff */
[----:B------:R-:W-:Y:S01]  /*8600*/  LEA.HI.X.SX32 R101, R4, R3, 0x2, P3 ;  /* 0x0000000304657211 */ /* 0x000fe200018f16ff */
[----:B------:R-:W-:-:S02]  /*8610*/  IMAD.MOV.U32 R5, RZ, RZ, c[0x0][0x188] ;  /* 0x00006200ff057624 */ /* 0x000fc400078e00ff */
[----:B------:R-:W-:Y:S02]  /*8620*/  IMAD R132, R132, 0x47, RZ ;  /* 0x0000004784847824 */ /* 0x000fe400078e02ff */
[----:B------:R-:W-:Y:S02]  /*8630*/  IMAD.MOV.U32 R4, RZ, RZ, c[0x0][0x188] ;  /* 0x00006200ff047624 */ /* 0x000fe400078e00ff */
[----:B------:R-:W-:Y:S01]  /*8640*/  IMAD R5, R5, 0x120, RZ ;  /* 0x0000012005057824 */ /* 0x000fe200078e02ff */
[----:B------:R-:W-:Y:S01]  /*8650*/  LEA.HI.X.SX32 R105, R132, R3, 0x2, P5 ;  /* 0x0000000384697211 */ /* 0x000fe200028f16ff */
[----:B------:R-:W-:Y:S02]  /*8660*/  IMAD R4, R4, 0x124, RZ ;  /* 0x0000012404047824 */ /* 0x000fe400078e02ff */
[----:B------:R-:W-:Y:S01]  /*8670*/  IMAD.MOV.U32 R134, RZ, RZ, c[0x0][0x188] ;  /* 0x00006200ff867624 */ /* 0x000fe200078e00ff */
[----:B------:R1:W-:Y:S01]  /*8680*/  STL.64 [R1+0x198], R100 ;  /* 0x0001986401007387 */ /* 0x0003e20000100a00 */
[----:B------:R-:W-:-:S02]  /*8690*/  IMAD.MOV.U32 R132, RZ, RZ, c[0x0][0x188] ;  /* 0x00006200ff847624 */ /* 0x000fc400078e00ff */
[----:B------:R-:W-:Y:S01]  /*86a0*/  IMAD R134, R134, 0x49, RZ ;  /* 0x0000004986867824 */ /* 0x000fe200078e02ff */
[----:B------:R2:W-:Y:S01]  /*86b0*/  STL.64 [R1+0x190], R104 ;  /* 0x0001906801007387 */ /* 0x0005e20000100a00 */
[----:B------:R-:W-:Y:S01]  /*86c0*/  IMAD R132, R132, 0x12c, RZ ;  /* 0x0000012c84847824 */ /* 0x000fe200078e02ff */
[-C--:B-1----:R-:W-:Y:S01]  /*86d0*/  IADD3 R100, P3, R5, R2.reuse, RZ ;  /* 0x0000000205647210 */ /* 0x082fe20007f7e0ff */
[----:B------:R-:W-:Y:S01]  /*86e0*/  IMAD.MOV.U32 R5, RZ, RZ, c[0x0][0x188] ;  /* 0x00006200ff057624 */ /* 0x000fe200078e00ff */
[----:B--2---:R-:W-:Y:S02]  /*86f0*/  IADD3 R104, P5, R4, R2, RZ ;  /* 0x0000000204687210 */ /* 0x004fe40007fbe0ff */
[-C--:B------:R-:W-:Y:S02]  /*8700*/  LEA.HI.X.SX32 R101, R114, R3.reuse, 0x2, P3 ;  /* 0x0000000372657211 */ /* 0x080fe400018f16ff */
[----:B------:R-:W-:Y:S01]  /*8710*/  LEA.HI.X.SX32 R105, R134, R3, 0x2, P5 ;  /* 0x0000000386697211 */ /* 0x000fe200028f16ff */
[----:B------:R-:W-:-:S02]  /*8720*/  IMAD R5, R5, 0x128, RZ ;  /* 0x0000012805057824 */ /* 0x000fc400078e02ff */
[----:B------:R-:W-:Y:S01]  /*8730*/  IMAD.MOV.U32 R4, RZ, RZ, c[0x0][0x188] ;  /* 0x00006200ff047624 */ /* 0x000fe200078e00ff */
[----:B------:R1:W-:Y:S04]  /*8740*/  STL.64 [R1+0x188], R100 ;  /* 0x0001886401007387 */ /* 0x0003e80000100a00 */
[----:B------:R2:W-:Y:S01]  /*8750*/  STL.64 [R1+0x180], R104 ;  /* 0x0001806801007387 */ /* 0x0005e20000100a00 */
[----:B------:R-:W-:Y:S01]  /*8760*/  IMAD R4, R4, 0x4a, RZ ;  /* 0x0000004a04047824 */ /* 0x000fe200078e02ff */
[-C--:B-1----:R-:W-:Y:S02]  /*8770*/  IADD3 R100, P3, R5, R2.reuse, RZ ;  /* 0x0000000205647210 */ /* 0x082fe40007f7e0ff */
[----:B--2---:R-:W-:Y:S01]  /*8780*/  IADD3 R104, P5, R132, R2, RZ ;  /* 0x0000000284687210 */ /* 0x004fe20007fbe0ff */
[----:B------:R-:W-:-:S02]  /*8790*/  IMAD.MOV.U32 R132, RZ, RZ, c[0x0][0x188] ;  /* 0x00006200ff847624 */ /* 0x000fc400078e00ff */
[----:B------:R-:W-:Y:S01]  /*87a0*/  IMAD.MOV.U32 R5, RZ, RZ, c[0x0][0x188] ;  /* 0x00006200ff057624 */ /* 0x000fe200078e00ff */
[-C--:B------:R-:W-:Y:S01]  /*87b0*/  LEA.HI.X.SX32 R101, R4, R3.reuse, 0x2, P3 ;  /* 0x0000000304657211 */ /* 0x080fe200018f16ff */
[----:B------:R-:W-:Y:S02]  /*87c0*/  IMAD R132, R132, 0x4b, RZ ;  /* 0x0000004b84847824 */ /* 0x000fe400078e02ff */
[----:B------:R-:W-:Y:S02]  /*87d0*/  IMAD.MOV.U32 R4, RZ, RZ, c[0x0][0x188] ;  /* 0x00006200ff047624 */ /* 0x000fe400078e00ff */
[----:B------:R-:W-:Y:S01]  /*87e0*/  IMAD R5, R5, 0x130, RZ ;  /* 0x0000013005057824 */ /* 0x000fe200078e02ff */
[----:B------:R-:W-:Y:S01]  /*87f0*/  LEA.HI.X.SX32 R105, R132, R3, 0x2, P5 ;  /* 0x0000000384697211 */ /* 0x000fe200028f16ff */
[----:B------:R-:W-:Y:S01]  /*8800*/  IMAD R4, R4, 0x134, RZ ;  /* 0x0000013404047824 */ /* 0x000fe200078e02ff */
[----:B------:R1:W-:Y:S01]  /*8810*/  STL.64 [R1+0x178], R100 ;  /* 0x0001786401007387 */ /* 0x0003e20000100a00 */
[----:B------:R-:W-:-:S02]  /*8820*/  IMAD.MOV.U32 R134, RZ, RZ, c[0x0][0x188] ;  /* 0x00006200ff867624 */ /* 0x000fc400078e00ff */
[----:B------:R-:W-:Y:S01]  /*8830*/  IMAD.MOV.U32 R132, RZ, RZ, c[0x0][0x188] ;  /* 0x00006200ff847624 */ /* 0x000fe200078e00ff */
[----:B------:R2:W-:Y:S01]  /*8840*/  STL.64 [R1+0x170], R104 ;  /* 0x0001706801007387 */ /* 0x0005e20000100a00 */
[----:B------:R-:W-:Y:S02]  /*8850*/  IMAD R134, R134, 0x4d, RZ ;  /* 0x0000004d86867824 */ /* 0x000fe400078e02ff */
[----:B------:R-:W-:Y:S01]  /*8860*/  IMAD R132, R132, 0x13c, RZ ;  /* 0x0000013c84847824 */ /* 0x000fe200078e02ff */
[-C--:B-1----:R-:W-:Y:S01]  /*8870*/  IADD3 R100, P3, R5, R2.reuse, RZ ;  /* 0x0000000205647210 */ /* 0x082fe20007f7e0ff */
[----:B------:R-:W-:Y:S01]  /*8880*/  IMAD.MOV.U32 R5, RZ, RZ, c[0x0][0x188] ;  /* 0x00006200ff057624 */ /* 0x000fe200078e00ff */
[----:B--2---:R-:W-:-:S03]  /*8890*/  IADD3 R104, P5, R4, R2, RZ ;  /* 0x0000000204687210 */ /* 0x004fc60007fbe0ff */
[----:B------:R-:W-:Y:S01]  /*88a0*/  IMAD R5, R5, 0x138, RZ ;  /* 0x0000013805057824 */ /* 0x000fe200078e02ff */
[-C--:B------:R-:W-:Y:S01]  /*88b0*/  LEA.HI.X.SX32 R101, R116, R3.reuse, 0x2, P3 ;  /* 0x0000000374657211 */ /* 0x080fe200018f16ff */
[----:B------:R-:W-:Y:S01]  /*88c0*/  IMAD.MOV.U32 R4, RZ, RZ, c[0x0][0x188] ;  /* 0x00006200ff047624 */ /* 0x000fe200078e00ff */
[----:B------:R-:W-:Y:S02]  /*88d0*/  LEA.HI.X.SX32 R105, R134, R3, 0x2, P5 ;  /* 0x0000000386697211 */ /* 0x000fe400028f16ff */
[----:B------:R-:W-:Y:S01]  /*88e0*/  IADD3 R108, P5, R132, R2, RZ ;  /* 0x00000002846c7210 */ /* 0x000fe20007fbe0ff */
[----:B------:R1:W-:Y:S01]  /*88f0*/  STL.64 [R1+0x168], R100 ;  /* 0x0001686401007387 */ /* 0x0003e20000100a00 */
[----:B------:R-:W-:Y:S02]  /*8900*/  IMAD R4, R4, 0x4e, RZ ;  /* 0x0000004e04047824 */ /* 0x000fe400078e02ff */
[----:B------:R-:W-:-:S04]  /*8910*/  IMAD.MOV.U32 R132, RZ, RZ, c[0x0][0x188] ;  /* 0x00006200ff847624 */ /* 0x000fc800078e00ff */
[----:B------:R-:W-:Y:S01]  /*8920*/  IMAD R132, R132, 0x4f, RZ ;  /* 0x0000004f84847824 */ /* 0x000fe200078e02ff */
[----:B-1----:R-:W-:Y:S01]  /*8930*/  IADD3 R100, P3, R5, R2, RZ ;  /* 0x0000000205647210 */ /* 0x002fe20007f7e0ff */
[----:B------:R-:W-:-:S03]  /*8940*/  IMAD.MOV.U32 R5, RZ, RZ, c[0x0][0x188] ;  /* 0x00006200ff057624 */ /* 0x000fc600078e00ff */
[-C--:B------:R-:W-:Y:S01]  /*8950*/  LEA.HI.X.SX32 R101, R4, R3.reuse, 0x2, P3 ;  /* 0x0000000304657211 */ /* 0x080fe200018f16ff */
[----:B------:R-:W-:Y:S02]  /*8960*/  IMAD.MOV.U32 R4, RZ, RZ, c[0x0][0x188] ;  /* 0x00006200ff047624 */ /* 0x000fe400078e00ff */
[----:B------:R-:W-:Y:S01]  /*8970*/  IMAD R5, R5, 0x140, RZ ;  /* 0x0000014005057824 */ /* 0x000fe200078e02ff */
[----:B------:R-:W-:Y:S01]  /*8980*/  LEA.HI.X.SX32 R109, R132, R3, 0x2, P5 ;  /* 0x00000003846d7211 */ /* 0x000fe200028f16ff */
[----:B------:R-:W-:Y:S01]  /*8990*/  IMAD R4, R4, 0x144, RZ ;  /* 0x0000014404047824 */ /* 0x000fe200078e02ff */
[----:B------:R1:W-:Y:S01]  /*89a0*/  STL.64 [R1+0x160], R104 ;  /* 0x0001606801007387 */ /* 0x0003e20000100a00 */
[----:B------:R-:W-:-:S03]  /*89b0*/  IMAD.MOV.U32 R134, RZ, RZ, c[0x0][0x188] ;  /* 0x00006200ff867624 */ /* 0x000fc600078e00ff */
[----:B------:R-:W-:Y:S01]  /*89c0*/  STL.64 [R1+0x158], R100 ;  /* 0x0001586401007387 */ /* 0x000fe20000100a00 */
[----:B------:R-:W-:-:S03]  /*89d0*/  IMAD R134, R134, 0x51, RZ ;  /* 0x0000005186867824 */ /* 0x000fc600078e02ff */
[----:B------:R2:W-:Y:S01]  /*89e0*/  STL.64 [R1+0x150], R108 ;  /* 0x0001506c01007387 */ /* 0x0005e20000100a00 */
[-C--:B-1----:R-:W-:Y:S01]  /*89f0*/  IADD3 R104, P3, R5, R2.reuse, RZ ;  /* 0x0000000205687210 */ /* 0x082fe20007f7e0ff */
[----:B------:R-:W-:Y:S02]  /*8a00*/  IMAD.MOV.U32 R5, RZ, RZ, c[0x0][0x188] ;  /* 0x00006200ff057624 */ /* 0x000fe400078e00ff */
[----:B------:R-:W-:Y:S01]  /*8a10*/  IMAD.MOV.U32 R132, RZ, RZ, c[0x0][0x188] ;  /* 0x00006200ff847624 */ /* 0x000fe200078e00ff */
[-C--:B------:R-:W-:Y:S01]  /*8a20*/  LEA.HI.X.SX32 R105, R117, R3.reuse, 0x2, P3 ;  /* 0x0000000375697211 */ /* 0x080fe200018f16ff */
[----:B------:R-:W-:Y:S01]  /*8a30*/  IMAD R5, R5, 0x148, RZ ;  /* 0x0000014805057824 */ /* 0x000fe200078e02ff */
[----:B--2---:R-:W-:Y:S01]  /*8a40*/  IADD3 R108, P5, R4, R2, RZ ;  /* 0x00000002046c7210 */ /* 0x004fe20007fbe0ff */
[----:B------:R-:W-:Y:S02]  /*8a50*/  IMAD.MOV.U32 R4, RZ, RZ, c[0x0][0x188] ;  /* 0x00006200ff047624 */ /* 0x000fe400078e00ff */
[----:B------:R1:W-:Y:S01]  /*8a60*/  STL.64 [R1+0x148], R104 ;  /* 0x0001486801007387 */ /* 0x0003e20000100a00 */
[----:B------:R-:W-:Y:S01]  /*8a70*/  IMAD R132, R132, 0x14c, RZ ;  /* 0x0000014c84847824 */ /* 0x000fe200078e02ff */
[----:B------:R-:W-:Y:S01]  /*8a80*/  LEA.HI.X.SX32 R109, R134, R3, 0x2, P5 ;  /* 0x00000003866d7211 */ /* 0x000fe200028f16ff */
[----:B------:R-:W-:-:S04]  /*8a90*/  IMAD R4, R4, 0x52, RZ ;  /* 0x0000005204047824 */ /* 0x000fc800078e02ff */
[----:B------:R2:W-:Y:S01]  /*8aa0*/  STL.64 [R1+0x140], R108 ;  /* 0x0001406c01007387 */ /* 0x0005e20000100a00 */
[----:B-1----:R-:W-:Y:S01]  /*8ab0*/  IADD3 R104, P3, R5, R2, RZ ;  /* 0x0000000205687210 */ /* 0x002fe20007f7e0ff */
[----:B------:R-:W-:-:S03]  /*8ac0*/  IMAD.MOV.U32 R5, RZ, RZ, c[0x0][0x188] ;  /* 0x00006200ff057624 */ /* 0x000fc600078e00ff */
[-C--:B------:R-:W-:Y:S01]  /*8ad0*/  LEA.HI.X.SX32 R105, R4, R3.reuse, 0x2, P3 ;  /* 0x0000000304697211 */ /* 0x080fe200018f16ff */
[----:B------:R-:W-:Y:S01]  /*8ae0*/  IMAD.MOV.U32 R4, RZ, RZ, c[0x0][0x188] ;  /* 0x00006200ff047624 */ /* 0x000fe200078e00ff */
[----:B--2---:R-:W-:Y:S01]  /*8af0*/  IADD3 R108, P5, R132, R2, RZ ;  /* 0x00000002846c7210 */ /* 0x004fe20007fbe0ff */
[----:B------:R-:W-:Y:S02]  /*8b00*/  IMAD.MOV.U32 R132, RZ, RZ, c[0x0][0x188] ;  /* 0x00006200ff847624 */ /* 0x000fe400078e00ff */
[----:B------:R-:W-:Y:S02]  /*8b10*/  IMAD R5, R5, 0x150, RZ ;  /* 0x0000015005057824 */ /* 0x000fe400078e02ff */
[----:B------:R-:W-:Y:S02]  /*8b20*/  IMAD R132, R132, 0x53, RZ ;  /* 0x0000005384847824 */ /* 0x000fe400078e02ff */
[----:B------:R-:W-:Y:S02]  /*8b30*/  IMAD R4, R4, 0x154, RZ ;  /* 0x0000015404047824 */ /* 0x000fe400078e02ff */
[----:B------:R-:W-:Y:S01]  /*8b40*/  IMAD.MOV.U32 R134, RZ, RZ, c[0x0][0x188] ;  /* 0x00006200ff867624 */ /* 0x000fe200078e00ff */
[----:B------:R1:W-:Y:S01]  /*8b50*/  STL.64 [R1+0x138], R104 ;  /* 0x0001386801007387 */ /* 0x0003e20000100a00 */
[----:B------:R-:W-:-:S02]  /*8b60*/  LEA.HI.X.SX32 R109, R132, R3, 0x2, P5 ;  /* 0x00000003846d7211 */ /* 0x000fc400028f16ff */
[----:B------:R-:W-:Y:S01]  /*8b70*/  IMAD R134, R134, 0x55, RZ ;  /* 0x0000005586867824 */ /* 0x000fe200078e02ff */
[-C--:B------:R-:W-:Y:S01]  /*8b80*/  IADD3 R112, P5, R4, R2.reuse, RZ ;  /* 0x0000000204707210 */ /* 0x080fe20007fbe0ff */
[----:B------:R-:W-:Y:S01]  /*8b90*/  IMAD.MOV.U32 R132, RZ, RZ, c[0x0][0x188] ;  /* 0x00006200ff847624 */ /* 0x000fe200078e00ff */
[----:B-1----:R-:W-:Y:S01]  /*8ba0*/  IADD3 R104, P3, R5, R2, RZ ;  /* 0x0000000205687210 */ /* 0x002fe20007f7e0ff */
[----:B------:R-:W-:Y:S01]  /*8bb0*/  IMAD.MOV.U32 R5, RZ, RZ, c[0x0][0x188] ;  /* 0x00006200ff057624 */ /* 0x000fe200078e00ff */
[-C--:B------:R-:W-:Y:S02]  /*8bc0*/  LEA.HI.X.SX32 R113, R134, R3.reuse, 0x2, P5 ;  /* 0x0000000386717211 */ /* 0x080fe400028f16ff */
[----:B------:R-:W-:Y:S01]  /*8bd0*/  LEA.HI.X.SX32 R105, R118, R3, 0x2, P3 ;  /* 0x0000000376697211 */ /* 0x000fe200018f16ff */
[----:B------:R-:W-:Y:S01]  /*8be0*/  IMAD R132, R132, 0x15c, RZ ;  /* 0x0000015c84847824 */ /* 0x000fe200078e02ff */
[----:B------:R1:W-:Y:S01]  /*8bf0*/  STL.64 [R1+0x130], R108 ;  /* 0x0001306c01007387 */ /* 0x0003e20000100a00 */
[----:B------:R-:W-:-:S02]  /*8c00*/  IMAD R5, R5, 0x158, RZ ;  /* 0x0000015805057824 */ /* 0x000fc400078e02ff */
[----:B------:R-:W-:Y:S01]  /*8c10*/  IMAD.MOV.U32 R4, RZ, RZ, c[0x0][0x188] ;  /* 0x00006200ff047624 */ /* 0x000fe200078e00ff */
[----:B------:R-:W-:Y:S04]  /*8c20*/  STL.64 [R1+0x128], R104 ;  /* 0x0001286801007387 */ /* 0x000fe80000100a00 */
[----:B------:R2:W-:Y:S01]  /*8c30*/  STL.64 [R1+0x120], R112 ;  /* 0x0001207001007387 */ /* 0x0005e20000100a00 */
[----:B------:R-:W-:Y:S01]  /*8c40*/  IMAD R4, R4, 0x56, RZ ;  /* 0x0000005604047824 */ /* 0x000fe200078e02ff */
[-C--:B-1----:R-:W-:Y:S01]  /*8c50*/  IADD3 R108, P3, R5, R2.reuse, RZ ;  /* 0x00000002056c7210 */ /* 0x082fe20007f7e0ff */
[----:B------:R-:W-:Y:S01]  /*8c60*/  IMAD.MOV.U32 R5, RZ, RZ, c[0x0][0x188] ;  /* 0x00006200ff057624 */ /* 0x000fe200078e00ff */
[----:B--2---:R-:W-:Y:S01]  /*8c70*/  IADD3 R112, P5, R132, R2, RZ ;  /* 0x0000000284707210 */ /* 0x004fe20007fbe0ff */
[----:B------:R-:W-:Y:S01]  /*8c80*/  IMAD.MOV.U32 R132, RZ, RZ, c[0x0][0x188] ;  /* 0x00006200ff847624 */ /* 0x000fe200078e00ff */
[----:B------:R-:W-:Y:S01]  /*8c90*/  LEA.HI.X.SX32 R109, R4, R3, 0x2, P3 ;  /* 0x00000003046d7211 */ /* 0x000fe200018f16ff */
[----:B------:R-:W-:-:S02]  /*8ca0*/  IMAD.MOV.U32 R4, RZ, RZ, c[0x0][0x188] ;  /* 0x00006200ff047624 */ /* 0x000fc400078e00ff */
[----:B------:R-:W-:Y:S02]  /*8cb0*/  IMAD R132, R132, 0x57, RZ ;  /* 0x0000005784847824 */ /* 0x000fe400078e02ff */
[----:B------:R-:W-:Y:S01]  /*8cc0*/  IMAD R5, R5, 0x160, RZ ;  /* 0x0000016005057824 */ /* 0x000fe200078e02ff */
[----:B------:R1:W-:Y:S01]  /*8cd0*/  STL.64 [R1+0x118], R108 ;  /* 0x0001186c01007387 */ /* 0x0003e20000100a00 */
[----:B------:R-:W-:Y:S01]  /*8ce0*/  IMAD R4, R4, 0x164, RZ ;  /* 0x0000016404047824 */ /* 0x000fe200078e02ff */
[----:B------:R-:W-:Y:S01]  /*8cf0*/  LEA.HI.X.SX32 R113, R132, R3, 0x2, P5 ;  /* 0x0000000384717211 */ /* 0x000fe200028f16ff */
[----:B------:R-:W-:Y:S02]  /*8d00*/  IMAD.MOV.U32 R134, RZ, RZ, c[0x0][0x188] ;  /* 0x00006200ff867624 */ /* 0x000fe400078e00ff */
[----:B------:R-:W-:Y:S02]  /*8d10*/  IMAD.MOV.U32 R132, RZ, RZ, c[0x0][0x188] ;  /* 0x00006200ff847624 */ /* 0x000fe400078e00ff */
[----:B------:R2:W-:Y:S01]  /*8d20*/  STL.64 [R1+0x110], R112 ;  /* 0x0001107001007387 */ /* 0x0005e20000100a00 */
[----:B------:R-:W-:Y:S01]  /*8d30*/  IMAD R134, R134, 0x59, RZ ;  /* 0x0000005986867824 */ /* 0x000fe200078e02ff */
[----:B-1----:R-:W-:Y:S01]  /*8d40*/  IADD3 R108, P3, R5, R2, RZ ;  /* 0x00000002056c7210 */ /* 0x002fe20007f7e0ff */
[----:B------:R-:W-:-:S02]  /*8d50*/  IMAD.MOV.U32 R5, RZ, RZ, c[0x0][0x188] ;  /* 0x00006200ff057624 */ /* 0x000fc400078e00ff */
[----:B------:R-:W-:Y:S01]  /*8d60*/  IMAD R132, R132, 0x16c, RZ ;  /* 0x0000016c84847824 */ /* 0x000fe200078e02ff */
[-C--:B------:R-:W-:Y:S01]  /*8d70*/  LEA.HI.X.SX32 R109, R120, R3.reuse, 0x2, P3 ;  /* 0x00000003786d7211 */ /* 0x080fe200018f16ff */
[----:B------:R-:W-:Y:S01]  /*8d80*/  IMAD R5, R5, 0x168, RZ ;  /* 0x0000016805057824 */ /* 0x000fe200078e02ff */
[-C--:B--2---:R-:W-:Y:S01]  /*8d90*/  IADD3 R112, P5, R4, R2.reuse, RZ ;  /* 0x0000000204707210 */ /* 0x084fe20007fbe0ff */
[----:B------:R-:W-:Y:S02]  /*8da0*/  IMAD.MOV.U32 R4, RZ, RZ, c[0x0][0x188] ;  /* 0x00006200ff047624 */ /* 0x000fe400078e00ff */
[----:B------:R1:W-:Y:S01]  /*8db0*/  STL.64 [R1+0x108], R108 ;  /* 0x0001086c01007387 */ /* 0x0003e20000100a00 */
[----:B------:R-:W-:Y:S01]  /*8dc0*/  LEA.HI.X.SX32 R113, R134, R3, 0x2, P5 ;  /* 0x0000000386717211 */ /* 0x000fe200028f16ff */
[----:B------:R-:W-:Y:S01]  /*8dd0*/  IMAD R4, R4, 0x5a, RZ ;  /* 0x0000005a04047824 */ /* 0x000fe200078e02ff */
[----:B------:R-:W-:Y:S01]  /*8de0*/  IADD3 R116, P5, R132, R2, RZ ;  /* 0x0000000284747210 */ /* 0x000fe20007fbe0ff */
        /* <DEDUP_REMOVED lines=88> */
[----:B------:R-:W-:Y:S02]  /*9370*/  IMAD.MOV.U32 R134, RZ, RZ, c[0x0][0x188] ;  /* 0x00006200ff867624 */ /* 0x000fe400078e00ff */
[----:B------:R-:W-:Y:S01]  /*9380*/  IMAD.MOV.U32 R132, RZ, RZ, c[0x0][0x188] ;  /* 0x00006200ff847624 */ /* 0x000fe200078e00ff */
[----:B------:R-:W-:Y:S01]  /*9390*/  STL.64 [R1+0x98], R116 ;  /* 0x0000987401007387 */ /* 0x000fe20000100a00 */
[----:B------:R-:W-:-:S02]  /*93a0*/  IMAD R134, R134, 0x69, RZ ;  /* 0x0000006986867824 */ /* 0x000fc400078e02ff */
[----:B------:R-:W-:Y:S01]  /*93b0*/  IMAD R132, R132, 0x1ac, RZ ;  /* 0x000001ac84847824 */ /* 0x000fe200078e02ff */
[----:B------:R2:W-:Y:S01]  /*93c0*/  STL.64 [R1+0x3f8], R136 ;  /* 0x0003f88801007387 */ /* 0x0005e20000100a00 */
[----:B-1----:R-:W-:Y:S01]  /*93d0*/  IADD3 R120, P3, R5, R2, RZ ;  /* 0x0000000205787210 */ /* 0x002fe20007f7e0ff */
[----:B------:R-:W-:-:S03]  /*93e0*/  IMAD.MOV.U32 R5, RZ, RZ, c[0x0][0x188] ;  /* 0x00006200ff057624 */ /* 0x000fc600078e00ff */
[-C--:B------:R-:W-:Y:S01]  /*93f0*/  LEA.HI.X.SX32 R121, R125, R3.reuse, 0x2, P3 ;  /* 0x000000037d797211 */ /* 0x080fe200018f16ff */
[----:B------:R-:W-:Y:S01]  /*9400*/  IMAD R5, R5, 0x1a8, RZ ;  /* 0x000001a805057824 */ /* 0x000fe200078e02ff */
[-C--:B--2---:R-:W-:Y:S01]  /*9410*/  IADD3 R136, P5, R4, R2.reuse, RZ ;  /* 0x0000000204887210 */ /* 0x084fe20007fbe0ff */
[----:B------:R-:W-:Y:S02]  /*9420*/  IMAD.MOV.U32 R4, RZ, RZ, c[0x0][0x188] ;  /* 0x00006200ff047624 */ /* 0x000fe400078e00ff */
[----:B------:R-:W-:Y:S01]  /*9430*/  IMAD R117, R24, c[0x0][0x190], RZ ;  /* 0x0000640018757a24 */ /* 0x000fe200078e02ff */
[----:B------:R-:W-:Y:S01]  /*9440*/  LEA.HI.X.SX32 R137, R134, R3, 0x2, P5 ;  /* 0x0000000386897211 */ /* 0x000fe200028f16ff */
[----:B------:R1:W-:Y:S01]  /*9450*/  STL.64 [R1+0x90], R120 ;  /* 0x0000907801007387 */ /* 0x0003e20000100a00 */
[----:B------:R-:W-:Y:S01]  /*9460*/  IADD3 R24, P5, R132, R2, RZ ;  /* 0x0000000284187210 */ /* 0x000fe20007fbe0ff */
[----:B------:R-:W-:Y:S02]  /*9470*/  IMAD R4, R4, 0x6a, RZ ;  /* 0x0000006a04047824 */ /* 0x000fe400078e02ff */
[----:B------:R-:W-:-:S04]  /*9480*/  IMAD.MOV.U32 R132, RZ, RZ, c[0x0][0x188] ;  /* 0x00006200ff847624 */ /* 0x000fc800078e00ff */
[----:B------:R-:W-:Y:S01]  /*9490*/  IMAD R132, R132, 0x6b, RZ ;  /* 0x0000006b84847824 */ /* 0x000fe200078e02ff */
[----:B-1----:R-:W-:Y:S01]  /*94a0*/  IADD3 R120, P3, R5, R2, RZ ;  /* 0x0000000205787210 */ /* 0x002fe20007f7e0ff */
[----:B------:R-:W-:-:S03]  /*94b0*/  IMAD.MOV.U32 R5, RZ, RZ, c[0x0][0x188] ;  /* 0x00006200ff057624 */ /* 0x000fc600078e00ff */
[-C--:B------:R-:W-:Y:S01]  /*94c0*/  LEA.HI.X.SX32 R121, R4, R3.reuse, 0x2, P3 ;  /* 0x0000000304797211 */ /* 0x080fe200018f16ff */
[----:B------:R-:W-:Y:S02]  /*94d0*/  IMAD.MOV.U32 R4, RZ, RZ, c[0x0][0x188] ;  /* 0x00006200ff047624 */ /* 0x000fe400078e00ff */
[----:B------:R-:W-:Y:S01]  /*94e0*/  IMAD R116, R25, c[0x0][0x190], RZ ;  /* 0x0000640019747a24 */ /* 0x000fe200078e02ff */
[----:B------:R-:W-:Y:S01]  /*94f0*/  LEA.HI.X.SX32 R25, R132, R3, 0x2, P5 ;  /* 0x0000000384197211 */ /* 0x000fe200028f16ff */
[----:B------:R-:W-:Y:S02]  /*9500*/  IMAD R5, R5, 0x1b0, RZ ;  /* 0x000001b005057824 */ /* 0x000fe400078e02ff */
[----:B------:R-:W-:Y:S02]  /*9510*/  IMAD R4, R4, 0x1b4, RZ ;  /* 0x000001b404047824 */ /* 0x000fe400078e02ff */
[----:B------:R-:W-:Y:S01]  /*9520*/  IMAD.MOV.U32 R134, RZ, RZ, c[0x0][0x188] ;  /* 0x00006200ff867624 */ /* 0x000fe200078e00ff */
[----:B------:R1:W-:Y:S01]  /*9530*/  STL.64 [R1+0x80], R120 ;  /* 0x0000807801007387 */ /* 0x0003e20000100a00 */
[----:B------:R-:W-:-:S02]  /*9540*/  IMAD.MOV.U32 R132, RZ, RZ, c[0x0][0x188] ;  /* 0x00006200ff847624 */ /* 0x000fc400078e00ff */
[----:B------:R-:W-:Y:S01]  /*9550*/  IMAD R134, R134, 0x6d, RZ ;  /* 0x0000006d86867824 */ /* 0x000fe200078e02ff */
[----:B------:R-:W-:Y:S04]  /*9560*/  STL.64 [R1+0x88], R136 ;  /* 0x0000888801007387 */ /* 0x000fe80000100a00 */
[----:B------:R2:W-:Y:S01]  /*9570*/  STL.64 [R1+0x3f0], R24 ;  /* 0x0003f01801007387 */ /* 0x0005e20000100a00 */
[----:B-1----:R-:W-:Y:S01]  /*9580*/  IADD3 R120, P3, R5, R2, RZ ;  /* 0x0000000205787210 */ /* 0x002fe20007f7e0ff */
[----:B------:R-:W-:-:S03]  /*9590*/  IMAD.MOV.U32 R5, RZ, RZ, c[0x0][0x188] ;  /* 0x00006200ff057624 */ /* 0x000fc600078e00ff */
[----:B------:R-:W-:Y:S02]  /*95a0*/  LEA.HI.X.SX32 R121, R126, R3, 0x2, P3 ;  /* 0x000000037e797211 */ /* 0x000fe400018f16ff */
[----:B--2---:R-:W-:Y:S01]  /*95b0*/  IADD3 R24, P5, R4, R2, RZ ;  /* 0x0000000204187210 */ /* 0x004fe20007fbe0ff */
[----:B------:R-:W-:-:S03]  /*95c0*/  IMAD R132, R132, 0x1bc, RZ ;  /* 0x000001bc84847824 */ /* 0x000fc600078e02ff */
[----:B------:R-:W-:Y:S01]  /*95d0*/  LEA.HI.X.SX32 R25, R134, R3, 0x2, P5 ;  /* 0x0000000386197211 */ /* 0x000fe200028f16ff */
[----:B------:R-:W-:Y:S01]  /*95e0*/  IMAD R5, R5, 0x1b8, RZ ;  /* 0x000001b805057824 */ /* 0x000fe200078e02ff */
[----:B------:R-:W-:Y:S01]  /*95f0*/  STL.64 [R1+0x78], R120 ;  /* 0x0000787801007387 */ /* 0x000fe20000100a00 */
[----:B------:R-:W-:-:S03]  /*9600*/  IMAD.MOV.U32 R4, RZ, RZ, c[0x0][0x188] ;  /* 0x00006200ff047624 */ /* 0x000fc600078e00ff */
[----:B------:R1:W-:Y:S01]  /*9610*/  STL.64 [R1+0x70], R24 ;  /* 0x0000701801007387 */ /* 0x0003e20000100a00 */
[----:B------:R-:W-:Y:S01]  /*9620*/  IMAD R4, R4, 0x6e, RZ ;  /* 0x0000006e04047824 */ /* 0x000fe200078e02ff */
[----:B------:R-:W-:Y:S01]  /*9630*/  IADD3 R124, P3, R5, R2, RZ ;  /* 0x00000002057c7210 */ /* 0x000fe20007f7e0ff */
[----:B------:R-:W-:-:S03]  /*9640*/  IMAD.MOV.U32 R5, RZ, RZ, c[0x0][0x188] ;  /* 0x00006200ff057624 */ /* 0x000fc600078e00ff */
[-C--:B------:R-:W-:Y:S02]  /*9650*/  LEA.HI.X.SX32 R125, R4, R3.reuse, 0x2, P3 ;  /* 0x00000003047d7211 */ /* 0x080fe400018f16ff */
[----:B-1----:R-:W-:Y:S01]  /*9660*/  IADD3 R24, P5, R132, R2, RZ ;  /* 0x0000000284187210 */ /* 0x002fe20007fbe0ff */
[----:B------:R-:W-:Y:S02]  /*9670*/  IMAD.MOV.U32 R132, RZ, RZ, c[0x0][0x188] ;  /* 0x00006200ff847624 */ /* 0x000fe400078e00ff */
[----:B------:R-:W-:Y:S02]  /*9680*/  IMAD.MOV.U32 R4, RZ, RZ, c[0x0][0x188] ;  /* 0x00006200ff047624 */ /* 0x000fe400078e00ff */
[----:B------:R-:W-:Y:S02]  /*9690*/  IMAD R132, R132, 0x6f, RZ ;  /* 0x0000006f84847824 */ /* 0x000fe400078e02ff */
[----:B------:R-:W-:Y:S02]  /*96a0*/  IMAD R5, R5, 0x1c0, RZ ;  /* 0x000001c005057824 */ /* 0x000fe400078e02ff */
[----:B------:R-:W-:Y:S01]  /*96b0*/  IMAD R4, R4, 0x1c4, RZ ;  /* 0x000001c404047824 */ /* 0x000fe200078e02ff */
[----:B------:R-:W-:Y:S01]  /*96c0*/  LEA.HI.X.SX32 R25, R132, R3, 0x2, P5 ;  /* 0x0000000384197211 */ /* 0x000fe200028f16ff */
        /* <DEDUP_REMOVED lines=13> */
[----:B------:R-:W-:Y:S01]  /*97a0*/  STL.64 [R1+0x60], R124 ;  /* 0x0000607c01007387 */ /* 0x000fe20000100a00 */
[----:B------:R-:W-:-:S03]  /*97b0*/  IMAD R121, R20, c[0x0][0x190], RZ ;  /* 0x0000640014797a24 */ /* 0x000fc600078e02ff */
[----:B------:R1:W-:Y:S01]  /*97c0*/  STL.64 [R1+0x58], R24 ;  /* 0x0000581801007387 */ /* 0x0003e20000100a00 */
[----:B------:R-:W-:Y:S01]  /*97d0*/  IMAD R4, R4, 0x72, RZ ;  /* 0x0000007204047824 */ /* 0x000fe200078e02ff */
[-C--:B------:R-:W-:Y:S01]  /*97e0*/  IADD3 R20, P3, R5, R2.reuse, RZ ;  /* 0x0000000205147210 */ /* 0x080fe20007f7e0ff */
[----:B------:R-:W-:Y:S02]  /*97f0*/  IMAD R120, R21, c[0x0][0x190], RZ ;  /* 0x0000640015787a24 */ /* 0x000fe400078e02ff */
[----:B------:R-:W-:Y:S01]  /*9800*/  IMAD.MOV.U32 R5, RZ, RZ, c[0x0][0x188] ;  /* 0x00006200ff057624 */ /* 0x000fe200078e00ff */
[----:B------:R-:W-:Y:S02]  /*9810*/  LEA.HI.X.SX32 R21, R4, R3, 0x2, P3 ;  /* 0x0000000304157211 */ /* 0x000fe400018f16ff */
[----:B-1----:R-:W-:Y:S01]  /*9820*/  IADD3 R24, P5, R132, R2, RZ ;  /* 0x0000000284187210 */ /* 0x002fe20007fbe0ff */
[----:B------:R-:W-:Y:S02]  /*9830*/  IMAD.MOV.U32 R132, RZ, RZ, c[0x0][0x188] ;  /* 0x00006200ff847624 */ /* 0x000fe400078e00ff */
[----:B------:R-:W-:-:S02]  /*9840*/  IMAD.MOV.U32 R4, RZ, RZ, c[0x0][0x188] ;  /* 0x00006200ff047624 */ /* 0x000fc400078e00ff */
[----:B------:R-:W-:Y:S02]  /*9850*/  IMAD R132, R132, 0x73, RZ ;  /* 0x0000007384847824 */ /* 0x000fe400078e02ff */
[----:B------:R-:W-:Y:S02]  /*9860*/  IMAD R5, R5, 0x1d0, RZ ;  /* 0x000001d005057824 */ /* 0x000fe400078e02ff */
[----:B------:R-:W-:Y:S01]  /*9870*/  IMAD R4, R4, 0x1d4, RZ ;  /* 0x000001d404047824 */ /* 0x000fe200078e02ff */
[----:B------:R-:W-:Y:S01]  /*9880*/  LEA.HI.X.SX32 R25, R132, R3, 0x2, P5 ;  /* 0x0000000384197211 */ /* 0x000fe200028f16ff */
[----:B------:R-:W-:Y:S01]  /*9890*/  IMAD.MOV.U32 R134, RZ, RZ, c[0x0][0x188] ;  /* 0x00006200ff867624 */ /* 0x000fe200078e00ff */
[----:B------:R1:W-:Y:S01]  /*98a0*/  STL.64 [R1+0x50], R20 ;  /* 0x0000501401007387 */ /* 0x0003e20000100a00 */
[----:B------:R-:W-:Y:S02]  /*98b0*/  IMAD.MOV.U32 R132, RZ, RZ, c[0x0][0x188] ;  /* 0x00006200ff847624 */ /* 0x000fe400078e00ff */
[----:B------:R-:W-:Y:S01]  /*98c0*/  IMAD R134, R134, 0x75, RZ ;  /* 0x0000007586867824 */ /* 0x000fe200078e02ff */
[----:B------:R2:W-:Y:S01]  /*98d0*/  STL.64 [R1+0x418], R24 ;  /* 0x0004181801007387 */ /* 0x0005e20000100a00 */
[----:B------:R-:W-:Y:S01]  /*98e0*/  IMAD R132, R132, 0x1dc, RZ ;  /* 0x000001dc84847824 */ /* 0x000fe200078e02ff */
[-C--:B-1----:R-:W-:Y:S01]  /*98f0*/  IADD3 R20, P3, R5, R2.reuse, RZ ;  /* 0x0000000205147210 */ /* 0x082fe20007f7e0ff */
[----:B------:R-:W-:Y:S01]  /*9900*/  IMAD.MOV.U32 R5, RZ, RZ, c[0x0][0x188] ;  /* 0x00006200ff057624 */ /* 0x000fe200078e00ff */
[----:B--2---:R-:W-:-:S02]  /*9910*/  IADD3 R24, P5, R4, R2, RZ ;  /* 0x0000000204187210 */ /* 0x004fc40007fbe0ff */
[-C--:B------:R-:W-:Y:S02]  /*9920*/  LEA.HI.X.SX32 R21, R129, R3.reuse, 0x2, P3 ;  /* 0x0000000381157211 */ /* 0x080fe400018f16ff */
[----:B------:R-:W-:Y:S01]  /*9930*/  LEA.HI.X.SX32 R25, R134, R3, 0x2, P5 ;  /* 0x0000000386197211 */ /* 0x000fe200028f16ff */
[----:B------:R-:W-:Y:S02]  /*9940*/  IMAD R5, R5, 0x1d8, RZ ;  /* 0x000001d805057824 */ /* 0x000fe400078e02ff */
[----:B------:R-:W-:Y:S01]  /*9950*/  IMAD.MOV.U32 R4, RZ, RZ, c[0x0][0x188] ;  /* 0x00006200ff047624 */ /* 0x000fe200078e00ff */
[----:B------:R1:W-:Y:S04]  /*9960*/  STL.64 [R1+0x48], R20 ;  /* 0x0000481401007387 */ /* 0x0003e80000100a00 */
[----:B------:R2:W-:Y:S01]  /*9970*/  STL.64 [R1+0x40], R24 ;  /* 0x0000401801007387 */ /* 0x0005e20000100a00 */
[----:B------:R-:W-:Y:S01]  /*9980*/  IMAD R4, R4, 0x76, RZ ;  /* 0x0000007604047824 */ /* 0x000fe200078e02ff */
[----:B-1----:R-:W-:-:S02]  /*9990*/  IADD3 R20, P3, R5, R2, RZ ;  /* 0x0000000205147210 */ /* 0x002fc40007f7e0ff */
[----:B--2---:R-:W-:Y:S01]  /*99a0*/  IADD3 R24, P5, R132, R2, RZ ;  /* 0x0000000284187210 */ /* 0x004fe20007fbe0ff */
[----:B------:R-:W-:Y:S02]  /*99b0*/  IMAD.MOV.U32 R132, RZ, RZ, c[0x0][0x188] ;  /* 0x00006200ff847624 */ /* 0x000fe400078e00ff */
        /* <DEDUP_REMOVED lines=8> */
[----:B------:R-:W-:-:S03]  /*9a40*/  IMAD.MOV.U32 R134, RZ, RZ, c[0x0][0x188] ;  /* 0x00006200ff867624 */ /* 0x000fc600078e00ff */
[----:B------:R2:W-:Y:S01]  /*9a50*/  STL.64 [R1+0x410], R24 ;  /* 0x0004101801007387 */ /* 0x0005e20000100a00 */
[----:B------:R-:W-:Y:S02]  /*9a60*/  IMAD R134, R134, 0x79, RZ ;  /* 0x0000007986867824 */ /* 0x000fe400078e02ff */
[----:B------:R-:W-:Y:S01]  /*9a70*/  IMAD.MOV.U32 R132, RZ, RZ, c[0x0][0x188] ;  /* 0x00006200ff847624 */ /* 0x000fe200078e00ff */
[-C--:B-1----:R-:W-:Y:S01]  /*9a80*/  IADD3 R20, P3, R5, R2.reuse, RZ ;  /* 0x0000000205147210 */ /* 0x082fe20007f7e0ff */
[----:B------:R-:W-:Y:S01]  /*9a90*/  IMAD.MOV.U32 R5, RZ, RZ, c[0x0][0x188] ;  /* 0x00006200ff057624 */ /* 0x000fe200078e00ff */
[----:B--2---:R-:W-:-:S03]  /*9aa0*/  IADD3 R24, P5, R4, R2, RZ ;  /* 0x0000000204187210 */ /* 0x004fc60007fbe0ff */
[----:B------:R-:W-:Y:S01]  /*9ab0*/  IMAD R5, R5, 0x1e8, RZ ;  /* 0x000001e805057824 */ /* 0x000fe200078e02ff */
[-C--:B------:R-:W-:Y:S01]  /*9ac0*/  LEA.HI.X.SX32 R21, R130, R3.reuse, 0x2, P3 ;  /* 0x0000000382157211 */ /* 0x080fe200018f16ff */
[----:B------:R-:W-:Y:S01]  /*9ad0*/  IMAD.MOV.U32 R4, RZ, RZ, c[0x0][0x188] ;  /* 0x00006200ff047624 */ /* 0x000fe200078e00ff */
[----:B------:R-:W-:Y:S01]  /*9ae0*/  LEA.HI.X.SX32 R25, R134, R3, 0x2, P5 ;  /* 0x0000000386197211 */ /* 0x000fe200028f16ff */
[----:B------:R-:W-:Y:S02]  /*9af0*/  IMAD R132, R132, 0x1ec, RZ ;  /* 0x000001ec84847824 */ /* 0x000fe400078e02ff */
[----:B------:R1:W-:Y:S01]  /*9b00*/  STL.64 [R1+0x30], R20 ;  /* 0x0000301401007387 */ /* 0x0003e20000100a00 */
[----:B------:R-:W-:-:S03]  /*9b10*/  IMAD R4, R4, 0x7a, RZ ;  /* 0x0000007a04047824 */ /* 0x000fc600078e02ff */
[----:B------:R2:W-:Y:S01]  /*9b20*/  STL.64 [R1+0x28], R24 ;  /* 0x0000281801007387 */ /* 0x0005e20000100a00 */
[-C--:B-1----:R-:W-:Y:S01]  /*9b30*/  IADD3 R20, P3, R5, R2.reuse, RZ ;  /* 0x0000000205147210 */ /* 0x082fe20007f7e0ff */
[----:B------:R-:W-:Y:S01]  /*9b40*/  IMAD.MOV.U32 R5, RZ, RZ, c[0x0][0x188] ;  /* 0x00006200ff057624 */ /* 0x000fe200078e00ff */
[----:B--2---:R-:W-:Y:S01]  /*9b50*/  IADD3 R24, P5, R132, R2, RZ ;  /* 0x0000000284187210 */ /* 0x004fe20007fbe0ff */
[----:B------:R-:W-:Y:S01]  /*9b60*/  IMAD.MOV.U32 R132, RZ, RZ, c[0x0][0x188] ;  /* 0x00006200ff847624 */ /* 0x000fe200078e00ff */
[----:B------:R-:W-:Y:S01]  /*9b70*/  LEA.HI.X.SX32 R21, R4, R3, 0x2, P3 ;  /* 0x0000000304157211 */ /* 0x000fe200018f16ff */
[----:B------:R-:W-:Y:S02]  /*9b80*/  IMAD.MOV.U32 R4, RZ, RZ, c[0x0][0x188] ;  /* 0x00006200ff047624 */ /* 0x000fe400078e00ff */
[----:B------:R-:W-:Y:S02]  /*9b90*/  IMAD R5, R5, 0x1f0, RZ ;  /* 0x000001f005057824 */ /* 0x000fe400078e02ff */
[----:B------:R-:W-:-:S02]  /*9ba0*/  IMAD R132, R132, 0x7b, RZ ;  /* 0x0000007b84847824 */ /* 0x000fc400078e02ff */
[----:B------:R-:W-:Y:S02]  /*9bb0*/  IMAD R4, R4, 0x1f4, RZ ;  /* 0x000001f404047824 */ /* 0x000fe400078e02ff */
[----:B------:R-:W-:Y:S01]  /*9bc0*/  IMAD.MOV.U32 R134, RZ, RZ, c[0x0][0x188] ;  /* 0x00006200ff867624 */ /* 0x000fe200078e00ff */
[----:B------:R1:W-:Y:S01]  /*9bd0*/  STL.64 [R1+0x20], R20 ;  /* 0x0000201401007387 */ /* 0x0003e20000100a00 */
[----:B------:R-:W-:Y:S01]  /*9be0*/  IMAD R128, R6, c[0x0][0x190], RZ ;  /* 0x0000640006807a24 */ /* 0x000fe200078e02ff */
[-C--:B------:R-:W-:Y:S01]  /*9bf0*/  LEA.HI.X.SX32 R25, R132, R3.reuse, 0x2, P5 ;  /* 0x0000000384197211 */ /* 0x080fe200028f16ff */
[----:B------:R-:W-:Y:S01]  /*9c00*/  IMAD R134, R134, 0x7d, RZ ;  /* 0x0000007d86867824 */ /* 0x000fe200078e02ff */
[-C--:B------:R-:W-:Y:S01]  /*9c10*/  IADD3 R6, P5, R4, R2.reuse, RZ ;  /* 0x0000000204067210 */ /* 0x080fe20007fbe0ff */
[----:B------:R-:W-:Y:S02]  /*9c20*/  IMAD.MOV.U32 R132, RZ, RZ, c[0x0][0x188] ;  /* 0x00006200ff847624 */ /* 0x000fe400078e00ff */
[----:B------:R-:W-:Y:S01]  /*9c30*/  IMAD R129, R7, c[0x0][0x190], RZ ;  /* 0x0000640007817a24 */ /* 0x000fe200078e02ff */
[----:B-1----:R-:W-:Y:S01]  /*9c40*/  IADD3 R20, P3, R5, R2, RZ ;  /* 0x0000000205147210 */ /* 0x002fe20007f7e0ff */
[----:B------:R-:W-:Y:S01]  /*9c50*/  IMAD.MOV.U32 R5, RZ, RZ, c[0x0][0x188] ;  /* 0x00006200ff057624 */ /* 0x000fe200078e00ff */
[----:B------:R-:W-:-:S02]  /*9c60*/  LEA.HI.X.SX32 R7, R134, R3, 0x2, P5 ;  /* 0x0000000386077211 */ /* 0x000fc400028f16ff */
[-C--:B------:R-:W-:Y:S01]  /*9c70*/  LEA.HI.X.SX32 R21, R133, R3.reuse, 0x2, P3 ;  /* 0x0000000385157211 */ /* 0x080fe200018f16ff */
[----:B------:R-:W-:Y:S01]  /*9c80*/  IMAD R132, R132, 0x1fc, RZ ;  /* 0x000001fc84847824 */ /* 0x000fe200078e02ff */
[----:B------:R-:W-:Y:S01]  /*9c90*/  STL.64 [R1+0x408], R24 ;  /* 0x0004081801007387 */ /* 0x000fe20000100a00 */
[----:B------:R-:W-:Y:S02]  /*9ca0*/  IMAD R5, R5, 0x1f8, RZ ;  /* 0x000001f805057824 */ /* 0x000fe400078e02ff */
[----:B------:R-:W-:Y:S01]  /*9cb0*/  IMAD.MOV.U32 R134, RZ, RZ, c[0x0][0x188] ;  /* 0x00006200ff867624 */ /* 0x000fe200078e00ff */
[----:B------:R-:W-:Y:S04]  /*9cc0*/  STL.64 [R1+0x18], R20 ;  /* 0x0000181401007387 */ /* 0x000fe80000100a00 */
[----:B------:R1:W-:Y:S01]  /*9cd0*/  STL.64 [R1+0x10], R6 ;  /* 0x0000100601007387 */ /* 0x0003e20000100a00 */
[----:B------:R-:W-:Y:S01]  /*9ce0*/  IMAD R134, R134, 0x7e, RZ ;  /* 0x0000007e86867824 */ /* 0x000fe200078e02ff */
[-C--:B------:R-:W-:Y:S01]  /*9cf0*/  IADD3 R4, P3, R5, R2.reuse, RZ ;  /* 0x0000000205047210 */ /* 0x080fe20007f7e0ff */
[----:B------:R-:W-:Y:S01]  /*9d00*/  IMAD R26, R26, c[0x0][0x190], RZ ;  /* 0x000064001a1a7a24 */ /* 0x000fe200078e02ff */
[----:B-1----:R-:W-:Y:S01]  /*9d10*/  IADD3 R6, P5, R132, R2, RZ ;  /* 0x0000000284067210 */ /* 0x002fe20007fbe0ff */
[----:B------:R-:W-:Y:S01]  /*9d20*/  IMAD.MOV.U32 R132, RZ, RZ, c[0x0][0x188] ;  /* 0x00006200ff847624 */ /* 0x000fe200078e00ff */
[----:B------:R-:W-:-:S03]  /*9d30*/  LEA.HI.X.SX32 R5, R134, R3, 0x2, P3 ;  /* 0x0000000386057211 */ /* 0x000fc600018f16ff */
[----:B------:R-:W-:Y:S02]  /*9d40*/  IMAD R132, R132, 0x7f, RZ ;  /* 0x0000007f84847824 */ /* 0x000fe400078e02ff */
[----:B------:R-:W-:-:S03]  /*9d50*/  IMAD R29, R29, c[0x0][0x190], RZ ;  /* 0x000064001d1d7a24 */ /* 0x000fc600078e02ff */
[----:B------:R-:W-:Y:S01]  /*9d60*/  LEA.HI.X.SX32 R7, R132, R3, 0x2, P5 ;  /* 0x0000000384077211 */ /* 0x000fe200028f16ff */
[----:B------:R1:W-:Y:S04]  /*9d70*/  STL.64 [R1+0x8], R4 ;  /* 0x0000080401007387 */ /* 0x0003e80000100a00 */
[----:B------:R2:W-:Y:S01]  /*9d80*/  STL.64 [R1+0x400], R6 ;  /* 0x0004000601007387 */ /* 0x0005e20000100a00 */
[----:B------:R-:W-:Y:S01]  /*9d90*/  IMAD R30, R30, c[0x0][0x190], RZ ;  /* 0x000064001e1e7a24 */ /* 0x000fe200078e02ff */
[CC--:B-1----:R-:W-:Y:S02]  /*9da0*/  LEA R4, P3, R26.reuse, R250.reuse, 0x2 ;  /* 0x000000fa1a047211 */ /* 0x0c2fe400078610ff */
[----:B--2---:R-:W-:Y:S02]  /*9db0*/  LEA R6, P5, R29, R250, 0x2 ;  /* 0x000000fa1d067211 */ /* 0x004fe400078a10ff */
[-C--:B------:R-:W-:Y:S01]  /*9dc0*/  LEA.HI.X.SX32 R5, R26, R0.reuse, 0x2, P3 ;  /* 0x000000001a057211 */ /* 0x080fe200018f16ff */
[----:B------:R-:W-:Y:S01]  /*9dd0*/  IMAD R33, R33, c[0x0][0x190], RZ ;  /* 0x0000640021217a24 */ /* 0x000fe200078e02ff */
[----:B------:R-:W-:Y:S01]  /*9de0*/  LEA.HI.X.SX32 R7, R29, R0, 0x2, P5 ;  /* 0x000000001d077211 */ /* 0x000fe200028f16ff */
[----:B------:R-:W-:-:S02]  /*9df0*/  IMAD R126, R8, c[0x0][0x190], RZ ;  /* 0x00006400087e7a24 */ /* 0x000fc400078e02ff */
[----:B------:R-:W-:Y:S01]  /*9e00*/  STL.64 [R1+0x3e0], R4 ;  /* 0x0003e00401007387 */ /* 0x000fe20000100a00 */
[----:B------:R-:W-:-:S03]  /*9e10*/  LEA R8, P3, R30, R250, 0x2 ;  /* 0x000000fa1e087211 */ /* 0x000fc600078610ff */
[----:B------:R-:W-:Y:S01]  /*9e20*/  STL.64 [R1+0xa48], R4 ;  /* 0x000a480401007387 */ /* 0x000fe20000100a00 */
[----:B------:R-:W-:-:S03]  /*9e30*/  IMAD R130, R9, c[0x0][0x190], RZ ;  /* 0x0000640009827a24 */ /* 0x000fc600078e02ff */
[----:B------:R1:W-:Y:S01]  /*9e40*/  STL.64 [R1+0x3d8], R6 ;  /* 0x0003d80601007387 */ /* 0x0003e20000100a00 */
[----:B------:R-:W-:Y:S01]  /*9e50*/  IMAD R36, R36, c[0x0][0x190], RZ ;  /* 0x0000640024247a24 */ /* 0x000fe200078e02ff */
[----:B------:R-:W-:Y:S01]  /*9e60*/  LEA.HI.X.SX32 R9, R30, R0, 0x2, P3 ;  /* 0x000000001e097211 */ /* 0x000fe200018f16ff */
[----:B------:R-:W-:Y:S01]  /*9e70*/  IMAD R37, R37, c[0x0][0x190], RZ ;  /* 0x0000640025257a24 */ /* 0x000fe200078e02ff */
[----:B-1----:R-:W-:-:S04]  /*9e80*/  LEA R6, P5, R33, R250, 0x2 ;  /* 0x000000fa21067211 */ /* 0x002fc800078a10ff */
[----:B------:R-:W-:Y:S01]  /*9e90*/  LEA.HI.X.SX32 R7, R33, R0, 0x2, P5 ;  /* 0x0000000021077211 */ /* 0x000fe200028f16ff */
[----:B---3--:R-:W-:Y:S01]  /*9ea0*/  IMAD R40, R40, c[0x0][0x190], RZ ;  /* 0x0000640028287a24 */ /* 0x008fe200078e02ff */
[----:B------:R-:W-:Y:S01]  /*9eb0*/  LEA R4, P3, R36, R250, 0x2 ;  /* 0x000000fa24047211 */ /* 0x000fe200078610ff */
[----:B------:R1:W-:Y:S01]  /*9ec0*/  STL.64 [R1+0x3d0], R8 ;  /* 0x0003d00801007387 */ /* 0x0003e20000100a00 */
[----:B------:R-:W-:-:S03]  /*9ed0*/  IMAD R41, R41, c[0x0][0x190], RZ ;  /* 0x0000640029297a24 */ /* 0x000fc600078e02ff */
[----:B------:R2:W-:Y:S01]  /*9ee0*/  STL.64 [R1+0x3c8], R6 ;  /* 0x0003c80601007387 */ /* 0x0005e20000100a00 */
[----:B------:R-:W-:Y:S01]  /*9ef0*/  LEA.HI.X.SX32 R5, R36, R0, 0x2, P3 ;  /* 0x0000000024057211 */ /* 0x000fe200018f16ff */
[----:B------:R-:W-:Y:S02]  /*9f00*/  IMAD R44, R44, c[0x0][0x190], RZ ;  /* 0x000064002c2c7a24 */ /* 0x000fe400078e02ff */
[----:B------:R-:W-:Y:S02]  /*9f10*/  IMAD R136, R10, c[0x0][0x190], RZ ;  /* 0x000064000a887a24 */ /* 0x000fe400078e02ff */
[----:B------:R-:W-:Y:S01]  /*9f20*/  IMAD R46, R46, c[0x0][0x190], RZ ;  /* 0x000064002e2e7a24 */ /* 0x000fe200078e02ff */
[-C--:B-1----:R-:W-:Y:S02]  /*9f30*/  LEA R8, P3, R40, R250.reuse, 0x2 ;  /* 0x000000fa28087211 */ /* 0x082fe400078610ff */
[----:B--2---:R-:W-:Y:S01]  /*9f40*/  LEA R6, P5, R37, R250, 0x2 ;  /* 0x000000fa25067211 */ /* 0x004fe200078a10ff */
[----:B------:R-:W-:-:S03]  /*9f50*/  IMAD R125, R12, c[0x0][0x190], RZ ;  /* 0x000064000c7d7a24 */ /* 0x000fc600078e02ff */
[----:B------:R-:W-:Y:S02]  /*9f60*/  LEA.HI.X.SX32 R7, R37, R0, 0x2, P5 ;  /* 0x0000000025077211 */ /* 0x000fe400028f16ff */
[----:B------:R-:W-:Y:S01]  /*9f70*/  LEA R10, P5, R41, R250, 0x2 ;  /* 0x000000fa290a7211 */ /* 0x000fe200078a10ff */
[----:B------:R-:W-:Y:S01]  /*9f80*/  IMAD R48, R48, c[0x0][0x190], RZ ;  /* 0x0000640030307a24 */ /* 0x000fe200078e02ff */
[----:B------:R-:W-:Y:S01]  /*9f90*/  LEA.HI.X.SX32 R9, R40, R0, 0x2, P3 ;  /* 0x0000000028097211 */ /* 0x000fe200018f16ff */
[----:B------:R-:W-:Y:S01]  /*9fa0*/  IMAD R132, R11, c[0x0][0x190], RZ ;  /* 0x000064000b847a24 */ /* 0x000fe200078e02ff */
[----:B------:R-:W-:Y:S01]  /*9fb0*/  LEA R12, P3, R44, R250, 0x2 ;  /* 0x000000fa2c0c7211 */ /* 0x000fe200078610ff */
[----:B------:R-:W-:Y:S01]  /*9fc0*/  IMAD R133, R14, c[0x0][0x190], RZ ;  /* 0x000064000e857a24 */ /* 0x000fe200078e02ff */
[----:B------:R-:W-:Y:S01]  /*9fd0*/  LEA.HI.X.SX32 R11, R41, R0, 0x2, P5 ;  /* 0x00000000290b7211 */ /* 0x000fe200028f16ff */
[----:B------:R-:W-:Y:S01]  /*9fe0*/  IMAD R50, R50, c[0x0][0x190], RZ ;  /* 0x0000640032327a24 */ /* 0x000fe200078e02ff */
[----:B------:R-:W-:Y:S01]  /*9ff0*/  STL.64 [R1], R4 ;  /* 0x0000000401007387 */ /* 0x000fe20000100a00 */
[----:B------:R-:W-:Y:S01]  /*a000*/  LEA R14, P5, R46, R250, 0x2 ;  /* 0x000000fa2e0e7211 */ /* 0x000fe200078a10ff */
[----:B------:R-:W-:Y:S01]  /*a010*/  IMAD R134, R13, c[0x0][0x190], RZ ;  /* 0x000064000d867a24 */ /* 0x000fe200078e02ff */
[----:B------:R-:W-:Y:S01]  /*a020*/  LEA.HI.X.SX32 R13, R44, R0, 0x2, P3 ;  /* 0x000000002c0d7211 */ /* 0x000fe200018f16ff */
[----:B------:R-:W-:Y:S01]  /*a030*/  STL [R1+0xa68], R6 ;  /* 0x000a680601007387 */ /* 0x000fe20000100800 */
[----:B------:R-:W-:Y:S01]  /*a040*/  IMAD R124, R16, c[0x0][0x190], RZ ;  /* 0x00006400107c7a24 */ /* 0x000fe200078e02ff */
[----:B------:R-:W-:Y:S01]  /*a050*/  LEA R16, P3, R48, R250, 0x2 ;  /* 0x000000fa30107211 */ /* 0x000fe200078610ff */
[----:B------:R-:W-:Y:S01]  /*a060*/  IMAD R138, R15, c[0x0][0x190], RZ ;  /* 0x000064000f8a7a24 */ /* 0x000fe200078e02ff */
[----:B------:R1:W-:Y:S01]  /*a070*/  STL [R1+0xa50], R7 ;  /* 0x000a500701007387 */ /* 0x0003e20000100800 */
[----:B------:R-:W-:Y:S01]  /*a080*/  IMAD R122, R18, c[0x0][0x190], RZ ;  /* 0x00006400127a7a24 */ /* 0x000fe200078e02ff */
[----:B------:R-:W-:Y:S01]  /*a090*/  LEA.HI.X.SX32 R15, R46, R0, 0x2, P5 ;  /* 0x000000002e0f7211 */ /* 0x000fe200028f16ff */
[----:B------:R-:W-:Y:S01]  /*a0a0*/  IMAD R137, R17, c[0x0][0x190], RZ ;  /* 0x0000640011897a24 */ /* 0x000fe200078e02ff */
[----:B------:R-:W-:Y:S01]  /*a0b0*/  LEA R18, P5, R50, R250, 0x2 ;  /* 0x000000fa32127211 */ /* 0x000fe200078a10ff */
[----:B------:R-:W-:Y:S01]  /*a0c0*/  IMAD R142, R19, c[0x0][0x190], RZ ;  /* 0x00006400138e7a24 */ /* 0x000fe200078e02ff */
[-C--:B------:R-:W-:Y:S01]  /*a0d0*/  LEA.HI.X.SX32 R17, R48, R0.reuse, 0x2, P3 ;  /* 0x0000000030117211 */ /* 0x080fe200018f16ff */
[----:B-1----:R-:W2:Y:S04]  /*a0e0*/  LDL.64 R6, [R1+0x348] ;  /* 0x0003480001067983 */ /* 0x002ea80000100a00 */
[----:B------:R1:W-:Y:S01]  /*a0f0*/  STL.64 [R1+0xa58], R8 ;  /* 0x000a580801007387 */ /* 0x0003e20000100a00 */
[----:B------:R-:W-:-:S03]  /*a100*/  LEA.HI.X.SX32 R19, R50, R0, 0x2, P5 ;  /* 0x0000000032137211 */ /* 0x000fc600028f16ff */
[----:B-1----:R-:W3:Y:S04]  /*a110*/  LDL.64 R8, [R1+0x388] ;  /* 0x0003880001087983 */ /* 0x002ee80000100a00 */
[----:B------:R1:W-:Y:S01]  /*a120*/  STL.64 [R1+0xa60], R10 ;  /* 0x000a600a01007387 */ /* 0x0003e20000100a00 */
[----:B------:R-:W-:-:S03]  /*a130*/  IMAD R52, R52, c[0x0][0x190], RZ ;  /* 0x0000640034347a24 */ /* 0x000fc600078e02ff */
[----:B-1----:R-:W2:Y:S04]  /*a140*/  LDL.64 R10, [R1+0x308] ;  /* 0x00030800010a7983 */ /* 0x002ea80000100a00 */
[----:B------:R-:W-:Y:S04]  /*a150*/  STL.64 [R1+0xa70], R12 ;  /* 0x000a700c01007387 */ /* 0x000fe80000100a00 */
[----:B------:R-:W-:Y:S04]  /*a160*/  STL [R1+0xa78], R15 ;  /* 0x000a780f01007387 */ /* 0x000fe80000100800 */
[----:B------:R1:W-:Y:S01]  /*a170*/  STL [R1+0xa88], R14 ;  /* 0x000a880e01007387 */ /* 0x0003e20000100800 */
[----:B------:R-:W-:-:S03]  /*a180*/  IMAD R54, R54, c[0x0][0x190], RZ ;  /* 0x0000640036367a24 */ /* 0x000fc600078e02ff */
[----:B-1----:R-:W2:Y:S04]  /*a190*/  LDL.64 R14, [R1+0x328] ;  /* 0x00032800010e7983 */ /* 0x002ea80000100a00 */
[----:B------:R1:W-:Y:S01]  /*a1a0*/  STL.64 [R1+0xa80], R16 ;  /* 0x000a801001007387 */ /* 0x0003e20000100a00 */
[----:B------:R-:W-:Y:S01]  /*a1b0*/  IMAD R118, R22, c[0x0][0x190], RZ ;  /* 0x0000640016767a24 */ /* 0x000fe200078e02ff */
[-C--:B------:R-:W-:Y:S02]  /*a1c0*/  LEA R20, P3, R52, R250.reuse, 0x2 ;  /* 0x000000fa34147211 */ /* 0x080fe400078610ff */
[----:B-1----:R-:W2:Y:S04]  /*a1d0*/  LDL.64 R16, [R1+0x368] ;  /* 0x0003680001107983 */ /* 0x002ea80000100a00 */
[----:B------:R1:W-:Y:S01]  /*a1e0*/  STL.64 [R1+0xa90], R18 ;  /* 0x000a901201007387 */ /* 0x0003e20000100a00 */
[----:B------:R-:W-:Y:S01]  /*a1f0*/  IMAD R57, R57, c[0x0][0x190], RZ ;  /* 0x0000640039397a24 */ /* 0x000fe200078e02ff */
[----:B------:R-:W-:Y:S01]  /*a200*/  LEA R22, P5, R54, R250, 0x2 ;  /* 0x000000fa36167211 */ /* 0x000fe200078a10ff */
[----:B------:R-:W-:Y:S01]  /*a210*/  IMAD R58, R58, c[0x0][0x190], RZ ;  /* 0x000064003a3a7a24 */ /* 0x000fe200078e02ff */
[----:B-1----:R-:W2:Y:S01]  /*a220*/  LDL.64 R18, [R1+0x3a8] ;  /* 0x0003a80001127983 */ /* 0x002ea20000100a00 */
[----:B------:R-:W-:Y:S01]  /*a230*/  IMAD R141, R23, c[0x0][0x190], RZ ;  /* 0x00006400178d7a24 */ /* 0x000fe200078e02ff */
[-C--:B------:R-:W-:Y:S01]  /*a240*/  LEA.HI.X.SX32 R21, R52, R0.reuse, 0x2, P3 ;  /* 0x0000000034157211 */ /* 0x080fe200018f16ff */
[----:B------:R-:W-:Y:S01]  /*a250*/  IMAD R61, R61, c[0x0][0x190], RZ ;  /* 0x000064003d3d7a24 */ /* 0x000fe200078e02ff */
[----:B------:R-:W-:Y:S01]  /*a260*/  LEA.HI.X.SX32 R23, R54, R0, 0x2, P5 ;  /* 0x0000000036177211 */ /* 0x000fe200028f16ff */
[----:B------:R-:W-:Y:S01]  /*a270*/  IMAD R62, R62, c[0x0][0x190], RZ ;  /* 0x000064003e3e7a24 */ /* 0x000fe200078e02ff */
[----:B------:R-:W-:-:S02]  /*a280*/  LEA R24, P3, R57, R250, 0x2 ;  /* 0x000000fa39187211 */ /* 0x000fc400078610ff */
[----:B------:R-:W-:Y:S01]  /*a290*/  LEA R26, P5, R58, R250, 0x2 ;  /* 0x000000fa3a1a7211 */ /* 0x000fe200078a10ff */
[----:B------:R-:W-:Y:S01]  /*a2a0*/  IMAD R146, R27, c[0x0][0x190], RZ ;  /* 0x000064001b927a24 */ /* 0x000fe200078e02ff */
[-C--:B------:R-:W-:Y:S01]  /*a2b0*/  LEA.HI.X.SX32 R25, R57, R0.reuse, 0x2, P3 ;  /* 0x0000000039197211 */ /* 0x080fe200018f16ff */
[----:B------:R-:W-:Y:S01]  /*a2c0*/  IMAD R114, R28, c[0x0][0x190], RZ ;  /* 0x000064001c727a24 */ /* 0x000fe200078e02ff */
[----:B------:R-:W-:Y:S01]  /*a2d0*/  LEA.HI.X.SX32 R27, R58, R0, 0x2, P5 ;  /* 0x000000003a1b7211 */ /* 0x000fe200028f16ff */
[----:B------:R-:W-:Y:S01]  /*a2e0*/  IMAD R65, R65, c[0x0][0x190], RZ ;  /* 0x0000640041417a24 */ /* 0x000fe200078e02ff */
[-C--:B------:R-:W-:Y:S01]  /*a2f0*/  LEA R28, P3, R61, R250.reuse, 0x2 ;  /* 0x000000fa3d1c7211 */ /* 0x080fe200078610ff */
[----:B------:R-:W-:Y:S01]  /*a300*/  IMAD R68, R68, c[0x0][0x190], RZ ;  /* 0x0000640044447a24 */ /* 0x000fe200078e02ff */
        /* <DEDUP_REMOVED lines=14> */
[CC--:B------:R-:W-:Y:S01]  /*a3f0*/  LEA R36, P3, R69.reuse, R250.reuse, 0x2 ;  /* 0x000000fa45247211 */ /* 0x0c0fe200078610ff */
        /* <DEDUP_REMOVED lines=58> */
[----:B------:R-:W-:-:S02]  /*a7a0*/  IMAD R84, R84, c[0x0][0x190], RZ ;  /* 0x0000640054547a24 */ /* 0x000fc400078e02ff */
        /* <DEDUP_REMOVED lines=11> */
[----:B------:R-:W-:-:S02]  /*a860*/  LEA.HI.X.SX32 R71, R81, R0, 0x2, P5 ;  /* 0x0000000051477211 */ /* 0x000fc400028f16ff */
[-C--:B------:R-:W-:Y:S02]  /*a870*/  LEA R72, P3, R77, R250.reuse, 0x2 ;  /* 0x000000fa4d487211 */ /* 0x080fe400078610ff */
[----:B------:R-:W-:Y:S01]  /*a880*/  LEA R74, P5, R97, R250, 0x2 ;  /* 0x000000fa614a7211 */ /* 0x000fe200078a10ff */
[----:B------:R-:W-:Y:S01]  /*a890*/  IMAD R170, R75, c[0x0][0x190], RZ ;  /* 0x000064004baa7a24 */ /* 0x000fe200078e02ff */
[-C--:B------:R-:W-:Y:S02]  /*a8a0*/  LEA.HI.X.SX32 R73, R77, R0.reuse, 0x2, P3 ;  /* 0x000000004d497211 */ /* 0x080fe400018f16ff */
[----:B------:R-:W-:Y:S02]  /*a8b0*/  LEA.HI.X.SX32 R75, R97, R0, 0x2, P5 ;  /* 0x00000000614b7211 */ /* 0x000fe400028f16ff */
[-C--:B------:R-:W-:Y:S02]  /*a8c0*/  LEA R76, P3, R98, R250.reuse, 0x2 ;  /* 0x000000fa624c7211 */ /* 0x080fe400078610ff */
[----:B------:R-:W-:Y:S01]  /*a8d0*/  LEA R78, P5, R100, R250, 0x2 ;  /* 0x000000fa644e7211 */ /* 0x000fe200078a10ff */
[----:B------:R-:W-:Y:S01]  /*a8e0*/  IMAD R169, R79, c[0x0][0x190], RZ ;  /* 0x000064004fa97a24 */ /* 0x000fe200078e02ff */
[----:B------:R-:W-:-:S02]  /*a8f0*/  LEA.HI.X.SX32 R77, R98, R0, 0x2, P3 ;  /* 0x00000000624d7211 */ /* 0x000fc400018f16ff */
[----:B------:R-:W-:Y:S02]  /*a900*/  LEA.HI.X.SX32 R79, R100, R0, 0x2, P5 ;  /* 0x00000000644f7211 */ /* 0x000fe400028f16ff */
[-C--:B------:R-:W-:Y:S02]  /*a910*/  LEA R80, P3, R101, R250.reuse, 0x2 ;  /* 0x000000fa65507211 */ /* 0x080fe400078610ff */
[C---:B------:R-:W-:Y:S01]  /*a920*/  LEA R82, P5, R102.reuse, R250, 0x2 ;  /* 0x000000fa66527211 */ /* 0x040fe200078a10ff */
[----:B------:R-:W-:Y:S01]  /*a930*/  IMAD R174, R83, c[0x0][0x190], RZ ;  /* 0x0000640053ae7a24 */ /* 0x000fe200078e02ff */
[-C--:B------:R-:W-:Y:S02]  /*a940*/  LEA.HI.X.SX32 R81, R101, R0.reuse, 0x2, P3 ;  /* 0x0000000065517211 */ /* 0x080fe400018f16ff */
[----:B------:R-:W-:Y:S02]  /*a950*/  LEA.HI.X.SX32 R83, R102, R0, 0x2, P5 ;  /* 0x0000000066537211 */ /* 0x000fe400028f16ff */
[----:B------:R-:W-:-:S02]  /*a960*/  LEA R84, P3, R104, R250, 0x2 ;  /* 0x000000fa68547211 */ /* 0x000fc400078610ff */
        /* <DEDUP_REMOVED lines=55> */
[----:B------:R-:W-:Y:S01]  /*ace0*/  LEA R128, P3, R132, R250, 0x2 ;  /* 0x000000fa84807211 */ /* 0x000fe200078610ff */
        /* <DEDUP_REMOVED lines=8> */
[CC--:B------:R-:W-:Y:S02]  /*ad70*/  LEA R138, P5, R142.reuse, R250.reuse, 0x2 ;  /* 0x000000fa8e8a7211 */ /* 0x0c0fe400078a10ff */
[----:B------:R-:W-:Y:S01]  /*ad80*/  LEA R136, P3, R137, R250, 0x2 ;  /* 0x000000fa89887211 */ /* 0x000fe200078610ff */
[----:B------:R-:W-:Y:S01]  /*ad90*/  IMAD R203, R139, c[0x0][0x190], RZ ;  /* 0x000064008bcb7a24 */ /* 0x000fe200078e02ff */
[----:B------:R-:W-:-:S02]  /*ada0*/  LEA.HI.X.SX32 R139, R142, R0, 0x2, P5 ;  /* 0x000000008e8b7211 */ /* 0x000fc400028f16ff */
[----:B------:R-:W-:Y:S02]  /*adb0*/  LEA.HI.X.SX32 R137, R137, R0, 0x2, P3 ;  /* 0x0000000089897211 */ /* 0x000fe400018f16ff */
[CC--:B------:R-:W-:Y:S02]  /*adc0*/  LEA R142, P5, R146.reuse, R250.reuse, 0x2 ;  /* 0x000000fa928e7211 */ /* 0x0c0fe400078a10ff */
        /* <DEDUP_REMOVED lines=50> */
[C---:B------:R-:W-:Y:S01]  /*b0f0*/  LEA R180, P3, R184.reuse, R250, 0x2 ;  /* 0x000000fab8b47211 */ /* 0x040fe200078610ff */
        /* <DEDUP_REMOVED lines=53> */
[-C--:B------:R-:W-:Y:S02]  /*b450*/  LEA R228, P5, R229, R250.reuse, 0x2 ;  /* 0x000000fae5e47211 */ /* 0x080fe400078a10ff */
[----:B------:R-:W-:Y:S02]  /*b460*/  LEA R226, P3, R227, R250, 0x2 ;  /* 0x000000fae3e27211 */ /* 0x000fe400078610ff */
[-C--:B------:R-:W-:Y:S02]  /*b470*/  LEA.HI.X.SX32 R229, R229, R0.reuse, 0x2, P5 ;  /* 0x00000000e5e57211 */ /* 0x080fe400028f16ff */
[----:B------:R-:W-:Y:S02]  /*b480*/  LEA.HI.X.SX32 R227, R227, R0, 0x2, P3 ;  /* 0x00000000e3e37211 */ /* 0x000fe400018f16ff */
[----:B------:R-:W-:-:S02]  /*b490*/  LEA R232, P5, R233, R250, 0x2 ;  /* 0x000000fae9e87211 */ /* 0x000fc400078a10ff */
[----:B------:R-:W-:Y:S02]  /*b4a0*/  LEA R230, P3, R231, R250, 0x2 ;  /* 0x000000fae7e67211 */ /* 0x000fe400078610ff */
        /* <DEDUP_REMOVED lines=10> */
[-C--:B------:R-:W-:Y:S01]  /*b550*/  LEA.HI.X.SX32 R241, R241, R0.reuse, 0x2, P5 ;  /* 0x00000000f1f17211 */ /* 0x080fe200028f16ff */
[----:B------:R-:W-:Y:S01]  /*b560*/  IMAD R247, R247, c[0x0][0x190], RZ ;  /* 0x00006400f7f77a24 */ /* 0x000fe200078e02ff */
[----:B------:R-:W-:Y:S01]  /*b570*/  LEA.HI.X.SX32 R239, R239, R0, 0x2, P3 ;  /* 0x00000000efef7211 */ /* 0x000fe200018f16ff */
[----:B------:R-:W-:Y:S01]  /*b580*/  IMAD.MOV.U32 R198, RZ, RZ, c[0x0][0x180] ;  /* 0x00006000ffc67624 */ /* 0x000fe200078e00ff */
[----:B------:R-:W-:-:S02]  /*b590*/  LEA R244, P5, R245, R250, 0x2 ;  /* 0x000000faf5f47211 */ /* 0x000fc400078a10ff */
[----:B------:R-:W-:Y:S02]  /*b5a0*/  LEA R242, P3, R243, R250, 0x2 ;  /* 0x000000faf3f27211 */ /* 0x000fe400078610ff */
[-C--:B------:R-:W-:Y:S01]  /*b5b0*/  LEA.HI.X.SX32 R245, R245, R0.reuse, 0x2, P5 ;  /* 0x00000000f5f57211 */ /* 0x080fe200028f16ff */
[----:B------:R-:W-:Y:S01]  /*b5c0*/  IMAD R251, R251, c[0x0][0x190], RZ ;  /* 0x00006400fbfb7a24 */ /* 0x000fe200078e02ff */
[----:B------:R-:W-:Y:S02]  /*b5d0*/  LEA.HI.X.SX32 R243, R243, R0, 0x2, P3 ;  /* 0x00000000f3f37211 */ /* 0x000fe400018f16ff */
[-C--:B------:R-:W-:Y:S02]  /*b5e0*/  LEA R248, P5, R249, R250.reuse, 0x2 ;  /* 0x000000faf9f87211 */ /* 0x080fe400078a10ff */
[----:B------:R-:W-:Y:S02]  /*b5f0*/  LEA R246, P3, R247, R250, 0x2 ;  /* 0x000000faf7f67211 */ /* 0x000fe400078610ff */
[----:B------:R-:W-:-:S02]  /*b600*/  IADD3 R252, R198, -0x15, RZ ;  /* 0xffffffebc6fc7810 */ /* 0x000fc40007ffe0ff */
[-C--:B------:R-:W-:Y:S02]  /*b610*/  LEA.HI.X.SX32 R249, R249, R0.reuse, 0x2, P5 ;  /* 0x00000000f9f97211 */ /* 0x080fe400028f16ff */
[----:B------:R-:W-:Y:S02]  /*b620*/  LEA.HI.X.SX32 R247, R247, R0, 0x2, P3 ;  /* 0x00000000f7f77211 */ /* 0x000fe400018f16ff */
[----:B------:R-:W-:Y:S01]  /*b630*/  ISETP.GE.U32.AND P5, PT, R252, 0x7fffff6c, PT ;  /* 0x7fffff6cfc00780c */ /* 0x000fe20003fa6070 */
[----:B------:R-:W-:Y:S01]  /*b640*/  IMAD.SHL.U32 R252, R199, 0x4, RZ ;  /* 0x00000004c7fc7824 */ /* 0x000fe200078e00ff */
[C---:B------:R-:W-:Y:S02]  /*b650*/  LEA R250, P3, R251.reuse, R250, 0x2 ;  /* 0x000000fafbfa7211 */ /* 0x040fe400078610ff */
[----:B------:R-:W-:Y:S01]  /*b660*/  IADD3 R4, R198, -0x19, RZ ;  /* 0xffffffe7c6047810 */ /* 0x000fe20007ffe0ff */
[----:B------:R1:W-:Y:S01]  /*b670*/  STL.64 [R1+0xa98], R20 ;  /* 0x000a981401007387 */ /* 0x0003e20000100a00 */
[----:B------:R-:W-:Y:S01]  /*b680*/  ULDC.64 UR8, c[0x0][0x118] ;  /* 0x0000460000087ab9 */ /* 0x000fe20000000a00 */
[----:B------:R-:W-:-:S02]  /*b690*/  LEA.HI.X.SX32 R251, R251, R0, 0x2, P3 ;  /* 0x00000000fbfb7211 */ /* 0x000fc400018f16ff */
[----:B------:R2:W-:Y:S01]  /*b6a0*/  STL.64 [R1+0xaa0], R22 ;  /* 0x000aa01601007387 */ /* 0x0005e20000100a00 */
[----:B------:R-:W-:-:S03]  /*b6b0*/  ISETP.GE.U32.AND P3, PT, R4, 0x7fffff68, PT ;  /* 0x7fffff680400780c */ /* 0x000fc60003f66070 */
[----:B------:R2:W-:Y:S04]  /*b6c0*/  STL.64 [R1+0xaa8], R24 ;  /* 0x000aa81801007387 */ /* 0x0005e80000100a00 */
[----:B-1----:R-:W4:Y:S04]  /*b6d0*/  LDL.64 R20, [R1+0x2e8] ;  /* 0x0002e80001147983 */ /* 0x002f280000100a00 */
[----:B------:R1:W-:Y:S04]  /*b6e0*/  LDGSTS.E [R252], [R2.64], !P1 ;  /* 0x0000000002fc7fae */ /* 0x0003e8000c921848 */
[----:B------:R-:W4:Y:S04]  /*b6f0*/  LDL.64 R4, [R1+0x2c8] ;  /* 0x0002c80001047983 */ /* 0x000f280000100a00 */
[----:B--2---:R2:W-:Y:S01]  /*b700*/  LDGSTS.E [R252+0x800], [R18.64], !P2 ;  /* 0x0080000012fc7fae */ /* 0x0045e2000d121848 */
[----:B------:R-:W-:-:S02]  /*b710*/  IADD3 R0, R198, -0x1d, RZ ;  /* 0xffffffe3c6007810 */ /* 0x000fc40007ffe0ff */
[----:B------:R-:W-:Y:S01]  /*b720*/  IADD3 R12, R198, -0x21, RZ ;  /* 0xffffffdfc60c7810 */ /* 0x000fe20007ffe0ff */
[----:B---3--:R3:W-:Y:S04]  /*b730*/  LDGSTS.E [R252+0x1000], [R8.64], !P0 ;  /* 0x0100000008fc7fae */ /* 0x0087e8000c121848 */
[----:B------:R-:W4:Y:S04]  /*b740*/  LDL.64 R22, [R1+0x18] ;  /* 0x0000180001167983 */ /* 0x000f280000100a00 */
[----:B--2---:R-:W2:Y:S01]  /*b750*/  LDL.64 R18, [R1+0x2a8] ;  /* 0x0002a80001127983 */ /* 0x004ea20000100a00 */
[----:B------:R-:W-:-:S02]  /*b760*/  ISETP.GE.U32.AND P1, PT, R0, 0x7fffff64, PT ;  /* 0x7fffff640000780c */ /* 0x000fc40003f26070 */
[----:B------:R-:W-:Y:S01]  /*b770*/  IADD3 R0, R198, -0x25, RZ ;  /* 0xffffffdbc6007810 */ /* 0x000fe20007ffe0ff */
[----:B---3--:R-:W2:Y:S04]  /*b780*/  LDL.64 R8, [R1+0x288] ;  /* 0x0002880001087983 */ /* 0x008ea80000100a00 */
[----:B------:R1:W-:Y:S01]  /*b790*/  LDGSTS.E [R252+0x1800], [R16.64], !P6 ;  /* 0x0180000010fc7fae */ /* 0x0003e2000f121848 */
[----:B------:R-:W-:-:S03]  /*b7a0*/  ISETP.GE.U32.AND P2, PT, R12, 0x7fffff60, PT ;  /* 0x7fffff600c00780c */ /* 0x000fc60003f46070 */
[----:B------:R1:W-:Y:S01]  /*b7b0*/  LDGSTS.E [R252+0x2000], [R6.64], !P4 ;  /* 0x0200000006fc7fae */ /* 0x0003e2000e121848 */
[----:B------:R-:W-:-:S03]  /*b7c0*/  ISETP.GE.U32.AND P0, PT, R0, 0x7fffff5c, PT ;  /* 0x7fffff5c0000780c */ /* 0x000fc60003f06070 */
[----:B------:R1:W-:Y:S04]  /*b7d0*/  LDGSTS.E [R252+0x2800], [R14.64], !P5 ;  /* 0x028000000efc7fae */ /* 0x0003e8000e921848 */
[----:B-1----:R-:W2:Y:S04]  /*b7e0*/  LDL.64 R16, [R1+0x268] ;  /* 0x0002680001107983 */ /* 0x002ea80000100a00 */
[----:B------:R-:W2:Y:S04]  /*b7f0*/  LDL.64 R6, [R1+0x248] ;  /* 0x0002480001067983 */ /* 0x000ea80000100a00 */
[----:B------:R-:W2:Y:S04]  /*b800*/  LDL.64 R14, [R1+0x228] ;  /* 0x00022800010e7983 */ /* 0x000ea80000100a00 */
[----:B------:R1:W-:Y:S01]  /*b810*/  LDGSTS.E [R252+0x3000], [R10.64], !P3 ;  /* 0x030000000afc7fae */ /* 0x0003e2000d921848 */
[----:B------:R-:W-:-:S03]  /*b820*/  LOP3.LUT R199, R252, 0x60, RZ, 0x3c, !PT ;  /* 0x00000060fcc77812 */ /* 0x000fc600078e3cff */
[----:B------:R-:W2:Y:S04]  /*b830*/  LDL.64 R24, [R1+0x110] ;  /* 0x0001100001187983 */ /* 0x000ea80000100a00 */
[----:B-1----:R-:W2:Y:S04]  /*b840*/  LDL.64 R10, [R1+0x208] ;  /* 0x00020800010a7983 */ /* 0x002ea80000100a00 */
[----:B----4-:R1:W-:Y:S04]  /*b850*/  LDGSTS.E [R252+0x3800], [R20.64], !P1 ;  /* 0x0380000014fc7fae */ /* 0x0103e8000c921848 */
[----:B------:R4:W-:Y:S04]  /*b860*/  LDGSTS.E [R252+0x4000], [R4.64], !P2 ;  /* 0x0400000004fc7fae */ /* 0x0009e8000d121848 */
[----:B-1----:R-:W3:Y:S04]  /*b870*/  LDL.64 R20, [R1+0x1e8] ;  /* 0x0001e80001147983 */ /* 0x002ee80000100a00 */
[----:B----4-:R-:W4:Y:S04]  /*b880*/  LDL.64 R4, [R1+0x1c8] ;  /* 0x0001c80001047983 */ /* 0x010f280000100a00 */
[----:B--2---:R1:W-:Y:S04]  /*b890*/  LDGSTS.E [R252+0x4800], [R18.64], !P0 ;  /* 0x0480000012fc7fae */ /* 0x0043e8000c121848 */
[----:B-1----:R-:W2:Y:S01]  /*b8a0*/  LDL.64 R18, [R1+0x1a8] ;  /* 0x0001a80001127983 */ /* 0x002ea20000100a00 */
[----:B------:R-:W-:-:S02]  /*b8b0*/  IADD3 R12, R198, -0x29, RZ ;  /* 0xffffffd7c60c7810 */ /* 0x000fc40007ffe0ff */
[----:B------:R-:W-:Y:S02]  /*b8c0*/  IADD3 R0, R198, -0x2d, RZ ;  /* 0xffffffd3c6007810 */ /* 0x000fe40007ffe0ff */
[----:B------:R-:W-:Y:S02]  /*b8d0*/  ISETP.GE.U32.AND P6, PT, R12, 0x7fffff58, PT ;  /* 0x7fffff580c00780c */ /* 0x000fe40003fc6070 */
[----:B------:R-:W-:Y:S02]  /*b8e0*/  IADD3 R12, R198, -0x31, RZ ;  /* 0xffffffcfc60c7810 */ /* 0x000fe40007ffe0ff */
[----:B------:R-:W-:Y:S02]  /*b8f0*/  ISETP.GE.U32.AND P4, PT, R0, 0x7fffff54, PT ;  /* 0x7fffff540000780c */ /* 0x000fe40003f86070 */
[----:B------:R-:W-:Y:S02]  /*b900*/  ISETP.GE.U32.AND P5, PT, R12, 0x7fffff50, PT ;  /* 0x7fffff500c00780c */ /* 0x000fe40003fa6070 */
[----:B------:R-:W-:-:S02]  /*b910*/  IADD3 R0, R198, -0x35, RZ ;  /* 0xffffffcbc6007810 */ /* 0x000fc40007ffe0ff */
[----:B------:R-:W-:Y:S02]  /*b920*/  IADD3 R12, R198, -0x39, RZ ;  /* 0xffffffc7c60c7810 */ /* 0x000fe40007ffe0ff */
[----:B------:R-:W-:Y:S01]  /*b930*/  ISETP.GE.U32.AND P3, PT, R0, 0x7fffff4c, PT ;  /* 0x7fffff4c0000780c */ /* 0x000fe20003f66070 */
[----:B------:R1:W-:Y:S01]  /*b940*/  LDGSTS.E [R252+0x5000], [R8.64], !P6 ;  /* 0x0500000008fc7fae */ /* 0x0003e2000f121848 */
[----:B------:R-:W-:Y:S02]  /*b950*/  IADD3 R0, R198, -0x3d, RZ ;  /* 0xffffffc3c6007810 */ /* 0x000fe40007ffe0ff */
[----:B------:R-:W-:Y:S01]  /*b960*/  ISETP.GE.U32.AND P1, PT, R12, 0x7fffff48, PT ;  /* 0x7fffff480c00780c */ /* 0x000fe20003f26070 */
[----:B------:R1:W-:Y:S01]  /*b970*/  LDGSTS.E [R252+0x5800], [R16.64], !P4 ;  /* 0x0580000010fc7fae */ /* 0x0003e2000e121848 */
[----:B------:R-:W-:Y:S02]  /*b980*/  ISETP.GE.U32.AND P2, PT, R0, 0x7fffff44, PT ;  /* 0x7fffff440000780c */ /* 0x000fe40003f46070 */
[C---:B------:R-:W-:Y:S01]  /*b990*/  IADD3 R12, R198.reuse, -0x41, RZ ;  /* 0xffffffbfc60c7810 */ /* 0x040fe20007ffe0ff */
[----:B------:R1:W-:Y:S01]  /*b9a0*/  LDGSTS.E [R252+0x6000], [R6.64], !P5 ;  /* 0x0600000006fc7fae */ /* 0x0003e2000e921848 */
[----:B------:R-:W-:-:S03]  /*b9b0*/  IADD3 R0, R198, -0x45, RZ ;  /* 0xffffffbbc6007810 */ /* 0x000fc60007ffe0ff */
[----:B-1----:R-:W2:Y:S01]  /*b9c0*/  LDL.64 R8, [R1+0x188] ;  /* 0x0001880001087983 */ /* 0x002ea20000100a00 */
[----:B------:R-:W-:-:S03]  /*b9d0*/  ISETP.GE.U32.AND P0, PT, R12, 0x7fffff40, PT ;  /* 0x7fffff400c00780c */ /* 0x000fc60003f06070 */
[----:B------:R-:W2:Y:S01]  /*b9e0*/  LDL.64 R16, [R1+0x168] ;  /* 0x0001680001107983 */ /* 0x000ea20000100a00 */
[----:B------:R-:W-:-:S03]  /*b9f0*/  ISETP.GE.U32.AND P6, PT, R0, 0x7fffff3c, PT ;  /* 0x7fffff3c0000780c */ /* 0x000fc60003fc6070 */
[----:B------:R-:W2:Y:S01]  /*ba00*/  LDL.64 R6, [R1+0x148] ;  /* 0x0001480001067983 */ /* 0x000ea20000100a00 */
[----:B------:R-:W-:-:S03]  /*ba10*/  IADD3 R12, R198, -0x49, RZ ;  /* 0xffffffb7c60c7810 */ /* 0x000fc60007ffe0ff */
[----:B------:R1:W-:Y:S01]  /*ba20*/  LDGSTS.E [R252+0x6800], [R14.64], !P3 ;  /* 0x068000000efc7fae */ /* 0x0003e2000d921848 */
[----:B------:R-:W-:Y:S02]  /*ba30*/  ISETP.GE.U32.AND P4, PT, R12, 0x7fffff38, PT ;  /* 0x7fffff380c00780c */ /* 0x000fe40003f86070 */
[----:B------:R-:W-:Y:S01]  /*ba40*/  IADD3 R12, R198, -0x51, RZ ;  /* 0xffffffafc60c7810 */ /* 0x000fe20007ffe0ff */
[----:B------:R2:W-:Y:S04]  /*ba50*/  LDGSTS.E [R252+0x7000], [R10.64], !P1 ;  /* 0x070000000afc7fae */ /* 0x0005e8000c921848 */
[----:B-1----:R-:W2:Y:S01]  /*ba60*/  LDL.64 R14, [R1+0x128] ;  /* 0x00012800010e7983 */ /* 0x002ea20000100a00 */
[----:B------:R-:W-:-:S03]  /*ba70*/  ISETP.GE.U32.AND P3, PT, R12, 0x7fffff30, PT ;  /* 0x7fffff300c00780c */ /* 0x000fc60003f66070 */
[----:B------:R-:W2:Y:S04]  /*ba80*/  LDL.64 R12, [R1+0x108] ;  /* 0x00010800010c7983 */ /* 0x000ea80000100a00 */
[----:B---3--:R1:W-:Y:S04]  /*ba90*/  LDGSTS.E [R252+0x7800], [R20.64], !P2 ;  /* 0x0780000014fc7fae */ /* 0x0083e8000d121848 */
[----:B----4-:R3:W-:Y:S04]  /*baa0*/  LDGSTS.E [R252+0x8000], [R4.64], !P0 ;  /* 0x0800000004fc7fae */ /* 0x0107e8000c121848 */
[----:B-1----:R-:W4:Y:S04]  /*bab0*/  LDL.64 R20, [R1+0xe8] ;  /* 0x0000e80001147983 */ /* 0x002f280000100a00 */
[----:B---3--:R-:W3:Y:S04]  /*bac0*/  LDL.64 R4, [R1+0xc8] ;  /* 0x0000c80001047983 */ /* 0x008ee80000100a00 */
        /* <DEDUP_REMOVED lines=12> */
[----:B------:R-:W-:Y:S02]  /*bb90*/  ISETP.GE.U32.AND P0, PT, R0, 0x7fffff24, PT ;  /* 0x7fffff240000780c */ /* 0x000fe40003f06070 */
[C---:B------:R-:W-:Y:S01]  /*bba0*/  IADD3 R0, R198.reuse, -0x65, RZ ;  /* 0xffffff9bc6007810 */ /* 0x040fe20007ffe0ff */
[----:B------:R-:W2:Y:S04]  /*bbb0*/  LDL.64 R10, [R1+0x90] ;  /* 0x00009000010a7983 */ /* 0x000ea80000100a00 */
[----:B------:R1:W-:Y:S02]  /*bbc0*/  LDGSTS.E [R252+0x9800], [R16.64], !P5 ;  /* 0x0980000010fc7fae */ /* 0x0003e4000e921848 */
[----:B-1----:R-:W-:-:S02]  /*bbd0*/  IADD3 R8, R198, -0x69, RZ ;  /* 0xffffff97c6087810 */ /* 0x002fc40007ffe0ff */
[----:B------:R1:W-:Y:S01]  /*bbe0*/  LDGSTS.E [R252+0xa000], [R6.64], !P3 ;  /* 0x0a00000006fc7fae */ /* 0x0003e2000d921848 */
[----:B------:R-:W-:Y:S02]  /*bbf0*/  ISETP.GE.U32.AND P4, PT, R0, 0x7fffff1c, PT ;  /* 0x7fffff1c0000780c */ /* 0x000fe40003f86070 */
[----:B------:R-:W-:Y:S02]  /*bc00*/  ISETP.GE.U32.AND P5, PT, R8, 0x7fffff18, PT ;  /* 0x7fffff180800780c */ /* 0x000fe40003fa6070 */
[----:B------:R-:W2:Y:S04]  /*bc10*/  LDL.64 R8, [R1+0x60] ;  /* 0x0000600001087983 */ /* 0x000ea80000100a00 */
[----:B------:R-:W2:Y:S01]  /*bc20*/  LDL.64 R16, [R1+0x78] ;  /* 0x0000780001107983 */ /* 0x000ea20000100a00 */
[----:B-1----:R-:W-:-:S03]  /*bc30*/  IADD3 R6, R198, -0x71, RZ ;  /* 0xffffff8fc6067810 */ /* 0x002fc60007ffe0ff */
[----:B------:R1:W-:Y:S01]  /*bc40*/  LDGSTS.E [R252+0xa800], [R14.64], !P1 ;  /* 0x0a8000000efc7fae */ /* 0x0003e2000c921848 */
[----:B------:R-:W-:-:S03]  /*bc50*/  ISETP.GE.U32.AND P1, PT, R6, 0x7fffff10, PT ;  /* 0x7fffff100600780c */ /* 0x000fc60003f26070 */
[----:B------:R3:W-:Y:S04]  /*bc60*/  LDGSTS.E [R252+0xb000], [R12.64], !P2 ;  /* 0x0b0000000cfc7fae */ /* 0x0007e8000d121848 */
[----:B------:R-:W2:Y:S04]  /*bc70*/  LDL.64 R6, [R1+0x30] ;  /* 0x0000300001067983 */ /* 0x000ea80000100a00 */
[----:B-1----:R-:W2:Y:S04]  /*bc80*/  LDL.64 R14, [R1+0x48] ;  /* 0x00004800010e7983 */ /* 0x002ea80000100a00 */
[----:B----4-:R1:W-:Y:S04]  /*bc90*/  LDGSTS.E [R252+0xb800], [R20.64], !P0 ;  /* 0x0b80000014fc7fae */ /* 0x0103e8000c121848 */
[----:B---3--:R3:W-:Y:S01]  /*bca0*/  LDGSTS.E [R252+0xc000], [R4.64], !P6 ;  /* 0x0c00000004fc7fae */ /* 0x0087e2000f121848 */
[----:B------:R-:W-:-:S02]  /*bcb0*/  IADD3 R0, R198, -0x6d, RZ ;  /* 0xffffff93c6007810 */ /* 0x000fc40007ffe0ff */
[----:B------:R-:W-:Y:S01]  /*bcc0*/  IADD3 R12, R198, -0x79, RZ ;  /* 0xffffff87c60c7810 */ /* 0x000fe20007ffe0ff */
[----:B-1----:R-:W4:Y:S04]  /*bcd0*/  LDL.64 R20, [R1+0x360] ;  /* 0x0003600001147983 */ /* 0x002f280000100a00 */
[----:B---3--:R-:W3:Y:S04]  /*bce0*/  LDL.64 R4, [R1+0x3c0] ;  /* 0x0003c00001047983 */ /* 0x008ee80000100a00 */
[----:B--2---:R1:W-:Y:S04]  /*bcf0*/  LDGSTS.E [R252+0xc800], [R18.64], !P4 ;  /* 0x0c80000012fc7fae */ /* 0x0043e8000e121848 */
[----:B-1----:R-:W2:Y:S01]  /*bd00*/  LDL.64 R18, [R1+0x3a0] ;  /* 0x0003a00001127983 */ /* 0x002ea20000100a00 */
[----:B------:R-:W-:-:S02]  /*bd10*/  ISETP.GE.U32.AND P3, PT, R0, 0x7fffff14, PT ;  /* 0x7fffff140000780c */ /* 0x000fc40003f66070 */
[----:B------:R-:W-:Y:S02]  /*bd20*/  IADD3 R0, R198, -0x75, RZ ;  /* 0xffffff8bc6007810 */ /* 0x000fe40007ffe0ff */
[----:B------:R-:W-:Y:S02]  /*bd30*/  ISETP.GE.U32.AND P0, PT, R12, 0x7fffff08, PT ;  /* 0x7fffff080c00780c */ /* 0x000fe40003f06070 */
[----:B------:R-:W-:Y:S02]  /*bd40*/  ISETP.GE.U32.AND P2, PT, R0, 0x7fffff0c, PT ;  /* 0x7fffff0c0000780c */ /* 0x000fe40003f46070 */
[C---:B------:R-:W-:Y:S01]  /*bd50*/  IADD3 R0, R198.reuse, -0x7d, RZ ;  /* 0xffffff83c6007810 */ /* 0x040fe20007ffe0ff */
[----:B------:R1:W-:Y:S01]  /*bd60*/  LDGSTS.E [R252+0xd000], [R10.64], !P5 ;  /* 0x0d0000000afc7fae */ /* 0x0003e2000e921848 */
[----:B------:R-:W-:Y:S02]  /*bd70*/  IADD3 R12, R198, -0x2, RZ ;  /* 0xfffffffec60c7810 */ /* 0x000fe40007ffe0ff */
[----:B------:R-:W-:-:S02]  /*bd80*/  ISETP.GE.U32.AND P6, PT, R0, 0x7fffff04, PT ;  /* 0x7fffff040000780c */ /* 0x000fc40003fc6070 */
[----:B------:R-:W-:Y:S02]  /*bd90*/  IADD3 R0, R198, -0x6, RZ ;  /* 0xfffffffac6007810 */ /* 0x000fe40007ffe0ff */
[----:B------:R-:W-:Y:S01]  /*bda0*/  ISETP.GE.U32.AND P4, PT, R12, 0x7fffff7f, PT ;  /* 0x7fffff7f0c00780c */ /* 0x000fe20003f86070 */
[----:B-1----:R-:W4:Y:S01]  /*bdb0*/  LDL.64 R10, [R1+0x380] ;  /* 0x00038000010a7983 */ /* 0x002f220000100a00 */
[----:B------:R-:W-:-:S03]  /*bdc0*/  ISETP.GE.U32.AND P5, PT, R0, 0x7fffff7b, PT ;  /* 0x7fffff7b0000780c */ /* 0x000fc60003fa6070 */
[----:B------:R1:W-:Y:S04]  /*bdd0*/  LDGSTS.E [R252+0xd800], [R16.64], !P3 ;  /* 0x0d80000010fc7fae */ /* 0x0003e8000d921848 */
[----:B------:R1:W-:Y:S04]  /*bde0*/  LDGSTS.E [R252+0xe000], [R8.64], !P1 ;  /* 0x0e00000008fc7fae */ /* 0x0003e8000c921848 */
[----:B-1----:R-:W4:Y:S04]  /*bdf0*/  LDL.64 R8, [R1+0x340] ;  /* 0x0003400001087983 */ /* 0x002f280000100a00 */
[----:B------:R1:W-:Y:S04]  /*be00*/  LDGSTS.E [R252+0xe800], [R14.64], !P2 ;  /* 0x0e8000000efc7fae */ /* 0x0003e8000d121848 */
[----:B------:R1:W-:Y:S01]  /*be10*/  LDGSTS.E [R252+0xf000], [R6.64], !P0 ;  /* 0x0f00000006fc7fae */ /* 0x0003e2000c121848 */
[----:B------:R-:W-:-:S03]  /*be20*/  LOP3.LUT R16, R252, 0x20, RZ, 0x3c, !PT ;  /* 0x00000020fc107812 */ /* 0x000fc600078e3cff */
[----:B------:R1:W-:Y:S04]  /*be30*/  LDGSTS.E [R252+0xf800], [R22.64], !P6 ;  /* 0x0f80000016fc7fae */ /* 0x0003e8000f121848 */
[----:B-1----:R-:W4:Y:S04]  /*be40*/  LDL.64 R14, [R1+0x320] ;  /* 0x00032000010e7983 */ /* 0x002f280000100a00 */
[----:B------:R-:W4:Y:S04]  /*be50*/  LDL.64 R6, [R1+0x300] ;  /* 0x0003000001067983 */ /* 0x000f280000100a00 */
[----:B------:R-:W4:Y:S04]  /*be60*/  LDL.64 R22, [R1+0x2e0] ;  /* 0x0002e00001167983 */ /* 0x000f280000100a00 */
[----:B---3--:R1:W-:Y:S04]  /*be70*/  LDGSTS.E [R16+0x200], [R4.64], !P4 ;  /* 0x0020000004107fae */ /* 0x0083e8000e121848 */
[----:B-1----:R-:W3:Y:S04]  /*be80*/  LDL.64 R4, [R1+0x2c0] ;  /* 0x0002c00001047983 */ /* 0x002ee80000100a00 */
[----:B--2---:R1:W-:Y:S04]  /*be90*/  LDGSTS.E [R16+0xa00], [R18.64], !P5 ;  /* 0x00a0000012107fae */ /* 0x0043e8000e921848 */
[----:B-1----:R-:W2:Y:S01]  /*bea0*/  LDL.64 R18, [R1+0x2a0] ;  /* 0x0002a00001127983 */ /* 0x002ea20000100a00 */
[----:B------:R-:W-:-:S02]  /*beb0*/  IADD3 R12, R198, -0xa, RZ ;  /* 0xfffffff6c60c7810 */ /* 0x000fc40007ffe0ff */
[----:B------:R-:W-:Y:S02]  /*bec0*/  IADD3 R0, R198, -0xe, RZ ;  /* 0xfffffff2c6007810 */ /* 0x000fe40007ffe0ff */
[----:B------:R-:W-:Y:S02]  /*bed0*/  ISETP.GE.U32.AND P3, PT, R12, 0x7fffff77, PT ;  /* 0x7fffff770c00780c */ /* 0x000fe40003f66070 */
[----:B------:R-:W-:Y:S02]  /*bee0*/  IADD3 R12, R198, -0x12, RZ ;  /* 0xffffffeec60c7810 */ /* 0x000fe40007ffe0ff */
[----:B------:R-:W-:Y:S02]  /*bef0*/  ISETP.GE.U32.AND P1, PT, R0, 0x7fffff73, PT ;  /* 0x7fffff730000780c */ /* 0x000fe40003f26070 */
[----:B------:R-:W-:Y:S02]  /*bf00*/  IADD3 R0, R198, -0x16, RZ ;  /* 0xffffffeac6007810 */ /* 0x000fe40007ffe0ff */
[----:B------:R-:W-:-:S02]  /*bf10*/  ISETP.GE.U32.AND P2, PT, R12, 0x7fffff6f, PT ;  /* 0x7fffff6f0c00780c */ /* 0x000fc40003f46070 */
[----:B------:R-:W-:Y:S02]  /*bf20*/  IADD3 R12, R198, -0x1a, RZ ;  /* 0xffffffe6c60c7810 */ /* 0x000fe40007ffe0ff */
[----:B------:R-:W-:Y:S01]  /*bf30*/  ISETP.GE.U32.AND P0, PT, R0, 0x7fffff6b, PT ;  /* 0x7fffff6b0000780c */ /* 0x000fe20003f06070 */
[----:B----4-:R1:W-:Y:S01]  /*bf40*/  LDGSTS.E [R16+0x1200], [R10.64], !P3 ;  /* 0x012000000a107fae */ /* 0x0103e2000d921848 */
[----:B------:R-:W-:Y:S02]  /*bf50*/  ISETP.GE.U32.AND P6, PT, R12, 0x7fffff67, PT ;  /* 0x7fffff670c00780c */ /* 0x000fe40003fc6070 */
[C---:B------:R-:W-:Y:S01]  /*bf60*/  IADD3 R0, R198.reuse, -0x1e, RZ ;  /* 0xffffffe2c6007810 */ /* 0x040fe20007ffe0ff */
[----:B------:R4:W-:Y:S01]  /*bf70*/  LDGSTS.E [R16+0x1a00], [R20.64], !P1 ;  /* 0x01a0000014107fae */ /* 0x0009e2000c921848 */
[----:B------:R-:W-:Y:S02]  /*bf80*/  IADD3 R12, R198, -0x22, RZ ;  /* 0xffffffdec60c7810 */ /* 0x000fe40007ffe0ff */
[----:B------:R-:W-:-:S02]  /*bf90*/  ISETP.GE.U32.AND P4, PT, R0, 0x7fffff63, PT ;  /* 0x7fffff630000780c */ /* 0x000fc40003f86070 */
[----:B------:R-:W-:Y:S01]  /*bfa0*/  IADD3 R0, R198, -0x26, RZ ;  /* 0xffffffdac6007810 */ /* 0x000fe20007ffe0ff */
[----:B-1----:R-:W2:Y:S01]  /*bfb0*/  LDL.64 R10, [R1+0x280] ;  /* 0x00028000010a7983 */ /* 0x002ea20000100a00 */
[----:B------:R-:W-:Y:S02]  /*bfc0*/  ISETP.GE.U32.AND P5, PT, R12, 0x7fffff5f, PT ;  /* 0x7fffff5f0c00780c */ /* 0x000fe40003fa6070 */
[----:B------:R-:W-:Y:S01]  /*bfd0*/  ISETP.GE.U32.AND P3, PT, R0, 0x7fffff5b, PT ;  /* 0x7fffff5b0000780c */ /* 0x000fe20003f66070 */
[----:B----4-:R-:W4:Y:S04]  /*bfe0*/  LDL.64 R20, [R1+0x260] ;  /* 0x0002600001147983 */ /* 0x010f280000100a00 */
[----:B------:R1:W-:Y:S04]  /*bff0*/  LDGSTS.E [R16+0x2200], [R8.64], !P2 ;  /* 0x0220000008107fae */ /* 0x0003e8000d121848 */
[----:B------:R1:W-:Y:S04]  /*c000*/  LDGSTS.E [R16+0x2a00], [R14.64], !P0 ;  /* 0x02a000000e107fae */ /* 0x0003e8000c121848 */
[----:B-1----:R-:W4:Y:S04]  /*c010*/  LDL.64 R8, [R1+0x240] ;  /* 0x0002400001087983 */ /* 0x002f280000100a00 */
[----:B------:R1:W-:Y:S04]  /*c020*/  LDGSTS.E [R16+0x3200], [R6.64], !P6 ;  /* 0x0320000006107fae */ /* 0x0003e8000f121848 */
[----:B------:R-:W4:Y:S04]  /*c030*/  LDL.64 R14, [R1+0x220] ;  /* 0x00022000010e7983 */ /* 0x000f280000100a00 */
[----:B------:R1:W-:Y:S04]  /*c040*/  LDGSTS.E [R16+0x3a00], [R22.64], !P4 ;  /* 0x03a0000016107fae */ /* 0x0003e8000e121848 */
[----:B-1----:R-:W4:Y:S04]  /*c050*/  LDL.64 R6, [R1+0x200] ;  /* 0x0002000001067983 */ /* 0x002f280000100a00 */
        /* <DEDUP_REMOVED lines=14> */
[----:B------:R1:W-:Y:S01]  /*c140*/  LDGSTS.E [R16+0x5200], [R10.64], !P1 ;  /* 0x052000000a107fae */ /* 0x0003e2000c921848 */
[----:B------:R-:W-:Y:S02]  /*c150*/  ISETP.GE.U32.AND P4, PT, R12, 0x7fffff47, PT ;  /* 0x7fffff470c00780c */ /* 0x000fe40003f86070 */
[C---:B------:R-:W-:Y:S01]  /*c160*/  IADD3 R0, R198.reuse, -0x3e, RZ ;  /* 0xffffffc2c6007810 */ /* 0x040fe20007ffe0ff */
[----:B----4-:R4:W-:Y:S01]  /*c170*/  LDGSTS.E [R16+0x5a00], [R20.64], !P2 ;  /* 0x05a0000014107fae */ /* 0x0109e2000d121848 */
[----:B------:R-:W-:Y:S02]  /*c180*/  IADD3 R12, R198, -0x42, RZ ;  /* 0xffffffbec60c7810 */ /* 0x000fe40007ffe0ff */
[----:B------:R-:W-:-:S02]  /*c190*/  ISETP.GE.U32.AND P5, PT, R0, 0x7fffff43, PT ;  /* 0x7fffff430000780c */ /* 0x000fc40003fa6070 */
[----:B------:R-:W-:Y:S02]  /*c1a0*/  ISETP.GE.U32.AND P3, PT, R12, 0x7fffff3f, PT ;  /* 0x7fffff3f0c00780c */ /* 0x000fe40003f66070 */
[C---:B------:R-:W-:Y:S01]  /*c1b0*/  IADD3 R0, R198.reuse, -0x46, RZ ;  /* 0xffffffbac6007810 */ /* 0x040fe20007ffe0ff */
[----:B-1----:R-:W2:Y:S01]  /*c1c0*/  LDL.64 R10, [R1+0x180] ;  /* 0x00018000010a7983 */ /* 0x002ea20000100a00 */
[----:B------:R-:W-:Y:S02]  /*c1d0*/  IADD3 R12, R198, -0x4a, RZ ;  /* 0xffffffb6c60c7810 */ /* 0x000fe40007ffe0ff */
[----:B------:R-:W-:Y:S01]  /*c1e0*/  ISETP.GE.U32.AND P1, PT, R0, 0x7fffff3b, PT ;  /* 0x7fffff3b0000780c */ /* 0x000fe20003f26070 */
[----:B----4-:R-:W4:Y:S01]  /*c1f0*/  LDL.64 R20, [R1+0x160] ;  /* 0x0001600001147983 */ /* 0x010f220000100a00 */
[----:B------:R-:W-:Y:S02]  /*c200*/  ISETP.GE.U32.AND P2, PT, R12, 0x7fffff37, PT ;  /* 0x7fffff370c00780c */ /* 0x000fe40003f46070 */
[----:B------:R-:W-:Y:S01]  /*c210*/  IADD3 R12, R198, -0x52, RZ ;  /* 0xffffffaec60c7810 */ /* 0x000fe20007ffe0ff */
[----:B------:R1:W-:Y:S04]  /*c220*/  LDGSTS.E [R16+0x6200], [R8.64], !P0 ;  /* 0x0620000008107fae */ /* 0x0003e8000c121848 */
[----:B------:R1:W-:Y:S04]  /*c230*/  LDGSTS.E [R16+0x6a00], [R14.64], !P6 ;  /* 0x06a000000e107fae */ /* 0x0003e8000f121848 */
[----:B-1----:R-:W4:Y:S04]  /*c240*/  LDL.64 R8, [R1+0x140] ;  /* 0x0001400001087983 */ /* 0x002f280000100a00 */
[----:B------:R1:W-:Y:S01]  /*c250*/  LDGSTS.E [R16+0x7200], [R6.64], !P4 ;  /* 0x0720000006107fae */ /* 0x0003e2000e121848 */
[----:B------:R-:W-:-:S03]  /*c260*/  ISETP.GE.U32.AND P6, PT, R12, 0x7fffff2f, PT ;  /* 0x7fffff2f0c00780c */ /* 0x000fc60003fc6070 */
[----:B------:R-:W4:Y:S04]  /*c270*/  LDL.64 R14, [R1+0x120] ;  /* 0x00012000010e7983 */ /* 0x000f280000100a00 */
[----:B------:R-:W4:Y:S01]  /*c280*/  LDL.64 R12, [R1+0x100] ;  /* 0x00010000010c7983 */ /* 0x000f220000100a00 */
[----:B-1----:R-:W-:-:S03]  /*c290*/  IADD3 R6, R198, -0x5a, RZ ;  /* 0xffffffa6c6067810 */ /* 0x002fc60007ffe0ff */
[----:B------:R1:W-:Y:S01]  /*c2a0*/  LDGSTS.E [R16+0x7a00], [R22.64], !P5 ;  /* 0x07a0000016107fae */ /* 0x0003e2000e921848 */
[----:B------:R-:W-:-:S03]  /*c2b0*/  ISETP.GE.U32.AND P5, PT, R6, 0x7fffff27, PT ;  /* 0x7fffff270600780c */ /* 0x000fc60003fa6070 */
[----:B------:R-:W4:Y:S04]  /*c2c0*/  LDL.64 R6, [R1+0xc0] ;  /* 0x0000c00001067983 */ /* 0x000f280000100a00 */
[----:B-1----:R-:W4:Y:S04]  /*c2d0*/  LDL.64 R22, [R1+0xe0] ;  /* 0x0000e00001167983 */ /* 0x002f280000100a00 */
[----:B---3--:R1:W-:Y:S04]  /*c2e0*/  LDGSTS.E [R16+0x8200], [R4.64], !P3 ;  /* 0x0820000004107fae */ /* 0x0083e8000d921848 */
[----:B--2---:R2:W-:Y:S04]  /*c2f0*/  LDGSTS.E [R16+0x8a00], [R18.64], !P1 ;  /* 0x08a0000012107fae */ /* 0x0045e8000c921848 */
[----:B--2---:R-:W2:Y:S01]  /*c300*/  LDL.64 R18, [R1+0xa0] ;  /* 0x0000a00001127983 */ /* 0x004ea20000100a00 */
[----:B-1----:R-:W-:-:S04]  /*c310*/  IADD3 R4, R198, -0x62, RZ ;  /* 0xffffff9ec6047810 */ /* 0x002fc80007ffe0ff */
[----:B------:R-:W-:Y:S02]  /*c320*/  ISETP.GE.U32.AND P1, PT, R4, 0x7fffff1f, PT ;  /* 0x7fffff1f0400780c */ /* 0x000fe40003f26070 */
[----:B------:R-:W3:Y:S01]  /*c330*/  LDL.64 R4, [R1+0x88] ;  /* 0x0000880001047983 */ /* 0x000ee20000100a00 */
[----:B------:R-:W-:-:S04]  /*c340*/  IADD3 R0, R198, -0x4e, RZ ;  /* 0xffffffb2c6007810 */ /* 0x000fc80007ffe0ff */
[----:B------:R-:W-:Y:S02]  /*c350*/  ISETP.GE.U32.AND P0, PT, R0, 0x7fffff33, PT ;  /* 0x7fffff330000780c */ /* 0x000fe40003f06070 */
[----:B------:R-:W-:-:S04]  /*c360*/  IADD3 R0, R198, -0x56, RZ ;  /* 0xffffffaac6007810 */ /* 0x000fc80007ffe0ff */
[----:B------:R-:W-:Y:S01]  /*c370*/  ISETP.GE.U32.AND P4, PT, R0, 0x7fffff2b, PT ;  /* 0x7fffff2b0000780c */ /* 0x000fe20003f86070 */
[----:B------:R1:W-:Y:S01]  /*c380*/  LDGSTS.E [R16+0x9200], [R10.64], !P2 ;  /* 0x092000000a107fae */ /* 0x0003e2000d121848 */
[----:B------:R-:W-:-:S04]  /*c390*/  IADD3 R0, R198, -0x5e, RZ ;  /* 0xffffffa2c6007810 */ /* 0x000fc80007ffe0ff */
[----:B------:R-:W-:Y:S01]  /*c3a0*/  ISETP.GE.U32.AND P3, PT, R0, 0x7fffff23, PT ;  /* 0x7fffff230000780c */ /* 0x000fe20003f66070 */
[----:B----4-:R4:W-:Y:S01]  /*c3b0*/  LDGSTS.E [R16+0x9a00], [R20.64], !P0 ;  /* 0x09a0000014107fae */ /* 0x0109e2000c121848 */
[C---:B------:R-:W-:Y:S02]  /*c3c0*/  IADD3 R0, R198.reuse, -0x66, RZ ;  /* 0xffffff9ac6007810 */ /* 0x040fe40007ffe0ff */
[----:B-1----:R-:W-:Y:S02]  /*c3d0*/  IADD3 R10, R198, -0x6a, RZ ;  /* 0xffffff96c60a7810 */ /* 0x002fe40007ffe0ff */
[----:B------:R-:W-:Y:S02]  /*c3e0*/  ISETP.GE.U32.AND P2, PT, R0, 0x7fffff1b, PT ;  /* 0x7fffff1b0000780c */ /* 0x000fe40003f46070 */
[----:B------:R-:W-:Y:S01]  /*c3f0*/  ISETP.GE.U32.AND P0, PT, R10, 0x7fffff17, PT ;  /* 0x7fffff170a00780c */ /* 0x000fe20003f06070 */
[----:B----4-:R-:W4:Y:S04]  /*c400*/  LDL.64 R20, [R1+0x70] ;  /* 0x0000700001147983 */ /* 0x010f280000100a00 */
[----:B------:R1:W-:Y:S04]  /*c410*/  LDGSTS.E [R16+0xa200], [R8.64], !P6 ;  /* 0x0a20000008107fae */ /* 0x0003e8000f121848 */
[----:B------:R-:W4:Y:S04]  /*c420*/  LDL.64 R10, [R1+0x58] ;  /* 0x00005800010a7983 */ /* 0x000f280000100a00 */
[----:B------:R1:W-:Y:S02]  /*c430*/  LDGSTS.E [R16+0xaa00], [R14.64], !P4 ;  /* 0x0aa000000e107fae */ /* 0x0003e4000e121848 */
[----:B-1----:R-:W-:-:S02]  /*c440*/  IADD3 R8, R198, -0x72, RZ ;  /* 0xffffff8ec6087810 */ /* 0x002fc40007ffe0ff */
[----:B------:R1:W-:Y:S02]  /*c450*/  LDGSTS.E [R16+0xb200], [R12.64], !P5 ;  /* 0x0b2000000c107fae */ /* 0x0003e4000e921848 */
[----:B------:R-:W-:Y:S02]  /*c460*/  ISETP.GE.U32.AND P4, PT, R8, 0x7fffff0f, PT ;  /* 0x7fffff0f0800780c */ /* 0x000fe40003f86070 */
[----:B------:R-:W4:Y:S04]  /*c470*/  LDL.64 R8, [R1+0x28] ;  /* 0x0000280001087983 */ /* 0x000f280000100a00 */
[----:B------:R-:W4:Y:S04]  /*c480*/  LDL.64 R14, [R1+0x40] ;  /* 0x00004000010e7983 */ /* 0x000f280000100a00 */
[----:B------:R1:W-:Y:S04]  /*c490*/  LDGSTS.E [R16+0xba00], [R22.64], !P3 ;  /* 0x0ba0000016107fae */ /* 0x0003e8000d921848 */
[----:B------:R1:W-:Y:S04]  /*c4a0*/  LDGSTS.E [R16+0xc200], [R6.64], !P1 ;  /* 0x0c20000006107fae */ /* 0x0003e8000c921848 */
[----:B-1----:R-:W4:Y:S04]  /*c4b0*/  LDL.64 R22, [R1+0x10] ;  /* 0x0000100001167983 */ /* 0x002f280000100a00 */
[----:B------:R-:W4:Y:S04]  /*c4c0*/  LDL.64 R6, [R1+0x3b8] ;  /* 0x0003b80001067983 */ /* 0x000f280000100a00 */
[----:B--2---:R1:W-:Y:S04]  /*c4d0*/  LDGSTS.E [R16+0xca00], [R18.64], !P2 ;  /* 0x0ca0000012107fae */ /* 0x0043e8000d121848 */
[----:B---3--:R2:W-:Y:S04]  /*c4e0*/  LDGSTS.E [R16+0xd200], [R4.64], !P0 ;  /* 0x0d20000004107fae */ /* 0x0085e8000c121848 */
[----:B-1----:R-:W3:Y:S04]  /*c4f0*/  LDL.64 R18, [R1+0x398] ;  /* 0x0003980001127983 */ /* 0x002ee80000100a00 */
[----:B--2---:R-:W2:Y:S01]  /*c500*/  LDL.64 R4, [R1+0x378] ;  /* 0x0003780001047983 */ /* 0x004ea20000100a00 */
        /* <DEDUP_REMOVED lines=9> */
[----:B----4-:R1:W-:Y:S01]  /*c5a0*/  LDGSTS.E [R16+0xda00], [R20.64], !P6 ;  /* 0x0da0000014107fae */ /* 0x0103e2000f121848 */
[----:B------:R-:W-:Y:S02]  /*c5b0*/  ISETP.GE.U32.AND P2, PT, R12, 0x7fffff7e, PT ;  /* 0x7fffff7e0c00780c */ /* 0x000fe40003f46070 */
[----:B------:R-:W-:-:S04]  /*c5c0*/  IADD3 R0, R198, -0x7, RZ ;  /* 0xfffffff9c6007810 */ /* 0x000fc80007ffe0ff */
[----:B------:R-:W-:Y:S01]  /*c5d0*/  ISETP.GE.U32.AND P0, PT, R0, 0x7fffff7a, PT ;  /* 0x7fffff7a0000780c */ /* 0x000fe20003f06070 */
[----:B------:R4:W-:Y:S01]  /*c5e0*/  LDGSTS.E [R16+0xe200], [R10.64], !P4 ;  /* 0x0e2000000a107fae */ /* 0x0009e2000e121848 */
[----:B------:R-:W-:-:S03]  /*c5f0*/  LOP3.LUT R13, R252, 0x40, RZ, 0x3c, !PT ;  /* 0x00000040fc0d7812 */ /* 0x000fc600078e3cff */
[----:B-1----:R-:W2:Y:S04]  /*c600*/  LDL.64 R20, [R1+0x358] ;  /* 0x0003580001147983 */ /* 0x002ea80000100a00 */
[----:B----4-:R-:W4:Y:S04]  /*c610*/  LDL.64 R10, [R1+0x338] ;  /* 0x00033800010a7983 */ /* 0x010f280000100a00 */
[----:B------:R1:W-:Y:S04]  /*c620*/  LDGSTS.E [R16+0xea00], [R14.64], !P5 ;  /* 0x0ea000000e107fae */ /* 0x0003e8000e921848 */
[----:B------:R1:W-:Y:S04]  /*c630*/  LDGSTS.E [R16+0xf200], [R8.64], !P3 ;  /* 0x0f20000008107fae */ /* 0x0003e8000d921848 */
[----:B-1----:R-:W4:Y:S04]  /*c640*/  LDL.64 R14, [R1+0x318] ;  /* 0x00031800010e7983 */ /* 0x002f280000100a00 */
[----:B------:R-:W4:Y:S04]  /*c650*/  LDL.64 R8, [R1+0x2f8] ;  /* 0x0002f80001087983 */ /* 0x000f280000100a00 */
[----:B------:R1:W-:Y:S04]  /*c660*/  LDGSTS.E [R16+0xfa00], [R22.64], !P1 ;  /* 0x0fa0000016107fae */ /* 0x0003e8000c921848 */
[----:B------:R1:W-:Y:S04]  /*c670*/  LDGSTS.E [R13+0x400], [R6.64], !P2 ;  /* 0x00400000060d7fae */ /* 0x0003e8000d121848 */
[----:B-1----:R-:W4:Y:S04]  /*c680*/  LDL.64 R16, [R1+0x2d8] ;  /* 0x0002d80001107983 */ /* 0x002f280000100a00 */
[----:B------:R-:W4:Y:S01]  /*c690*/  LDL.64 R6, [R1+0x2b8] ;  /* 0x0002b80001067983 */ /* 0x000f220000100a00 */
[----:B------:R-:W-:-:S02]  /*c6a0*/  IADD3 R12, R198, -0xb, RZ ;  /* 0xfffffff5c60c7810 */ /* 0x000fc40007ffe0ff */
[----:B------:R-:W-:Y:S01]  /*c6b0*/  IADD3 R0, R198, -0xf, RZ ;  /* 0xfffffff1c6007810 */ /* 0x000fe20007ffe0ff */
[----:B------:R-:W4:Y:S01]  /*c6c0*/  LDL.64 R22, [R1+0x158] ;  /* 0x0001580001167983 */ /* 0x000f220000100a00 */
[----:B------:R-:W-:-:S03]  /*c6d0*/  ISETP.GE.U32.AND P6, PT, R12, 0x7fffff76, PT ;  /* 0x7fffff760c00780c */ /* 0x000fc60003fc6070 */
[----:B---3--:R1:W-:Y:S10]  /*c6e0*/  LDGSTS.E [R13+0xc00], [R18.64], !P0 ;  /* 0x00c00000120d7fae */ /* 0x0083f4000c121848 */
[----:B--2---:R2:W-:Y:S04]  /*c6f0*/  LDGSTS.E [R13+0x1400], [R4.64], !P6 ;  /* 0x01400000040d7fae */ /* 0x0045e8000f121848 */
[----:B-1----:R-:W3:Y:S04]  /*c700*/  LDL.64 R18, [R1+0x298] ;  /* 0x0002980001127983 */ /* 0x002ee80000100a00 */
[----:B--2---:R-:W2:Y:S01]  /*c710*/  LDL.64 R4, [R1+0x278] ;  /* 0x0002780001047983 */ /* 0x004ea20000100a00 */
[----:B------:R-:W-:-:S02]  /*c720*/  IADD3 R12, R198, -0x13, RZ ;  /* 0xffffffedc60c7810 */ /* 0x000fc40007ffe0ff */
[----:B------:R-:W-:Y:S02]  /*c730*/  ISETP.GE.U32.AND P4, PT, R0, 0x7fffff72, PT ;  /* 0x7fffff720000780c */ /* 0x000fe40003f86070 */
[----:B------:R-:W-:Y:S02]  /*c740*/  IADD3 R0, R198, -0x17, RZ ;  /* 0xffffffe9c6007810 */ /* 0x000fe40007ffe0ff */
[----:B------:R-:W-:Y:S02]  /*c750*/  ISETP.GE.U32.AND P5, PT, R12, 0x7fffff6e, PT ;  /* 0x7fffff6e0c00780c */ /* 0x000fe40003fa6070 */
[----:B------:R-:W-:Y:S02]  /*c760*/  IADD3 R12, R198, -0x1b, RZ ;  /* 0xffffffe5c60c7810 */ /* 0x000fe40007ffe0ff */
[----:B------:R-:W-:Y:S02]  /*c770*/  ISETP.GE.U32.AND P3, PT, R0, 0x7fffff6a, PT ;  /* 0x7fffff6a0000780c */ /* 0x000fe40003f66070 */
[----:B------:R-:W-:-:S02]  /*c780*/  IADD3 R0, R198, -0x1f, RZ ;  /* 0xffffffe1c6007810 */ /* 0x000fc40007ffe0ff */
[----:B------:R-:W-:Y:S02]  /*c790*/  ISETP.GE.U32.AND P1, PT, R12, 0x7fffff66, PT ;  /* 0x7fffff660c00780c */ /* 0x000fe40003f26070 */
[----:B------:R-:W-:Y:S01]  /*c7a0*/  IADD3 R12, R198, -0x23, RZ ;  /* 0xffffffddc60c7810 */ /* 0x000fe20007ffe0ff */
[----:B------:R1:W-:Y:S01]  /*c7b0*/  LDGSTS.E [R13+0x1c00], [R20.64], !P4 ;  /* 0x01c00000140d7fae */ /* 0x0003e2000e121848 */
[----:B------:R-:W-:Y:S02]  /*c7c0*/  ISETP.GE.U32.AND P2, PT, R0, 0x7fffff62, PT ;  /* 0x7fffff620000780c */ /* 0x000fe40003f46070 */
[----:B------:R-:W-:Y:S02]  /*c7d0*/  ISETP.GE.U32.AND P0, PT, R12, 0x7fffff5e, PT ;  /* 0x7fffff5e0c00780c */ /* 0x000fe40003f06070 */
[----:B------:R-:W-:Y:S01]  /*c7e0*/  IADD3 R0, R198, -0x27, RZ ;  /* 0xffffffd9c6007810 */ /* 0x000fe20007ffe0ff */
[----:B----4-:R4:W-:Y:S03]  /*c7f0*/  LDGSTS.E [R13+0x2400], [R10.64], !P5 ;  /* 0x024000000a0d7fae */ /* 0x0109e6000e921848 */
[----:B------:R-:W-:Y:S01]  /*c800*/  ISETP.GE.U32.AND P6, PT, R0, 0x7fffff5a, PT ;  /* 0x7fffff5a0000780c */ /* 0x000fe20003fc6070 */
        /* <DEDUP_REMOVED lines=10> */
[----:B------:R-:W-:-:S04]  /*c8b0*/  IADD3 R12, R198, -0x2b, RZ ;  /* 0xffffffd5c60c7810 */ /* 0x000fc80007ffe0ff */
[----:B------:R-:W-:Y:S01]  /*c8c0*/  ISETP.GE.U32.AND P4, PT, R12, 0x7fffff56, PT ;  /* 0x7fffff560c00780c */ /* 0x000fe20003f86070 */
[----:B---3--:R1:W-:-:S12]  /*c8d0*/  LDGSTS.E [R13+0x4c00], [R18.64], !P6 ;  /* 0x04c00000120d7fae */ /* 0x0083d8000f121848 */
[----:B--2---:R2:W-:Y:S04]  /*c8e0*/  LDGSTS.E [R13+0x5400], [R4.64], !P4 ;  /* 0x05400000040d7fae */ /* 0x0045e8000e121848 */
[----:B-1----:R-:W3:Y:S04]  /*c8f0*/  LDL.64 R18, [R1+0x198] ;  /* 0x0001980001127983 */ /* 0x002ee80000100a00 */
[----:B--2---:R-:W2:Y:S01]  /*c900*/  LDL.64 R4, [R1+0x178] ;  /* 0x0001780001047983 */ /* 0x004ea20000100a00 */
[C---:B------:R-:W-:Y:S02]  /*c910*/  IADD3 R0, R198.reuse, -0x2f, RZ ;  /* 0xffffffd1c6007810 */ /* 0x040fe40007ffe0ff */
[----:B------:R-:W-:-:S02]  /*c920*/  IADD3 R12, R198, -0x33, RZ ;  /* 0xffffffcdc60c7810 */ /* 0x000fc40007ffe0ff */
[----:B------:R-:W-:Y:S02]  /*c930*/  ISETP.GE.U32.AND P5, PT, R0, 0x7fffff52, PT ;  /* 0x7fffff520000780c */ /* 0x000fe40003fa6070 */
[----:B------:R-:W-:Y:S02]  /*c940*/  IADD3 R0, R198, -0x37, RZ ;  /* 0xffffffc9c6007810 */ /* 0x000fe40007ffe0ff */
[----:B------:R-:W-:Y:S02]  /*c950*/  ISETP.GE.U32.AND P3, PT, R12, 0x7fffff4e, PT ;  /* 0x7fffff4e0c00780c */ /* 0x000fe40003f66070 */
[----:B------:R-:W-:Y:S02]  /*c960*/  IADD3 R12, R198, -0x3b, RZ ;  /* 0xffffffc5c60c7810 */ /* 0x000fe40007ffe0ff */
[----:B------:R-:W-:Y:S02]  /*c970*/  ISETP.GE.U32.AND P1, PT, R0, 0x7fffff4a, PT ;  /* 0x7fffff4a0000780c */ /* 0x000fe40003f26070 */
[----:B------:R-:W-:-:S02]  /*c980*/  IADD3 R0, R198, -0x3f, RZ ;  /* 0xffffffc1c6007810 */ /* 0x000fc40007ffe0ff */
[----:B------:R-:W-:Y:S01]  /*c990*/  ISETP.GE.U32.AND P2, PT, R12, 0x7fffff46, PT ;  /* 0x7fffff460c00780c */ /* 0x000fe20003f46070 */
[----:B------:R1:W-:Y:S01]  /*c9a0*/  LDGSTS.E [R13+0x5c00], [R20.64], !P5 ;  /* 0x05c00000140d7fae */ /* 0x0003e2000e921848 */
[----:B------:R-:W-:Y:S02]  /*c9b0*/  IADD3 R12, R198, -0x43, RZ ;  /* 0xffffffbdc60c7810 */ /* 0x000fe40007ffe0ff */
[----:B------:R-:W-:Y:S02]  /*c9c0*/  ISETP.GE.U32.AND P0, PT, R0, 0x7fffff42, PT ;  /* 0x7fffff420000780c */ /* 0x000fe40003f06070 */
[----:B------:R-:W-:Y:S02]  /*c9d0*/  ISETP.GE.U32.AND P6, PT, R12, 0x7fffff3e, PT ;  /* 0x7fffff3e0c00780c */ /* 0x000fe40003fc6070 */
[----:B------:R-:W-:Y:S01]  /*c9e0*/  IADD3 R0, R198, -0x47, RZ ;  /* 0xffffffb9c6007810 */ /* 0x000fe20007ffe0ff */
[----:B----4-:R4:W-:Y:S03]  /*c9f0*/  LDGSTS.E [R13+0x6400], [R10.64], !P3 ;  /* 0x064000000a0d7fae */ /* 0x0109e6000d921848 */
[----:B------:R-:W-:Y:S01]  /*ca00*/  ISETP.GE.U32.AND P4, PT, R0, 0x7fffff3a, PT ;  /* 0x7fffff3a0000780c */ /* 0x000fe20003f86070 */
[----:B-1----:R-:W2:Y:S01]  /*ca10*/  LDL.64 R20, [R1+0x138] ;  /* 0x0001380001147983 */ /* 0x002ea20000100a00 */
[----:B----4-:R-:W-:-:S03]  /*ca20*/  IADD3 R10, R198, -0x53, RZ ;  /* 0xffffffadc60a7810 */ /* 0x010fc60007ffe0ff */
[----:B------:R1:W-:Y:S01]  /*ca30*/  LDGSTS.E [R13+0x6c00], [R14.64], !P1 ;  /* 0x06c000000e0d7fae */ /* 0x0003e2000c921848 */
[----:B------:R-:W-:-:S03]  /*ca40*/  ISETP.GE.U32.AND P1, PT, R10, 0x7fffff2e, PT ;  /* 0x7fffff2e0a00780c */ /* 0x000fc60003f26070 */
[----:B------:R4:W-:Y:S04]  /*ca50*/  LDGSTS.E [R13+0x7400], [R8.64], !P2 ;  /* 0x07400000080d7fae */ /* 0x0009e8000d121848 */
[----:B------:R-:W2:Y:S04]  /*ca60*/  LDL.64 R10, [R1+0xf8] ;  /* 0x0000f800010a7983 */ /* 0x000ea80000100a00 */
[----:B-1----:R-:W2:Y:S04]  /*ca70*/  LDL.64 R14, [R1+0x118] ;  /* 0x00011800010e7983 */ /* 0x002ea80000100a00 */
[----:B------:R1:W-:Y:S04]  /*ca80*/  LDGSTS.E [R13+0x7c00], [R16.64], !P0 ;  /* 0x07c00000100d7fae */ /* 0x0003e8000c121848 */
[----:B------:R4:W-:Y:S04]  /*ca90*/  LDGSTS.E [R13+0x8400], [R6.64], !P6 ;  /* 0x08400000060d7fae */ /* 0x0009e8000f121848 */
[----:B-1----:R-:W2:Y:S04]  /*caa0*/  LDL.64 R16, [R1+0xd8] ;  /* 0x0000d80001107983 */ /* 0x002ea80000100a00 */
[----:B----4-:R-:W4:Y:S01]  /*cab0*/  LDL.64 R6, [R1+0xb8] ;  /* 0x0000b80001067983 */ /* 0x010f220000100a00 */
[----:B------:R-:W-:-:S02]  /*cac0*/  IADD3 R12, R198, -0x4b, RZ ;  /* 0xffffffb5c60c7810 */ /* 0x000fc40007ffe0ff */
[----:B------:R-:W-:Y:S02]  /*cad0*/  IADD3 R0, R198, -0x4f, RZ ;  /* 0xffffffb1c6007810 */ /* 0x000fe40007ffe0ff */
[----:B------:R-:W-:Y:S02]  /*cae0*/  ISETP.GE.U32.AND P5, PT, R12, 0x7fffff36, PT ;  /* 0x7fffff360c00780c */ /* 0x000fe40003fa6070 */
[----:B------:R-:W-:Y:S02]  /*caf0*/  ISETP.GE.U32.AND P3, PT, R0, 0x7fffff32, PT ;  /* 0x7fffff320000780c */ /* 0x000fe40003f66070 */
[----:B------:R-:W-:-:S04]  /*cb00*/  IADD3 R8, R198, -0x5b, RZ ;  /* 0xffffffa5c6087810 */ /* 0x000fc80007ffe0ff */
[----:B------:R-:W-:Y:S02]  /*cb10*/  ISETP.GE.U32.AND P0, PT, R8, 0x7fffff26, PT ;  /* 0x7fffff260800780c */ /* 0x000fe40003f06070 */
[----:B------:R-:W-:Y:S01]  /*cb20*/  IADD3 R8, R198, -0x63, RZ ;  /* 0xffffff9dc6087810 */ /* 0x000fe20007ffe0ff */
[----:B---3--:R1:W-:Y:S04]  /*cb30*/  LDGSTS.E [R13+0x8c00], [R18.64], !P4 ;  /* 0x08c00000120d7fae */ /* 0x0083e8000e121848 */
[----:B-1----:R-:W3:Y:S01]  /*cb40*/  LDL.64 R18, [R1+0x98] ;  /* 0x0000980001127983 */ /* 0x002ee20000100a00 */
[----:B------:R-:W-:-:S03]  /*cb50*/  ISETP.GE.U32.AND P4, PT, R8, 0x7fffff1e, PT ;  /* 0x7fffff1e0800780c */ /* 0x000fc60003f86070 */
[----:B--2---:R1:W-:Y:S04]  /*cb60*/  LDGSTS.E [R13+0x9400], [R4.64], !P5 ;  /* 0x09400000040d7fae */ /* 0x0043e8000e921848 */
[----:B------:R-:W2:Y:S04]  /*cb70*/  LDL.64 R8, [R1+0x80] ;  /* 0x0000800001087983 */ /* 0x000ea80000100a00 */
[----:B------:R1:W-:Y:S02]  /*cb80*/  LDGSTS.E [R13+0x9c00], [R22.64], !P3 ;  /* 0x09c00000160d7fae */ /* 0x0003e4000d921848 */
[----:B-1----:R-:W-:-:S04]  /*cb90*/  IADD3 R4, R198, -0x6b, RZ ;  /* 0xffffff95c6047810 */ /* 0x002fc80007ffe0ff */
[----:B------:R-:W-:Y:S02]  /*cba0*/  ISETP.GE.U32.AND P3, PT, R4, 0x7fffff16, PT ;  /* 0x7fffff160400780c */ /* 0x000fe40003f66070 */
[----:B------:R-:W2:Y:S04]  /*cbb0*/  LDL.64 R4, [R1+0x50] ;  /* 0x0000500001047983 */ /* 0x000ea80000100a00 */
[----:B------:R-:W2:Y:S01]  /*cbc0*/  LDL.64 R22, [R1+0x68] ;  /* 0x0000680001167983 */ /* 0x000ea20000100a00 */
[----:B------:R-:W-:-:S03]  /*cbd0*/  IADD3 R0, R198, -0x57, RZ ;  /* 0xffffffa9c6007810 */ /* 0x000fc60007ffe0ff */
[----:B------:R1:W-:Y:S01]  /*cbe0*/  LDGSTS.E [R13+0xa400], [R20.64], !P1 ;  /* 0x0a400000140d7fae */ /* 0x0003e2000c921848 */
[----:B------:R-:W-:Y:S02]  /*cbf0*/  ISETP.GE.U32.AND P2, PT, R0, 0x7fffff2a, PT ;  /* 0x7fffff2a0000780c */ /* 0x000fe40003f46070 */
[----:B------:R-:W-:-:S04]  /*cc00*/  IADD3 R0, R198, -0x5f, RZ ;  /* 0xffffffa1c6007810 */ /* 0x000fc80007ffe0ff */
[----:B------:R-:W-:Y:S02]  /*cc10*/  ISETP.GE.U32.AND P6, PT, R0, 0x7fffff22, PT ;  /* 0x7fffff220000780c */ /* 0x000fe40003fc6070 */
[----:B------:R-:W-:Y:S01]  /*cc20*/  IADD3 R0, R198, -0x67, RZ ;  /* 0xffffff99c6007810 */ /* 0x000fe20007ffe0ff */
[----:B-1----:R-:W2:Y:S03]  /*cc30*/  LDL.64 R20, [R1+0x38] ;  /* 0x0000380001147983 */ /* 0x002ea60000100a00 */
[----:B------:R-:W-:Y:S01]  /*cc40*/  ISETP.GE.U32.AND P5, PT, R0, 0x7fffff1a, PT ;  /* 0x7fffff1a0000780c */ /* 0x000fe20003fa6070 */
[----:B------:R1:W-:Y:S04]  /*cc50*/  LDGSTS.E [R13+0xac00], [R14.64], !P2 ;  /* 0x0ac000000e0d7fae */ /* 0x0003e8000d121848 */
[----:B------:R4:W-:Y:S04]  /*cc60*/  LDGSTS.E [R13+0xb400], [R10.64], !P0 ;  /* 0x0b4000000a0d7fae */ /* 0x0009e8000c121848 */
[----:B-1----:R-:W2:Y:S04]  /*cc70*/  LDL.64 R14, [R1+0x20] ;  /* 0x00002000010e7983 */ /* 0x002ea80000100a00 */
[----:B------:R1:W-:Y:S04]  /*cc80*/  LDGSTS.E [R13+0xbc00], [R16.64], !P6 ;  /* 0x0bc00000100d7fae */ /* 0x0003e8000f121848 */
[----:B----4-:R4:W-:Y:S04]  /*cc90*/  LDGSTS.E [R13+0xc400], [R6.64], !P4 ;  /* 0x0c400000060d7fae */ /* 0x0109e8000e121848 */
[----:B-1----:R-:W2:Y:S04]  /*cca0*/  LDL.64 R16, [R1+0x8] ;  /* 0x0000080001107983 */ /* 0x002ea80000100a00 */
[----:B----4-:R-:W4:Y:S01]  /*ccb0*/  LDL.64 R6, [R1+0x3b0] ;  /* 0x0003b00001067983 */ /* 0x010f220000100a00 */
[----:B------:R-:W-:-:S02]  /*ccc0*/  IADD3 R0, R198, -0x6f, RZ ;  /* 0xffffff91c6007810 */ /* 0x000fc40007ffe0ff */
[C---:B------:R-:W-:Y:S02]  /*ccd0*/  IADD3 R12, R198.reuse, -0x73, RZ ;  /* 0xffffff8dc60c7810 */ /* 0x040fe40007ffe0ff */
[----:B------:R-:W-:Y:S02]  /*cce0*/  IADD3 R10, R198, -0x7b, RZ ;  /* 0xffffff85c60a7810 */ /* 0x000fe40007ffe0ff */
[----:B------:R-:W-:Y:S02]  /*ccf0*/  ISETP.GE.U32.AND P1, PT, R0, 0x7fffff12, PT ;  /* 0x7fffff120000780c */ /* 0x000fe40003f26070 */
[----:B------:R-:W-:Y:S02]  /*cd00*/  ISETP.GE.U32.AND P2, PT, R12, 0x7fffff0e, PT ;  /* 0x7fffff0e0c00780c */ /* 0x000fe40003f46070 */
[----:B------:R-:W-:Y:S02]  /*cd10*/  ISETP.GE.U32.AND P6, PT, R10, 0x7fffff06, PT ;  /* 0x7fffff060a00780c */ /* 0x000fe40003fc6070 */
[----:B------:R-:W-:Y:S01]  /*cd20*/  IADD3 R10, R198, -0x4, RZ ;  /* 0xfffffffcc60a7810 */ /* 0x000fe20007ffe0ff */
[----:B---3--:R1:W-:Y:S04]  /*cd30*/  LDGSTS.E [R13+0xcc00], [R18.64], !P5 ;  /* 0x0cc00000120d7fae */ /* 0x0083e8000e921848 */
[----:B-1----:R-:W3:Y:S01]  /*cd40*/  LDL.64 R18, [R1+0x390] ;  /* 0x0003900001127983 */ /* 0x002ee20000100a00 */
[----:B------:R-:W-:-:S02]  /*cd50*/  ISETP.GE.U32.AND P5, PT, R10, 0x7fffff7d, PT ;  /* 0x7fffff7d0a00780c */ /* 0x000fc40003fa6070 */
[----:B------:R-:W-:Y:S01]  /*cd60*/  IADD3 R10, R198, -0xc, RZ ;  /* 0xfffffff4c60a7810 */ /* 0x000fe20007ffe0ff */
[----:B--2---:R1:W-:Y:S04]  /*cd70*/  LDGSTS.E [R13+0xd400], [R8.64], !P3 ;  /* 0x0d400000080d7fae */ /* 0x0043e8000d921848 */
[----:B------:R2:W-:Y:S01]  /*cd80*/  LDGSTS.E [R13+0xdc00], [R22.64], !P1 ;  /* 0x0dc00000160d7fae */ /* 0x0005e2000c921848 */
[----:B------:R-:W-:-:S03]  /*cd90*/  ISETP.GE.U32.AND P1, PT, R10, 0x7fffff75, PT ;  /* 0x7fffff750a00780c */ /* 0x000fc60003f26070 */
[----:B-1----:R-:W3:Y:S04]  /*cda0*/  LDL.64 R8, [R1+0x370] ;  /* 0x0003700001087983 */ /* 0x002ee80000100a00 */
[----:B------:R1:W-:Y:S04]  /*cdb0*/  LDGSTS.E [R13+0xe400], [R4.64], !P2 ;  /* 0x0e400000040d7fae */ /* 0x0003e8000d121848 */
[----:B------:R-:W3:Y:S01]  /*cdc0*/  LDL.64 R10, [R1+0x350] ;  /* 0x00035000010a7983 */ /* 0x000ee20000100a00 */
[C---:B------:R-:W-:Y:S02]  /*cdd0*/  IADD3 R0, R198.reuse, -0x77, RZ ;  /* 0xffffff89c6007810 */ /* 0x040fe40007ffe0ff */
[----:B------:R-:W-:Y:S01]  /*cde0*/  IADD3 R12, R198, -0x14, RZ ;  /* 0xffffffecc60c7810 */ /* 0x000fe20007ffe0ff */
[----:B--2---:R-:W2:Y:S04]  /*cdf0*/  LDL.64 R22, [R1+0xf0] ;  /* 0x0000f00001167983 */ /* 0x004ea80000100a00 */
[----:B-1----:R-:W2:Y:S01]  /*ce00*/  LDL.64 R4, [R1+0x330] ;  /* 0x0003300001047983 */ /* 0x002ea20000100a00 */
[----:B------:R-:W-:-:S02]  /*ce10*/  ISETP.GE.U32.AND P0, PT, R0, 0x7fffff0a, PT ;  /* 0x7fffff0a0000780c */ /* 0x000fc40003f06070 */
[----:B------:R-:W-:-:S04]  /*ce20*/  IADD3 R0, R198, -0x7f, RZ ;  /* 0xffffff81c6007810 */ /* 0x000fc80007ffe0ff */
[----:B------:R-:W-:Y:S02]  /*ce30*/  ISETP.GE.U32.AND P4, PT, R0, 0x7fffff02, PT ;  /* 0x7fffff020000780c */ /* 0x000fe40003f86070 */
[----:B------:R-:W-:-:S04]  /*ce40*/  IADD3 R0, R198, -0x8, RZ ;  /* 0xfffffff8c6007810 */ /* 0x000fc80007ffe0ff */
[----:B------:R-:W-:Y:S01]  /*ce50*/  ISETP.GE.U32.AND P3, PT, R0, 0x7fffff79, PT ;  /* 0x7fffff790000780c */ /* 0x000fe20003f66070 */
[----:B------:R1:W-:Y:S04]  /*ce60*/  LDGSTS.E [R13+0xec00], [R20.64], !P0 ;  /* 0x0ec00000140d7fae */ /* 0x0003e8000c121848 */
[----:B------:R1:W-:Y:S04]  /*ce70*/  LDGSTS.E [R13+0xf400], [R14.64], !P6 ;  /* 0x0f4000000e0d7fae */ /* 0x0003e8000f121848 */
[----:B-1----:R-:W2:Y:S04]  /*ce80*/  LDL.64 R20, [R1+0x310] ;  /* 0x0003100001147983 */ /* 0x002ea80000100a00 */
[----:B------:R-:W2:Y:S04]  /*ce90*/  LDL.64 R14, [R1+0x2f0] ;  /* 0x0002f000010e7983 */ /* 0x000ea80000100a00 */
[----:B------:R1:W-:Y:S04]  /*cea0*/  LDGSTS.E [R13+0xfc00], [R16.64], !P4 ;  /* 0x0fc00000100d7fae */ /* 0x0003e8000e121848 */
[----:B----4-:R4:W-:Y:S04]  /*ceb0*/  LDGSTS.E [R199+0x600], [R6.64], !P5 ;  /* 0x0060000006c77fae */ /* 0x0109e8000e921848 */
[----:B-1----:R-:W2:Y:S04]  /*cec0*/  LDL.64 R16, [R1+0x2d0] ;  /* 0x0002d00001107983 */ /* 0x002ea80000100a00 */
[----:B----4-:R-:W4:Y:S01]  /*ced0*/  LDL.64 R6, [R1+0x2b0] ;  /* 0x0002b00001067983 */ /* 0x010f220000100a00 */
[----:B------:R-:W-:-:S02]  /*cee0*/  IADD3 R0, R198, -0x10, RZ ;  /* 0xfffffff0c6007810 */ /* 0x000fc40007ffe0ff */
[----:B------:R-:W-:Y:S02]  /*cef0*/  ISETP.GE.U32.AND P0, PT, R12, 0x7fffff6d, PT ;  /* 0x7fffff6d0c00780c */ /* 0x000fe40003f06070 */
[----:B------:R-:W-:Y:S01]  /*cf00*/  ISETP.GE.U32.AND P2, PT, R0, 0x7fffff71, PT ;  /* 0x7fffff710000780c */ /* 0x000fe20003f46070 */
[----:B---3--:R1:W-:Y:S04]  /*cf10*/  LDGSTS.E [R199+0xe00], [R18.64], !P3 ;  /* 0x00e0000012c77fae */ /* 0x0083e8000d921848 */
[----:B-1----:R-:W3:Y:S04]  /*cf20*/  LDL.64 R18, [R1+0x290] ;  /* 0x0002900001127983 */ /* 0x002ee80000100a00 */
[----:B------:R1:W-:Y:S04]  /*cf30*/  LDGSTS.E [R199+0x1600], [R8.64], !P1 ;  /* 0x0160000008c77fae */ /* 0x0003e8000c921848 */
[----:B------:R2:W-:Y:S04]  /*cf40*/  LDGSTS.E [R199+0x1e00], [R10.64], !P2 ;  /* 0x01e000000ac77fae */ /* 0x0005e8000d121848 */
[----:B-1----:R-:W3:Y:S04]  /*cf50*/  LDL.64 R8, [R1+0x270] ;  /* 0x0002700001087983 */ /* 0x002ee80000100a00 */
[----:B--2---:R1:W-:Y:S04]  /*cf60*/  LDGSTS.E [R199+0x2600], [R4.64], !P0 ;  /* 0x0260000004c77fae */ /* 0x0043e8000c121848 */
[----:B------:R-:W2:Y:S04]  /*cf70*/  LDL.64 R10, [R1+0x250] ;  /* 0x00025000010a7983 */ /* 0x000ea80000100a00 */
        /* <DEDUP_REMOVED lines=8> */
[----:B------:R-:W-:Y:S02]  /*d000*/  ISETP.GE.U32.AND P3, PT, R12, 0x7fffff5d, PT ;  /* 0x7fffff5d0c00780c */ /* 0x000fe40003f66070 */
[C---:B------:R-:W-:Y:S01]  /*d010*/  IADD3 R0, R198.reuse, -0x28, RZ ;  /* 0xffffffd8c6007810 */ /* 0x040fe20007ffe0ff */
[----:B------:R1:W-:Y:S01]  /*d020*/  LDGSTS.E [R199+0x2e00], [R20.64], !P6 ;  /* 0x02e0000014c77fae */ /* 0x0003e2000f121848 */
[----:B------:R-:W-:Y:S02]  /*d030*/  IADD3 R12, R198, -0x2c, RZ ;  /* 0xffffffd4c60c7810 */ /* 0x000fe40007ffe0ff */
[----:B------:R-:W-:Y:S01]  /*d040*/  ISETP.GE.U32.AND P1, PT, R0, 0x7fffff59, PT ;  /* 0x7fffff590000780c */ /* 0x000fe20003f26070 */
[----:B------:R1:W-:Y:S01]  /*d050*/  LDGSTS.E [R199+0x3600], [R14.64], !P4 ;  /* 0x036000000ec77fae */ /* 0x0003e2000e121848 */
[----:B------:R-:W-:Y:S02]  /*d060*/  ISETP.GE.U32.AND P2, PT, R12, 0x7fffff55, PT ;  /* 0x7fffff550c00780c */ /* 0x000fe40003f46070 */
[----:B------:R-:W-:-:S04]  /*d070*/  IADD3 R12, R198, -0x34, RZ ;  /* 0xffffffccc60c7810 */ /* 0x000fc80007ffe0ff */
[----:B------:R-:W-:Y:S01]  /*d080*/  ISETP.GE.U32.AND P6, PT, R12, 0x7fffff4d, PT ;  /* 0x7fffff4d0c00780c */ /* 0x000fe20003fc6070 */
[----:B-1----:R-:W2:Y:S01]  /*d090*/  LDL.64 R20, [R1+0x210] ;  /* 0x0002100001147983 */ /* 0x002ea20000100a00 */
[----:B------:R-:W-:-:S03]  /*d0a0*/  IADD3 R14, R198, -0x3c, RZ ;  /* 0xffffffc4c60e7810 */ /* 0x000fc60007ffe0ff */
[----:B------:R-:W2:Y:S04]  /*d0b0*/  LDL.64 R12, [R1+0x1f0] ;  /* 0x0001f000010c7983 */ /* 0x000ea80000100a00 */
[----:B------:R1:W-:Y:S01]  /*d0c0*/  LDGSTS.E [R199+0x3e00], [R16.64], !P5 ;  /* 0x03e0000010c77fae */ /* 0x0003e2000e921848 */
[----:B------:R-:W-:Y:S02]  /*d0d0*/  ISETP.GE.U32.AND P5, PT, R14, 0x7fffff45, PT ;  /* 0x7fffff450e00780c */ /* 0x000fe40003fa6070 */
[C---:B------:R-:W-:Y:S01]  /*d0e0*/  IADD3 R14, R198.reuse, -0x44, RZ ;  /* 0xffffffbcc60e7810 */ /* 0x040fe20007ffe0ff */
[----:B----4-:R4:W-:Y:S04]  /*d0f0*/  LDGSTS.E [R199+0x4600], [R6.64], !P3 ;  /* 0x0460000006c77fae */ /* 0x0109e8000d921848 */
[----:B-1----:R-:W2:Y:S04]  /*d100*/  LDL.64 R16, [R1+0x1d0] ;  /* 0x0001d00001107983 */ /* 0x002ea80000100a00 */
[----:B----4-:R-:W4:Y:S01]  /*d110*/  LDL.64 R6, [R1+0x1b0] ;  /* 0x0001b00001067983 */ /* 0x010f220000100a00 */
[----:B------:R-:W-:-:S04]  /*d120*/  IADD3 R0, R198, -0x30, RZ ;  /* 0xffffffd0c6007810 */ /* 0x000fc80007ffe0ff */
[----:B------:R-:W-:Y:S01]  /*d130*/  ISETP.GE.U32.AND P0, PT, R0, 0x7fffff51, PT ;  /* 0x7fffff510000780c */ /* 0x000fe20003f06070 */
[----:B---3--:R1:W-:Y:S01]  /*d140*/  LDGSTS.E [R199+0x4e00], [R18.64], !P1 ;  /* 0x04e0000012c77fae */ /* 0x0083e2000c921848 */
[----:B------:R-:W-:-:S03]  /*d150*/  ISETP.GE.U32.AND P1, PT, R14, 0x7fffff3d, PT ;  /* 0x7fffff3d0e00780c */ /* 0x000fc60003f26070 */
[----:B------:R-:W3:Y:S04]  /*d160*/  LDL.64 R14, [R1+0x190] ;  /* 0x00019000010e7983 */ /* 0x000ee80000100a00 */
[----:B------:R1:W-:Y:S04]  /*d170*/  LDGSTS.E [R199+0x5600], [R8.64], !P2 ;  /* 0x0560000008c77fae */ /* 0x0003e8000d121848 */
[----:B--2---:R2:W-:Y:S04]  /*d180*/  LDGSTS.E [R199+0x5e00], [R10.64], !P0 ;  /* 0x05e000000ac77fae */ /* 0x0045e8000c121848 */
[----:B-1----:R-:W3:Y:S04]  /*d190*/  LDL.64 R8, [R1+0x170] ;  /* 0x0001700001087983 */ /* 0x002ee80000100a00 */
[----:B------:R1:W-:Y:S04]  /*d1a0*/  LDGSTS.E [R199+0x6600], [R4.64], !P6 ;  /* 0x0660000004c77fae */ /* 0x0003e8000f121848 */
[----:B--2---:R-:W2:Y:S04]  /*d1b0*/  LDL.64 R10, [R1+0x150] ;  /* 0x00015000010a7983 */ /* 0x004ea80000100a00 */
[----:B-1----:R-:W2:Y:S01]  /*d1c0*/  LDL.64 R4, [R1+0x130] ;  /* 0x0001300001047983 */ /* 0x002ea20000100a00 */
[----:B------:R-:W-:-:S04]  /*d1d0*/  IADD3 R0, R198, -0x38, RZ ;  /* 0xffffffc8c6007810 */ /* 0x000fc80007ffe0ff */
[----:B------:R-:W-:Y:S02]  /*d1e0*/  ISETP.GE.U32.AND P4, PT, R0, 0x7fffff49, PT ;  /* 0x7fffff490000780c */ /* 0x000fe40003f86070 */
[----:B------:R-:W-:-:S04]  /*d1f0*/  IADD3 R0, R198, -0x40, RZ ;  /* 0xffffffc0c6007810 */ /* 0x000fc80007ffe0ff */
[----:B------:R-:W-:Y:S02]  /*d200*/  ISETP.GE.U32.AND P3, PT, R0, 0x7fffff41, PT ;  /* 0x7fffff410000780c */ /* 0x000fe40003f66070 */
[C---:B------:R-:W-:Y:S02]  /*d210*/  IADD3 R0, R198.reuse, -0x48, RZ ;  /* 0xffffffb8c6007810 */ /* 0x040fe40007ffe0ff */
[----:B------:R-:W-:Y:S02]  /*d220*/  IADD3 R18, R198, -0x4c, RZ ;  /* 0xffffffb4c6127810 */ /* 0x000fe40007ffe0ff */
[----:B------:R-:W-:Y:S01]  /*d230*/  ISETP.GE.U32.AND P2, PT, R0, 0x7fffff39, PT ;  /* 0x7fffff390000780c */ /* 0x000fe20003f46070 */
[----:B------:R1:W-:Y:S01]  /*d240*/  LDGSTS.E [R199+0x6e00], [R20.64], !P4 ;  /* 0x06e0000014c77fae */ /* 0x0003e2000e121848 */
[----:B------:R-:W-:Y:S02]  /*d250*/  ISETP.GE.U32.AND P0, PT, R18, 0x7fffff35, PT ;  /* 0x7fffff351200780c */ /* 0x000fe40003f06070 */
[----:B------:R-:W-:Y:S01]  /*d260*/  IADD3 R18, R198, -0x54, RZ ;  /* 0xffffffacc6127810 */ /* 0x000fe20007ffe0ff */
[----:B------:R4:W-:Y:S03]  /*d270*/  LDGSTS.E [R199+0x7600], [R12.64], !P5 ;  /* 0x076000000cc77fae */ /* 0x0009e6000e921848 */
[----:B------:R-:W-:-:S02]  /*d280*/  ISETP.GE.U32.AND P4, PT, R18, 0x7fffff2d, PT ;  /* 0x7fffff2d1200780c */ /* 0x000fc40003f86070 */
[----:B------:R-:W2:Y:S04]  /*d290*/  LDL.64 R18, [R1+0x3f8] ;  /* 0x0003f80001127983 */ /* 0x000ea80000100a00 */
[----:B-1----:R-:W2:Y:S04]  /*d2a0*/  LDL.64 R20, [R1+0xd0] ;  /* 0x0000d00001147983 */ /* 0x002ea80000100a00 */
[----:B------:R1:W-:Y:S04]  /*d2b0*/  LDGSTS.E [R199+0x7e00], [R16.64], !P3 ;  /* 0x07e0000010c77fae */ /* 0x0003e8000d921848 */
[----:B----4-:R4:W-:Y:S01]  /*d2c0*/  LDGSTS.E [R199+0x8600], [R6.64], !P1 ;  /* 0x0860000006c77fae */ /* 0x0109e2000c921848 */
[----:B------:R-:W-:-:S02]  /*d2d0*/  IADD3 R0, R198, -0x50, RZ ;  /* 0xffffffb0c6007810 */ /* 0x000fc40007ffe0ff */
[----:B------:R-:W-:Y:S01]  /*d2e0*/  IADD3 R12, R198, -0x5c, RZ ;  /* 0xffffffa4c60c7810 */ /* 0x000fe20007ffe0ff */
[----:B-1----:R-:W2:Y:S04]  /*d2f0*/  LDL.64 R16, [R1+0x420] ;  /* 0x0004200001107983 */ /* 0x002ea80000100a00 */
[----:B----4-:R-:W4:Y:S01]  /*d300*/  LDL.64 R6, [R1+0xb0] ;  /* 0x0000b00001067983 */ /* 0x010f220000100a00 */
[----:B------:R-:W-:Y:S02]  /*d310*/  ISETP.GE.U32.AND P6, PT, R0, 0x7fffff31, PT ;  /* 0x7fffff310000780c */ /* 0x000fe40003fc6070 */
[----:B------:R-:W-:Y:S02]  /*d320*/  IADD3 R0, R198, -0x58, RZ ;  /* 0xffffffa8c6007810 */ /* 0x000fe40007ffe0ff */
[----:B------:R-:W-:-:S02]  /*d330*/  ISETP.GE.U32.AND P3, PT, R12, 0x7fffff25, PT ;  /* 0x7fffff250c00780c */ /* 0x000fc40003f66070 */
[----:B------:R-:W-:Y:S02]  /*d340*/  ISETP.GE.U32.AND P5, PT, R0, 0x7fffff29, PT ;  /* 0x7fffff290000780c */ /* 0x000fe40003fa6070 */
[----:B------:R-:W-:Y:S01]  /*d350*/  IADD3 R12, R198, -0x64, RZ ;  /* 0xffffff9cc60c7810 */ /* 0x000fe20007ffe0ff */
[----:B---3--:R1:W-:Y:S04]  /*d360*/  LDGSTS.E [R199+0x8e00], [R14.64], !P2 ;  /* 0x08e000000ec77fae */ /* 0x0083e8000d121848 */
[----:B-1----:R-:W3:Y:S01]  /*d370*/  LDL.64 R14, [R1+0x3f0] ;  /* 0x0003f000010e7983 */ /* 0x002ee20000100a00 */
[----:B------:R-:W-:-:S03]  /*d380*/  ISETP.GE.U32.AND P2, PT, R12, 0x7fffff1d, PT ;  /* 0x7fffff1d0c00780c */ /* 0x000fc60003f46070 */
[----:B------:R-:W3:Y:S04]  /*d390*/  LDL.64 R12, [R1+0x418] ;  /* 0x00041800010c7983 */ /* 0x000ee80000100a00 */
[----:B------:R1:W-:Y:S04]  /*d3a0*/  LDGSTS.E [R199+0x9600], [R8.64], !P0 ;  /* 0x0960000008c77fae */ /* 0x0003e8000c121848 */
[----:B--2---:R2:W-:Y:S01]  /*d3b0*/  LDGSTS.E [R199+0x9e00], [R10.64], !P6 ;  /* 0x09e000000ac77fae */ /* 0x0045e2000f121848 */
[----:B-1----:R-:W-:-:S03]  /*d3c0*/  IADD3 R8, R198, -0x6c, RZ ;  /* 0xffffff94c6087810 */ /* 0x002fc60007ffe0ff */
[----:B------:R1:W-:Y:S01]  /*d3d0*/  LDGSTS.E [R199+0xa600], [R4.64], !P4 ;  /* 0x0a60000004c77fae */ /* 0x0003e2000e121848 */
[----:B------:R-:W-:-:S03]  /*d3e0*/  ISETP.GE.U32.AND P6, PT, R8, 0x7fffff15, PT ;  /* 0x7fffff150800780c */ /* 0x000fc60003fc6070 */
[----:B--2---:R-:W2:Y:S04]  /*d3f0*/  LDL.64 R10, [R1+0x410] ;  /* 0x00041000010a7983 */ /* 0x004ea80000100a00 */
[----:B------:R-:W2:Y:S01]  /*d400*/  LDL.64 R8, [R1+0x408] ;  /* 0x0004080001087983 */ /* 0x000ea20000100a00 */
[----:B-1----:R-:W-:-:S03]  /*d410*/  IADD3 R4, R198, -0x74, RZ ;  /* 0xffffff8cc6047810 */ /* 0x002fc60007ffe0ff */
[----:B------:R1:W-:Y:S01]  /*d420*/  LDGSTS.E [R199+0xae00], [R24.64], !P5 ;  /* 0x0ae0000018c77fae */ /* 0x0003e2000e921848 */
[----:B------:R-:W-:-:S03]  /*d430*/  ISETP.GE.U32.AND P5, PT, R4, 0x7fffff0d, PT ;  /* 0x7fffff0d0400780c */ /* 0x000fc60003fa6070 */
[----:B------:R1:W-:Y:S04]  /*d440*/  LDGSTS.E [R199+0xb600], [R22.64], !P3 ;  /* 0x0b60000016c77fae */ /* 0x0003e8000d921848 */
[----:B-1----:R-:W2:Y:S04]  /*d450*/  LDL.LU.64 R24, [R1+0xaa8] ;  /* 0x000aa80001187983 */ /* 0x002ea80000300a00 */
[----:B------:R-:W2:Y:S01]  /*d460*/  LDL.64 R4, [R1+0x400] ;  /* 0x0004000001047983 */ /* 0x000ea20000100a00 */
[C---:B------:R-:W-:Y:S02]  /*d470*/  IADD3 R0, R198.reuse, -0x60, RZ ;  /* 0xffffffa0c6007810 */ /* 0x040fe40007ffe0ff */
[----:B------:R-:W-:Y:S01]  /*d480*/  IADD3 R252, R198, -0x7c, RZ ;  /* 0xffffff84c6fc7810 */ /* 0x000fe20007ffe0ff */
[----:B------:R-:W2:Y:S01]  /*d490*/  LDL.LU.64 R22, [R1+0xaa0] ;  /* 0x000aa00001167983 */ /* 0x000ea20000300a00 */
[----:B------:R-:W-:-:S02]  /*d4a0*/  ISETP.GE.U32.AND P1, PT, R0, 0x7fffff21, PT ;  /* 0x7fffff210000780c */ /* 0x000fc40003f26070 */
[----:B------:R-:W-:-:S04]  /*d4b0*/  IADD3 R0, R198, -0x68, RZ ;  /* 0xffffff98c6007810 */ /* 0x000fc80007ffe0ff */
[----:B------:R-:W-:Y:S02]  /*d4c0*/  ISETP.GE.U32.AND P0, PT, R0, 0x7fffff19, PT ;  /* 0x7fffff190000780c */ /* 0x000fe40003f06070 */
[----:B------:R-:W-:-:S04]  /*d4d0*/  IADD3 R0, R198, -0x70, RZ ;  /* 0xffffff90c6007810 */ /* 0x000fc80007ffe0ff */
[----:B------:R-:W-:Y:S01]  /*d4e0*/  ISETP.GE.U32.AND P4, PT, R0, 0x7fffff11, PT ;  /* 0x7fffff110000780c */ /* 0x000fe20003f86070 */
[----:B------:R1:W-:Y:S01]  /*d4f0*/  LDGSTS.E [R199+0xbe00], [R20.64], !P1 ;  /* 0x0be0000014c77fae */ /* 0x0003e2000c921848 */
[----:B------:R-:W-:-:S04]  /*d500*/  IADD3 R0, R198, -0x78, RZ ;  /* 0xffffff88c6007810 */ /* 0x000fc80007ffe0ff */
[----:B------:R-:W-:Y:S02]  /*d510*/  ISETP.GE.U32.AND P3, PT, R0, 0x7fffff09, PT ;  /* 0x7fffff090000780c */ /* 0x000fe40003f66070 */
[----:B------:R-:W-:Y:S01]  /*d520*/  IADD3 R0, R198, -0x81, RZ ;  /* 0xffffff7fc6007810 */ /* 0x000fe20007ffe0ff */
[----:B----4-:R4:W-:Y:S03]  /*d530*/  LDGSTS.E [R199+0xc600], [R6.64], !P2 ;  /* 0x0c60000006c77fae */ /* 0x0109e6000d121848 */
[----:B------:R-:W-:Y:S01]  /*d540*/  ISETP.GE.U32.AND P2, PT, R0, 0x7fffff00, PT ;  /* 0x7fffff000000780c */ /* 0x000fe20003f46070 */
[----:B------:R4:W-:Y:S01]  /*d550*/  LDGSTS.E [R199+0xce00], [R18.64], !P0 ;  /* 0x0ce0000012c77fae */ /* 0x0009e2000c121848 */
[----:B------:R-:W-:Y:S02]  /*d560*/  IADD3 R0, R198, -0x89, RZ ;  /* 0xffffff77c6007810 */ /* 0x000fe40007ffe0ff */
[----:B------:R-:W-:Y:S01]  /*d570*/  ISETP.GE.U32.AND P1, PT, R252, 0x7fffff05, PT ;  /* 0x7fffff05fc00780c */ /* 0x000fe20003f26070 */
[----:B-1----:R-:W2:Y:S01]  /*d580*/  LDL.LU.64 R20, [R1+0xa98] ;  /* 0x000a980001147983 */ /* 0x002ea20000300a00 */
[----:B----4-:R-:W-:Y:S01]  /*d590*/  IMAD.MOV.U32 R6, RZ, RZ, 0x7f ;  /* 0x0000007fff067424 */ /* 0x010fe200078e00ff */
[----:B------:R-:W-:-:S02]  /*d5a0*/  IADD3 R7, R198, -0x85, RZ ;  /* 0xffffff7bc6077810 */ /* 0x000fc40007ffe0ff */
[----:B------:R-:W4:Y:S02]  /*d5b0*/  LDL.LU.64 R18, [R1+0xa90] ;  /* 0x000a900001127983 */ /* 0x000f240000300a00 */
[----:B------:R-:W-:Y:S02]  /*d5c0*/  IADD3 R6, R6, c[0x0][0x180], RZ ;  /* 0x0000600006067a10 */ /* 0x000fe40007ffe0ff */
[----:B------:R-:W-:Y:S02]  /*d5d0*/  ISETP.GE.U32.AND P0, PT, R7, 0x7ffffefc, PT ;  /* 0x7ffffefc0700780c */ /* 0x000fe40003f06070 */
[----:B------:R-:W-:Y:S01]  /*d5e0*/  IADD3 R7, R198, -0x8d, RZ ;  /* 0xffffff73c6077810 */ /* 0x000fe20007ffe0ff */
[----:B---3--:R1:W-:Y:S01]  /*d5f0*/  LDGSTS.E [R199+0xd600], [R14.64], !P6 ;  /* 0x0d6000000ec77fae */ /* 0x0083e2000f121848 */
[----:B------:R-:W-:-:S03]  /*d600*/  ISETP.GE.U32.AND P6, PT, R0, 0x7ffffef8, PT ;  /* 0x7ffffef80000780c */ /* 0x000fc60003fc6070 */
[----:B------:R-:W3:Y:S04]  /*d610*/  S2R R0, SR_TID.X ;  /* 0x0000000000007919 */ /* 0x000ee80000002100 */
[----:B------:R3:W-:Y:S01]  /*d620*/  LDGSTS.E [R199+0xde00], [R16.64], !P4 ;  /* 0x0de0000010c77fae */ /* 0x0007e2000e121848 */
[----:B-1----:R-:W-:-:S03]  /*d630*/  IADD3 R15, R198, -0x80, RZ ;  /* 0xffffff80c60f7810 */ /* 0x002fc60007ffe0ff */
[----:B------:R-:W4:Y:S01]  /*d640*/  LDL.LU R14, [R1+0xa88] ;  /* 0x000a8800010e7983 */ /* 0x000f220000300800 */
[----:B------:R-:W-:-:S03]  /*d650*/  ISETP.GE.U32.AND P4, PT, R15, 0x7fffff01, PT ;  /* 0x7fffff010f00780c */ /* 0x000fc60003f86070 */
[----:B------:R1:W-:Y:S01]  /*d660*/  LDGSTS.E [R199+0xe600], [R12.64], !P5 ;  /* 0x0e6000000cc77fae */ /* 0x0003e2000e921848 */
[----:B------:R-:W-:-:S03]  /*d670*/  ISETP.GT.AND P5, PT, R6, 0x7f, PT ;  /* 0x0000007f0600780c */ /* 0x000fc60003fa4270 */
[----:B---3--:R-:W3:Y:S04]  /*d680*/  LDL.LU.64 R16, [R1+0xa80] ;  /* 0x000a800001107983 */ /* 0x008ee80000300a00 */
[----:B------:R-:W4:Y:S01]  /*d690*/  LDL.LU R15, [R1+0xa78] ;  /* 0x000a7800010f7983 */ /* 0x000f220000300800 */
[----:B------:R-:W-:-:S03]  /*d6a0*/  LOP3.LUT R0, R0, 0x7f, RZ, 0xc0, !PT ;  /* 0x0000007f00007812 */ /* 0x000fc600078ec0ff */
[----:B-1----:R-:W3:Y:S04]  /*d6b0*/  LDL.LU.64 R12, [R1+0xa70] ;  /* 0x000a7000010c7983 */ /* 0x002ee80000300a00 */
[----:B------:R-:W3:Y:S04]  /*d6c0*/  LDL.LU R6, [R1+0xa68] ;  /* 0x000a680001067983 */ /* 0x000ee80000300800 */
[----:B--2---:R1:W-:Y:S01]  /*d6d0*/  LDGSTS.E [R199+0xee00], [R10.64], !P3 ;  /* 0x0ee000000ac77fae */ /* 0x0043e2000d921848 */
[----:B------:R-:W-:Y:S02]  /*d6e0*/  ISETP.GE.AND P3, PT, R0, c[0x0][0x180], PT ;  /* 0x0000600000007a0c */ /* 0x000fe40003f66270 */
[----:B------:R-:W-:Y:S01]  /*d6f0*/  SEL R0, RZ, 0x4, !P5 ;  /* 0x00000004ff007807 */ /* 0x000fe20006800000 */
[----:B------:R2:W-:Y:S01]  /*d700*/  LDGSTS.E [R199+0xf600], [R8.64], !P1 ;  /* 0x0f60000008c77fae */ /* 0x0005e2000c921848 */
[----:B------:R-:W-:-:S03]  /*d710*/  ISETP.GE.U32.AND P5, PT, R7, 0x7ffffef4, PT ;  /* 0x7ffffef40700780c */ /* 0x000fc60003fa6070 */
[----:B-1----:R-:W3:Y:S04]  /*d720*/  LDL.LU.64 R10, [R1+0xa60] ;  /* 0x000a6000010a7983 */ /* 0x002ee80000300a00 */
[----:B--2---:R-:W2:Y:S04]  /*d730*/  LDL.LU.64 R8, [R1+0xa58] ;  /* 0x000a580001087983 */ /* 0x004ea80000300a00 */
[----:B------:R-:W2:Y:S04]  /*d740*/  LDL.LU R7, [R1+0xa50] ;  /* 0x000a500001077983 */ /* 0x000ea80000300800 */
[----:B------:R1:W-:Y:S01]  /*d750*/  LDGSTS.E [R199+0xfe00], [R4.64], !P4 ;  /* 0x0fe0000004c77fae */ /* 0x0003e2000e121848 */
[----:B------:R-:W-:-:S02]  /*d760*/  IADD3 R252, R198, -0x91, RZ ;  /* 0xffffff6fc6fc7810 */ /* 0x000fc40007ffe0ff */
[----:B------:R-:W-:Y:S01]  /*d770*/  SEL R0, R0, RZ, !P3 ;  /* 0x000000ff00007207 */ /* 0x000fe20005800000 */
[----:B------:R-:W0:Y:S04]  /*d780*/  LDGDEPBAR ;  /* 0x00000000000079af */ /* 0x000e280000000000 */
[----:B-1----:R-:W2:Y:S01]  /*d790*/  LDL.LU.64 R4, [R1+0xa48] ;  /* 0x000a480001047983 */ /* 0x002ea20000300a00 */
[----:B------:R-:W-:Y:S02]  /*d7a0*/  ISETP.GE.U32.AND P1, PT, R252, 0x7ffffef0, PT ;  /* 0x7ffffef0fc00780c */ /* 0x000fe40003f26070 */
[----:B------:R-:W-:Y:S01]  /*d7b0*/  IADD3 R252, R198, -0x95, RZ ;  /* 0xffffff6bc6fc7810 */ /* 0x000fe20007ffe0ff */
[----:B------:R1:W5:Y:S03]  /*d7c0*/  LDL.LU R199, [R1+0xa40] ;  /* 0x000a400001c77983 */ /* 0x0003660000300800 */
[----:B------:R-:W-:-:S02]  /*d7d0*/  ISETP.GE.U32.AND P3, PT, R252, 0x7ffffeec, PT ;  /* 0x7ffffeecfc00780c */ /* 0x000fc40003f66070 */
[----:B------:R-:W1:Y:S01]  /*d7e0*/  S2R R252, SR_TID.X ;  /* 0x0000000000fc7919 */ /* 0x000e620000002100 */
[----:B------:R-:W-:Y:S02]  /*d7f0*/  ISETP.NE.U32.AND P4, PT, R0, RZ, PT ;  /* 0x000000ff0000720c */ /* 0x000fe40003f85070 */
[----:B-1----:R-:W-:-:S05]  /*d800*/  LOP3.LUT R252, R252, 0x7f, RZ, 0xc0, !PT ;  /* 0x0000007ffcfc7812 */ /* 0x002fca00078ec0ff */
[----:B------:R-:W-:-:S06]  /*d810*/  IMAD.SHL.U32 R252, R252, 0x4, RZ ;  /* 0x00000004fcfc7824 */ /* 0x000fcc00078e00ff */
[----:B--2---:R1:W-:Y:S04]  /*d820*/  LDGSTS.E [R252+0x20000], [R4.64], P4 ;  /* 0x2000000004fc7fae */ /* 0x0043e8000a121848 */
[----:B---3--:R2:W-:Y:S04]  /*d830*/  LDGSTS.E [R252+0x21000], [R12.64], P4 ;  /* 0x210000000cfc7fae */ /* 0x0085e8000a121848 */
[----:B------:R3:W-:Y:S04]  /*d840*/  LDGSTS.E [R252+0x22000], [R28.64], P4 ;  /* 0x220000001cfc7fae */ /* 0x0007e8000a121848 */
[----:B-1----:R-:W4:Y:S04]  /*d850*/  LDL.LU.64 R4, [R1+0xa38] ;  /* 0x000a380001047983 */ /* 0x002f280000300a00 */
[----:B------:R-:W-:Y:S04]  /*d860*/  STL.64 [R1+0x9c8], R12 ;  /* 0x0009c80c01007387 */ /* 0x000fe80000100a00 */
[----:B------:R3:W-:Y:S04]  /*d870*/  STL.64 [R1+0x9d0], R28 ;  /* 0x0009d01c01007387 */ /* 0x0007e80000100a00 */
[----:B------:R1:W-:Y:S04]  /*d880*/  LDGSTS.E [R252+0x23000], [R44.64], P4 ;  /* 0x230000002cfc7fae */ /* 0x0003e8000a121848 */
[----:B------:R1:W-:Y:S04]  /*d890*/  LDGSTS.E [R252+0x24000], [R60.64], P4 ;  /* 0x240000003cfc7fae */ /* 0x0003e8000a121848 */
[----:B---3--:R-:W3:Y:S04]  /*d8a0*/  LDL.LU.64 R28, [R1+0x3c8] ;  /* 0x0003c800011c7983 */ /* 0x008ee80000300a00 */
[----:B------:R1:W-:Y:S04]  /*d8b0*/  STL.64 [R1+0x9d8], R44 ;  /* 0x0009d82c01007387 */ /* 0x0003e80000100a00 */
[----:B------:R2:W-:Y:S04]  /*d8c0*/  LDGSTS.E [R252+0x25000], [R76.64], P4 ;  /* 0x250000004cfc7fae */ /* 0x0005e8000a121848 */
[----:B------:R2:W-:Y:S04]  /*d8d0*/  LDGSTS.E [R252+0x26000], [R92.64], P4 ;  /* 0x260000005cfc7fae */ /* 0x0005e8000a121848 */
[----:B-1----:R-:W3:Y:S04]  /*d8e0*/  LDL.LU.64 R44, [R1+0x3d0] ;  /* 0x0003d000012c7983 */ /* 0x002ee80000300a00 */
[----:B------:R1:W-:Y:S04]  /*d8f0*/  STL.64 [R1+0x9e0], R60 ;  /* 0x0009e03c01007387 */ /* 0x0003e80000100a00 */
[----:B------:R3:W-:Y:S01]  /*d900*/  LDGSTS.E [R252+0x27000], [R108.64], P4 ;  /* 0x270000006cfc7fae */ /* 0x0007e2000a121848 */
[----:B--2---:R-:W-:-:S03]  /*d910*/  LOP3.LUT R13, R252, 0x10, RZ, 0x3c, !PT ;  /* 0x00000010fc0d7812 */ /* 0x004fc600078e3cff */
[----:B------:R2:W-:Y:S04]  /*d920*/  LDGSTS.E [R252+0x28000], [R124.64], P4 ;  /* 0x280000007cfc7fae */ /* 0x0005e8000a121848 */
[----:B-1----:R-:W2:Y:S04]  /*d930*/  LDL.LU.64 R60, [R1+0x3d8] ;  /* 0x0003d800013c7983 */ /* 0x002ea80000300a00 */
[----:B------:R1:W-:Y:S04]  /*d940*/  LDGSTS.E [R252+0x29000], [R140.64], P4 ;  /* 0x290000008cfc7fae */ /* 0x0003e8000a121848 */
[----:B------:R1:W-:Y:S04]  /*d950*/  LDGSTS.E [R252+0x2a000], [R156.64], P4 ;  /* 0x2a0000009cfc7fae */ /* 0x0003e8000a121848 */
[----:B------:R1:W-:Y:S04]  /*d960*/  LDGSTS.E [R252+0x2b000], [R172.64], P4 ;  /* 0x2b000000acfc7fae */ /* 0x0003e8000a121848 */
[----:B------:R1:W-:Y:S04]  /*d970*/  LDGSTS.E [R252+0x2c000], [R188.64], P4 ;  /* 0x2c000000bcfc7fae */ /* 0x0003e8000a121848 */
[----:B------:R1:W-:Y:S04]  /*d980*/  LDGSTS.E [R252+0x2d000], [R206.64], P4 ;  /* 0x2d000000cefc7fae */ /* 0x0003e8000a121848 */
[----:B------:R1:W-:Y:S04]  /*d990*/  LDGSTS.E [R252+0x2e000], [R222.64], P4 ;  /* 0x2e000000defc7fae */ /* 0x0003e8000a121848 */
[----:B------:R1:W-:Y:S04]  /*d9a0*/  LDGSTS.E [R252+0x2f000], [R238.64], P4 ;  /* 0x2f000000eefc7fae */ /* 0x0003e8000a121848 */
[----:B------:R-:W-:Y:S04]  /*d9b0*/  STL.64 [R1+0x9e8], R76 ;  /* 0x0009e84c01007387 */ /* 0x000fe80000100a00 */
[----:B------:R1:W-:Y:S04]  /*d9c0*/  STL.64 [R1+0x9f0], R92 ;  /* 0x0009f05c01007387 */ /* 0x0003e80000100a00 */
[----:B------:R3:W-:Y:S04]  /*d9d0*/  STL.64 [R1+0x9f8], R108 ;  /* 0x0009f86c01007387 */ /* 0x0007e80000100a00 */
[----:B------:R-:W-:Y:S04]  /*d9e0*/  STL.64 [R1+0xa00], R124 ;  /* 0x000a007c01007387 */ /* 0x000fe80000100a00 */
[----:B------:R1:W-:Y:S04]  /*d9f0*/  STL.64 [R1+0xa08], R140 ;  /* 0x000a088c01007387 */ /* 0x0003e80000100a00 */
[----:B------:R-:W-:Y:S04]  /*da00*/  STL.64 [R1+0xa10], R156 ;  /* 0x000a109c01007387 */ /* 0x000fe80000100a00 */
[----:B------:R-:W-:Y:S04]  /*da10*/  STL.64 [R1+0xa18], R172 ;  /* 0x000a18ac01007387 */ /* 0x000fe80000100a00 */
[----:B------:R1:W-:Y:S04]  /*da20*/  STL.64 [R1+0xa20], R188 ;  /* 0x000a20bc01007387 */ /* 0x0003e80000100a00 */
[----:B------:R-:W-:Y:S04]  /*da30*/  STL.64 [R1+0xa28], R206 ;  /* 0x000a28ce01007387 */ /* 0x000fe80000100a00 */
[----:B------:R1:W-:Y:S04]  /*da40*/  STL.64 [R1+0xa30], R222 ;  /* 0x000a30de01007387 */ /* 0x0003e80000100a00 */
[----:B--2---:R2:W-:Y:S04]  /*da50*/  LDGSTS.E [R13+0x20200], [R60.64], P4 ;  /* 0x202000003c0d7fae */ /* 0x0045e8000a121848 */
[----:B----4-:R2:W-:Y:S04]  /*da60*/  LDGSTS.E [R13+0x21200], [R14.64], P4 ;  /* 0x212000000e0d7fae */ /* 0x0105e8000a121848 */
[----:B------:R2:W-:Y:S04]  /*da70*/  LDGSTS.E [R13+0x22200], [R30.64], P4 ;  /* 0x222000001e0d7fae */ /* 0x0005e8000a121848 */
        /* <DEDUP_REMOVED lines=13> */
[----:B--2---:R-:W2:Y:S01]  /*db50*/  LDL.LU.64 R12, [R1] ;  /* 0x00000000010c7983 */ /* 0x004ea20000300a00 */
[----:B-1----:R-:W-:-:S02]  /*db60*/  LOP3.LUT R93, R252, 0x20, RZ, 0x3c, !PT ;  /* 0x00000020fc5d7812 */ /* 0x002fc400078e3cff */
[C---:B------:R-:W-:Y:S01]  /*db70*/  LOP3.LUT R77, R252.reuse, 0x30, RZ, 0x3c, !PT ;  /* 0x00000030fc4d7812 */ /* 0x040fe200078e3cff */
[----:B---3--:R-:W3:Y:S04]  /*db80*/  LDL.LU.64 R108, [R1+0x3a8] ;  /* 0x0003a800016c7983 */ /* 0x008ee80000300a00 */
        /* <DEDUP_REMOVED lines=23> */
[----:B------:R4:W-:Y:S01]  /*dd00*/  LDGSTS.E [R77+0x27600], [R114.64], P4 ;  /* 0x27600000724d7fae */ /* 0x0009e2000a121848 */
[----:B------:R-:W-:-:S03]  /*dd10*/  LOP3.LUT R141, R252, 0x40, RZ, 0x3c, !PT ;  /* 0x00000040fc8d7812 */ /* 0x000fc600078e3cff */
        /* <DEDUP_REMOVED lines=8> */
[----:B------:R-:W-:-:S02]  /*dda0*/  LOP3.LUT R76, R252, 0x50, RZ, 0x3c, !PT ;  /* 0x00000050fc4c7812 */ /* 0x000fc400078e3cff */
[C---:B----4-:R-:W-:Y:S01]  /*ddb0*/  LOP3.LUT R77, R252.reuse, 0x60, RZ, 0x3c, !PT ;  /* 0x00000060fc4d7812 */ /* 0x050fe200078e3cff */
[----:B--2---:R2:W-:Y:S04]  /*ddc0*/  LDGSTS.E [R141+0x20800], [R12.64], P4 ;  /* 0x208000000c8d7fae */ /* 0x0045e8000a121848 */
        /* <DEDUP_REMOVED lines=47> */
[----:B----4-:R-:W4:Y:S01]  /*e0c0*/  LDL.LU.64 R76, [R1+0x388] ;  /* 0x00038800014c7983 */ /* 0x010f220000300a00 */
[----:B------:R-:W-:-:S03]  /*e0d0*/  LOP3.LUT R92, R252, 0x70, RZ, 0x3c, !PT ;  /* 0x00000070fc5c7812 */ /* 0x000fc600078e3cff */
[----:B------:R-:W2:Y:S04]  /*e0e0*/  LDL.LU.64 R124, [R1+0x368] ;  /* 0x00036800017c7983 */ /* 0x000ea80000300a00 */
[----:B------:R1:W-:Y:S04]  /*e0f0*/  LDGSTS.E [R92+0x20e00], [R10.64], P4 ;  /* 0x20e000000a5c7fae */ /* 0x0003e8000a121848 */
[----:B------:R1:W-:Y:S04]  /*e100*/  LDGSTS.E [R92+0x21e00], [R26.64], P4 ;  /* 0x21e000001a5c7fae */ /* 0x0003e8000a121848 */
[----:B------:R1:W-:Y:S04]  /*e110*/  LDGSTS.E [R92+0x22e00], [R42.64], P4 ;  /* 0x22e000002a5c7fae */ /* 0x0003e8000a121848 */
[----:B------:R1:W-:Y:S04]  /*e120*/  LDGSTS.E [R92+0x23e00], [R58.64], P4 ;  /* 0x23e000003a5c7fae */ /* 0x0003e8000a121848 */
[----:B------:R1:W-:Y:S04]  /*e130*/  LDGSTS.E [R92+0x24e00], [R74.64], P4 ;  /* 0x24e000004a5c7fae */ /* 0x0003e8000a121848 */
[----:B------:R1:W-:Y:S04]  /*e140*/  LDGSTS.E [R92+0x25e00], [R90.64], P4 ;  /* 0x25e000005a5c7fae */ /* 0x0003e8000a121848 */
[----:B------:R1:W-:Y:S04]  /*e150*/  LDGSTS.E [R92+0x26e00], [R106.64], P4 ;  /* 0x26e000006a5c7fae */ /* 0x0003e8000a121848 */
[----:B------:R-:W2:Y:S04]  /*e160*/  LDL.LU.64 R188, [R1+0x348] ;  /* 0x0003480001bc7983 */ /* 0x000ea80000300a00 */
[----:B------:R1:W-:Y:S04]  /*e170*/  LDGSTS.E [R92+0x27e00], [R122.64], P4 ;  /* 0x27e000007a5c7fae */ /* 0x0003e8000a121848 */
[----:B------:R-:W2:Y:S04]  /*e180*/  LDL.LU.64 R222, [R1+0x328] ;  /* 0x0003280001de7983 */ /* 0x000ea80000300a00 */
        /* <DEDUP_REMOVED lines=8> */
[----:B------:R1:W-:Y:S01]  /*e210*/  LDGSTS.E [R92+0x2fe00], [R4.64], P4 ;  /* 0x2fe00000045c7fae */ /* 0x0003e2000a121848 */
[----:B------:R-:W-:-:S03]  /*e220*/  IADD3 R0, R198, -0x99, RZ ;  /* 0xffffff67c6007810 */ /* 0x000fc60007ffe0ff */
[----:B------:R-:W0:Y:S01]  /*e230*/  LDGDEPBAR ;  /* 0x00000000000079af */ /* 0x000e220000000000 */
[C---:B------:R-:W-:Y:S02]  /*e240*/  LOP3.LUT R198, R252.reuse, 0x10, RZ, 0x3c, !PT ;  /* 0x00000010fcc67812 */ /* 0x040fe400078e3cff */
[C---:B------:R-:W-:Y:S01]  /*e250*/  LOP3.LUT R198, R252.reuse, 0x30, RZ, 0x3c, !PT ;  /* 0x00000030fcc67812 */ /* 0x040fe200078e3cff */
[----:B------:R-:W2:Y:S01]  /*e260*/  LDL.LU.64 R206, [R1+0x2e8] ;  /* 0x0002e80001ce7983 */ /* 0x000ea20000300a00 */
[C---:B------:R-:W-:Y:S02]  /*e270*/  LOP3.LUT R198, R252.reuse, 0x50, RZ, 0x3c, !PT ;  /* 0x00000050fcc67812 */ /* 0x040fe400078e3cff */
[----:B------:R-:W-:Y:S01]  /*e280*/  LOP3.LUT R198, R252, 0x70, RZ, 0x3c, !PT ;  /* 0x00000070fcc67812 */ /* 0x000fe200078e3cff */
[----:B------:R-:W-:-:S04]  /*e290*/  IMAD.MOV.U32 R198, RZ, RZ, c[0x0][0x188] ;  /* 0x00006200ffc67624 */ /* 0x000fc800078e00ff */
[----:B------:R-:W-:-:S04]  /*e2a0*/  IMAD.SHL.U32 R198, R198, 0x80, RZ ;  /* 0x00000080c6c67824 */ /* 0x000fc800078e00ff */
[C---:B------:R-:W-:Y:S01]  /*e2b0*/  IMAD.WIDE R2, R198.reuse, 0x4, R2 ;  /* 0x00000004c6027825 */ /* 0x040fe200078e0202 */
[----:B------:R-:W-:Y:S03]  /*e2c0*/  BAR.SYNC.DEFER_BLOCKING 0x0 ;  /* 0x0000000000007b1d */ /* 0x000fe60000010000 */
[----:B---3--:R-:W-:-:S03]  /*e2d0*/  IMAD.WIDE R172, R198, 0x4, R108 ;  /* 0x00000004c6ac7825 */ /* 0x008fc600078e026c */
[----:B------:R-:W-:Y:S04]  /*e2e0*/  STL.64 [R1+0x428], R2 ;  /* 0x0004280201007387 */ /* 0x000fe80000100a00 */
[----:B------:R3:W-:Y:S04]  /*e2f0*/  STL.64 [R1+0x3a8], R172 ;  /* 0x0003a8ac01007387 */ /* 0x0007e80000100a00 */
[----:B------:R-:W2:Y:S04]  /*e300*/  LDL.LU.64 R108, [R1+0x2c8] ;  /* 0x0002c800016c7983 */ /* 0x000ea80000300a00 */
[----:B------:R-:W-:Y:S01]  /*e310*/  @!PT LDS RZ, [RZ] ;  /* 0x00000000fffff984 */ /* 0x000fe20000000800 */
[----:B------:R-:W-:Y:S01]  /*e320*/  @!PT LDS RZ, [RZ] ;  /* 0x00000000fffff984 */ /* 0x000fe20000000800 */
[----:B------:R-:W-:Y:S01]  /*e330*/  @!PT LDS RZ, [RZ] ;  /* 0x00000000fffff984 */ /* 0x000fe20000000800 */
[----:B------:R1:W-:Y:S04]  /*e340*/  LDGSTS.E [R252+0x10000], [R2.64], !P2 ;  /* 0x1000000002fc7fae */ /* 0x0003e8000d121848 */
[----:B------:R3:W-:Y:S04]  /*e350*/  LDGSTS.E [R252+0x10800], [R172.64], !P0 ;  /* 0x10800000acfc7fae */ /* 0x0007e8000c121848 */
[----:B---3--:R-:W3:Y:S01]  /*e360*/  LDL.LU.64 R172, [R1+0x2a8] ;  /* 0x0002a80001ac7983 */ /* 0x008ee20000300a00 */
[----:B----4-:R-:W-:-:S05]  /*e370*/  IMAD.WIDE R76, R198, 0x4, R76 ;  /* 0x00000004c64c7825 */ /* 0x010fca00078e024c */
[----:B------:R4:W-:Y:S04]  /*e380*/  STL.64 [R1+0x388], R76 ;  /* 0x0003884c01007387 */ /* 0x0009e80000100a00 */
[----:B------:R4:W-:Y:S04]  /*e390*/  LDGSTS.E [R252+0x11000], [R76.64], !P6 ;  /* 0x110000004cfc7fae */ /* 0x0009e8000f121848 */
[----:B----4-:R-:W4:Y:S01]  /*e3a0*/  LDL.LU.64 R76, [R1+0x288] ;  /* 0x00028800014c7983 */ /* 0x010f220000300a00 */
[----:B--2---:R-:W-:-:S05]  /*e3b0*/  IMAD.WIDE R124, R198, 0x4, R124 ;  /* 0x00000004c67c7825 */ /* 0x004fca00078e027c */
[----:B------:R2:W-:Y:S04]  /*e3c0*/  STL.64 [R1+0x368], R124 ;  /* 0x0003687c01007387 */ /* 0x0005e80000100a00 */
[----:B------:R2:W-:Y:S01]  /*e3d0*/  LDGSTS.E [R252+0x11800], [R124.64], !P5 ;  /* 0x118000007cfc7fae */ /* 0x0005e2000e921848 */
[----:B------:R-:W-:-:S05]  /*e3e0*/  IMAD.WIDE R188, R198, 0x4, R188 ;  /* 0x00000004c6bc7825 */ /* 0x000fca00078e02bc */
[----:B------:R1:W-:Y:S01]  /*e3f0*/  LDGSTS.E [R252+0x12000], [R188.64], !P1 ;  /* 0x12000000bcfc7fae */ /* 0x0003e2000c921848 */
[----:B------:R-:W-:-:S03]  /*e400*/  IMAD.WIDE R222, R198, 0x4, R222 ;  /* 0x00000004c6de7825 */ /* 0x000fc600078e02de */
[----:B--2---:R-:W2:Y:S04]  /*e410*/  LDL.LU.64 R124, [R1+0x268] ;  /* 0x00026800017c7983 */ /* 0x004ea80000300a00 */
[----:B------:R1:W-:Y:S04]  /*e420*/  STL.64 [R1+0x348], R188 ;  /* 0x000348bc01007387 */ /* 0x0003e80000100a00 */
[----:B------:R1:W-:Y:S01]  /*e430*/  STL.64 [R1+0x328], R222 ;  /* 0x000328de01007387 */ /* 0x0003e20000100a00 */
[----:B------:R-:W-:Y:S01]  /*e440*/  IMAD.MOV.U32 R140, RZ, RZ, c[0x0][0x180] ;  /* 0x00006000ff8c7624 */ /* 0x000fe200078e00ff */
[----:B------:R-:W-:-:S02]  /*e450*/  ISETP.GE.U32.AND P4, PT, R0, 0x7ffffee8, PT ;  /* 0x7ffffee80000780c */ /* 0x000fc40003f86070 */
[----:B------:R1:W-:Y:S02]  /*e460*/  LDGSTS.E [R252+0x12800], [R222.64], !P3 ;  /* 0x12800000defc7fae */ /* 0x0003e4000d921848 */
[----:B------:R-:W-:Y:S01]  /*e470*/  IADD3 R0, R140, -0x9d, RZ ;  /* 0xffffff638c007810 */ /* 0x000fe20007ffe0ff */
[----:B-1----:R-:W-:Y:S02]  /*e480*/  IMAD.WIDE R188, R198, 0x4, R156 ;  /* 0x00000004c6bc7825 */ /* 0x002fe400078e029c */
[----:B------:R-:W2:Y:S01]  /*e490*/  LDL.LU.64 R156, [R1+0x248] ;  /* 0x00024800019c7983 */ /* 0x000ea20000300a00 */
[----:B------:R-:W-:Y:S02]  /*e4a0*/  ISETP.GE.U32.AND P2, PT, R0, 0x7ffffee4, PT ;  /* 0x7ffffee40000780c */ /* 0x000fe40003f46070 */
[----:B------:R-:W-:-:S03]  /*e4b0*/  IADD3 R2, R140, -0xa1, RZ ;  /* 0xffffff5f8c027810 */ /* 0x000fc60007ffe0ff */
[----:B------:R1:W-:Y:S01]  /*e4c0*/  LDGSTS.E [R252+0x13000], [R188.64], !P4 ;  /* 0x13000000bcfc7fae */ /* 0x0003e2000e121848 */
[----:B------:R-:W-:Y:S02]  /*e4d0*/  IADD3 R0, R140, -0xa5, RZ ;  /* 0xffffff5b8c007810 */ /* 0x000fe40007ffe0ff */
[----:B------:R-:W-:Y:S01]  /*e4e0*/  ISETP.GE.U32.AND P0, PT, R2, 0x7ffffee0, PT ;  /* 0x7ffffee00200780c */ /* 0x000fe20003f06070 */
[----:B------:R1:W-:Y:S01]  /*e4f0*/  STL.64 [R1+0x308], R188 ;  /* 0x000308bc01007387 */ /* 0x0003e20000100a00 */
[----:B------:R-:W-:Y:S01]  /*e500*/  ISETP.GE.U32.AND P6, PT, R0, 0x7ffffedc, PT ;  /* 0x7ffffedc0000780c */ /* 0x000fe20003fc6070 */
[----:B------:R-:W-:Y:S01]  /*e510*/  IMAD.WIDE R222, R198, 0x4, R206 ;  /* 0x00000004c6de7825 */ /* 0x000fe200078e02ce */
[----:B------:R-:W-:Y:S01]  /*e520*/  IADD3 R2, R140, -0xa9, RZ ;  /* 0xffffff578c027810 */ /* 0x000fe20007ffe0ff */
[----:B------:R-:W2:Y:S04]  /*e530*/  LDL.LU.64 R206, [R1+0x228] ;  /* 0x0002280001ce7983 */ /* 0x000ea80000300a00 */
[----:B------:R3:W-:Y:S01]  /*e540*/  STL.64 [R1+0x2e8], R222 ;  /* 0x0002e8de01007387 */ /* 0x0007e20000100a00 */
[----:B------:R-:W-:-:S03]  /*e550*/  ISETP.GE.U32.AND P5, PT, R2, 0x7ffffed8, PT ;  /* 0x7ffffed80200780c */ /* 0x000fc60003fa6070 */
[----:B------:R3:W-:Y:S01]  /*e560*/  LDGSTS.E [R252+0x13800], [R222.64], !P2 ;  /* 0x13800000defc7fae */ /* 0x0007e2000d121848 */
[----:B-1----:R-:W-:-:S03]  /*e570*/  IMAD.WIDE R188, R198, 0x4, R108 ;  /* 0x00000004c6bc7825 */ /* 0x002fc600078e026c */
[----:B------:R-:W2:Y:S04]  /*e580*/  LDL.LU.64 R108, [R1+0x208] ;  /* 0x00020800016c7983 */ /* 0x000ea80000300a00 */
[----:B------:R1:W-:Y:S04]  /*e590*/  STL.64 [R1+0x2c8], R188 ;  /* 0x0002c8bc01007387 */ /* 0x0003e80000100a00 */
[----:B------:R1:W-:Y:S01]  /*e5a0*/  LDGSTS.E [R252+0x14000], [R188.64], !P0 ;  /* 0x14000000bcfc7fae */ /* 0x0003e2000c121848 */
[----:B---3--:R-:W-:-:S03]  /*e5b0*/  IMAD.WIDE R222, R198, 0x4, R172 ;  /* 0x00000004c6de7825 */ /* 0x008fc600078e02ac */
[----:B------:R-:W2:Y:S04]  /*e5c0*/  LDL.LU.64 R172, [R1+0x1e8] ;  /* 0x0001e80001ac7983 */ /* 0x000ea80000300a00 */
[----:B------:R4:W-:Y:S04]  /*e5d0*/  STL.64 [R1+0x2a8], R222 ;  /* 0x0002a8de01007387 */ /* 0x0009e80000100a00 */
[----:B-1----:R-:W2:Y:S04]  /*e5e0*/  LDL.LU.64 R188, [R1+0x1c8] ;  /* 0x0001c80001bc7983 */ /* 0x002ea80000300a00 */
[----:B------:R1:W-:Y:S01]  /*e5f0*/  LDGSTS.E [R252+0x14800], [R222.64], !P6 ;  /* 0x14800000defc7fae */ /* 0x0003e2000f121848 */
[----:B----4-:R-:W-:-:S05]  /*e600*/  IMAD.WIDE R76, R198, 0x4, R76 ;  /* 0x00000004c64c7825 */ /* 0x010fca00078e024c */
[----:B------:R4:W-:Y:S04]  /*e610*/  STL.64 [R1+0x288], R76 ;  /* 0x0002884c01007387 */ /* 0x0009e80000100a00 */
[----:B-1----:R-:W3:Y:S04]  /*e620*/  LDL.LU.64 R222, [R1+0x1a8] ;  /* 0x0001a80001de7983 */ /* 0x002ee80000300a00 */
[----:B------:R4:W-:Y:S04]  /*e630*/  LDGSTS.E [R252+0x15000], [R76.64], !P5 ;  /* 0x150000004cfc7fae */ /* 0x0009e8000e921848 */
[----:B----4-:R-:W4:Y:S01]  /*e640*/  LDL.LU.64 R76, [R1+0x188] ;  /* 0x00018800014c7983 */ /* 0x010f220000300a00 */
[----:B------:R-:W-:-:S02]  /*e650*/  IADD3 R0, R140, -0xad, RZ ;  /* 0xffffff538c007810 */ /* 0x000fc40007ffe0ff */
[----:B------:R-:W-:Y:S02]  /*e660*/  IADD3 R2, R140, -0xb1, RZ ;  /* 0xffffff4f8c027810 */ /* 0x000fe40007ffe0ff */
[----:B------:R-:W-:Y:S02]  /*e670*/  ISETP.GE.U32.AND P1, PT, R0, 0x7ffffed4, PT ;  /* 0x7ffffed40000780c */ /* 0x000fe40003f26070 */
[----:B------:R-:W-:Y:S01]  /*e680*/  ISETP.GE.U32.AND P3, PT, R2, 0x7ffffed0, PT ;  /* 0x7ffffed00200780c */ /* 0x000fe20003f66070 */
[----:B--2---:R-:W-:-:S05]  /*e690*/  IMAD.WIDE R124, R198, 0x4, R124 ;  /* 0x00000004c67c7825 */ /* 0x004fca00078e027c */
[----:B------:R1:W-:Y:S05]  /*e6a0*/  STL.64 [R1+0x268], R124 ;  /* 0x0002687c01007387 */ /* 0x0003ea0000100a00 */
[----:B------:R1:W-:Y:S01]  /*e6b0*/  LDGSTS.E [R252+0x15800], [R124.64], !P1 ;  /* 0x158000007cfc7fae */ /* 0x0003e2000c921848 */
[----:B------:R-:W-:Y:S01]  /*e6c0*/  IADD3 R0, R140, -0xb5, RZ ;  /* 0xffffff4b8c007810 */ /* 0x000fe20007ffe0ff */
[----:B------:R-:W-:Y:S02]  /*e6d0*/  IMAD.WIDE R156, R198, 0x4, R156 ;  /* 0x00000004c69c7825 */ /* 0x000fe400078e029c */
[----:B-1----:R-:W2:Y:S04]  /*e6e0*/  LDL.LU.64 R124, [R1+0x168] ;  /* 0x00016800017c7983 */ /* 0x002ea80000300a00 */
[----:B------:R1:W-:Y:S04]  /*e6f0*/  STL.64 [R1+0x248], R156 ;  /* 0x0002489c01007387 */ /* 0x0003e80000100a00 */
[----:B------:R1:W-:Y:S01]  /*e700*/  LDGSTS.E [R252+0x16000], [R156.64], !P3 ;  /* 0x160000009cfc7fae */ /* 0x0003e2000d921848 */
[----:B------:R-:W-:-:S02]  /*e710*/  ISETP.GE.U32.AND P4, PT, R0, 0x7ffffecc, PT ;  /* 0x7ffffecc0000780c */ /* 0x000fc40003f86070 */
[C---:B------:R-:W-:Y:S01]  /*e720*/  IADD3 R2, R140.reuse, -0xb9, RZ ;  /* 0xffffff478c027810 */ /* 0x040fe20007ffe0ff */
[----:B-1----:R-:W2:Y:S01]  /*e730*/  LDL.LU.64 R156, [R1+0x148] ;  /* 0x00014800019c7983 */ /* 0x002ea20000300a00 */
[----:B------:R-:W-:Y:S02]  /*e740*/  IADD3 R0, R140, -0xbd, RZ ;  /* 0xffffff438c007810 */ /* 0x000fe40007ffe0ff */
[----:B------:R-:W-:Y:S02]  /*e750*/  ISETP.GE.U32.AND P2, PT, R2, 0x7ffffec8, PT ;  /* 0x7ffffec80200780c */ /* 0x000fe40003f46070 */
[----:B------:R-:W-:Y:S02]  /*e760*/  ISETP.GE.U32.AND P0, PT, R0, 0x7ffffec4, PT ;  /* 0x7ffffec40000780c */ /* 0x000fe40003f06070 */
[----:B------:R-:W-:Y:S01]  /*e770*/  IADD3 R0, R140, -0x83, RZ ;  /* 0xffffff7d8c007810 */ /* 0x000fe20007ffe0ff */
[----:B------:R-:W-:-:S03]  /*e780*/  IMAD.WIDE R206, R198, 0x4, R206 ;  /* 0x00000004c6ce7825 */ /* 0x000fc600078e02ce */
[----:B------:R-:W-:Y:S02]  /*e790*/  ISETP.GE.U32.AND P5, PT, R0, 0x7ffffefe, PT ;  /* 0x7ffffefe0000780c */ /* 0x000fe40003fa6070 */
[----:B------:R-:W-:Y:S01]  /*e7a0*/  IADD3 R0, R140, -0xc1, RZ ;  /* 0xffffff3f8c007810 */ /* 0x000fe20007ffe0ff */
[----:B------:R1:W-:Y:S03]  /*e7b0*/  STL.64 [R1+0x430], R206 ;  /* 0x000430ce01007387 */ /* 0x0003e60000100a00 */
[----:B------:R-:W-:Y:S01]  /*e7c0*/  ISETP.GE.U32.AND P3, PT, R0, 0x7ffffec0, PT ;  /* 0x7ffffec00000780c */ /* 0x000fe20003f66070 */
[----:B------:R1:W-:Y:S01]  /*e7d0*/  LDGSTS.E [R252+0x16800], [R206.64], !P4 ;  /* 0x16800000cefc7fae */ /* 0x0003e2000e121848 */
[----:B------:R-:W-:-:S05]  /*e7e0*/  IMAD.WIDE R108, R198, 0x4, R108 ;  /* 0x00000004c66c7825 */ /* 0x000fca00078e026c */
[----:B------:R1:W-:Y:S04]  /*e7f0*/  LDGSTS.E [R252+0x17000], [R108.64], !P2 ;  /* 0x170000006cfc7fae */ /* 0x0003e8000d121848 */
[----:B-1----:R-:W2:Y:S04]  /*e800*/  LDL.LU.64 R206, [R1+0x128] ;  /* 0x0001280001ce7983 */ /* 0x002ea80000300a00 */
[----:B------:R1:W-:Y:S04]  /*e810*/  STL.64 [R1+0x438], R108 ;  /* 0x0004386c01007387 */ /* 0x0003e80000100a00 */
[----:B-1----:R-:W2:Y:S01]  /*e820*/  LDL.LU.64 R108, [R1+0x108] ;  /* 0x00010800016c7983 */ /* 0x002ea20000300a00 */
[----:B------:R-:W-:-:S05]  /*e830*/  IMAD.WIDE R172, R198, 0x4, R172 ;  /* 0x00000004c6ac7825 */ /* 0x000fca00078e02ac */
[----:B------:R1:W-:Y:S01]  /*e840*/  STL.64 [R1+0x440], R172 ;  /* 0x000440ac01007387 */ /* 0x0003e20000100a00 */
[----:B------:R-:W-:-:S03]  /*e850*/  IMAD.WIDE R188, R198, 0x4, R188 ;  /* 0x00000004c6bc7825 */ /* 0x000fc600078e02bc */
[----:B------:R1:W-:Y:S04]  /*e860*/  LDGSTS.E [R252+0x17800], [R172.64], !P0 ;  /* 0x17800000acfc7fae */ /* 0x0003e8000c121848 */
[----:B------:R4:W-:Y:S04]  /*e870*/  LDGSTS.E [R252+0x18000], [R188.64], !P3 ;  /* 0x18000000bcfc7fae */ /* 0x0009e8000d921848 */
[----:B-1----:R-:W2:Y:S04]  /*e880*/  LDL.LU.64 R172, [R1+0xe8] ;  /* 0x0000e80001ac7983 */ /* 0x002ea80000300a00 */
[----:B------:R4:W-:Y:S01]  /*e890*/  STL.64 [R1+0x448], R188 ;  /* 0x000448bc01007387 */ /* 0x0009e20000100a00 */
[----:B---3--:R-:W-:-:S05]  /*e8a0*/  IMAD.WIDE R222, R198, 0x4, R222 ;  /* 0x00000004c6de7825 */ /* 0x008fca00078e02de */
[----:B------:R2:W-:Y:S01]  /*e8b0*/  STL.64 [R1+0x460], R222 ;  /* 0x000460de01007387 */ /* 0x0005e20000100a00 */
[----:B----4-:R-:W-:-:S03]  /*e8c0*/  IMAD.WIDE R188, R198, 0x4, R76 ;  /* 0x00000004c6bc7825 */ /* 0x010fc600078e024c */
[----:B------:R-:W3:Y:S01]  /*e8d0*/  LDL.LU.64 R76, [R1+0xc8] ;  /* 0x0000c800014c7983 */ /* 0x000ee20000300a00 */
[----:B------:R-:W-:-:S04]  /*e8e0*/  IADD3 R2, R140, -0x82, RZ ;  /* 0xffffff7e8c027810 */ /* 0x000fc80007ffe0ff */
[----:B------:R-:W-:Y:S02]  /*e8f0*/  ISETP.GE.U32.AND P6, PT, R2, 0x7ffffeff, PT ;  /* 0x7ffffeff0200780c */ /* 0x000fe40003fc6070 */
[----:B------:R-:W-:-:S04]  /*e900*/  IADD3 R2, R140, -0x84, RZ ;  /* 0xffffff7c8c027810 */ /* 0x000fc80007ffe0ff */
[----:B------:R-:W-:Y:S02]  /*e910*/  ISETP.GE.U32.AND P1, PT, R2, 0x7ffffefd, PT ;  /* 0x7ffffefd0200780c */ /* 0x000fe40003f26070 */
[C---:B------:R-:W-:Y:S02]  /*e920*/  IADD3 R2, R140.reuse, -0xc5, RZ ;  /* 0xffffff3b8c027810 */ /* 0x040fe40007ffe0ff */
[----:B------:R-:W-:Y:S02]  /*e930*/  IADD3 R0, R140, -0xc9, RZ ;  /* 0xffffff378c007810 */ /* 0x000fe40007ffe0ff */
[----:B------:R-:W-:Y:S02]  /*e940*/  ISETP.GE.U32.AND P4, PT, R2, 0x7ffffebc, PT ;  /* 0x7ffffebc0200780c */ /* 0x000fe40003f86070 */
[----:B------:R-:W-:Y:S01]  /*e950*/  ISETP.GE.U32.AND P2, PT, R0, 0x7ffffeb8, PT ;  /* 0x7ffffeb80000780c */ /* 0x000fe20003f46070 */
[----:B------:R1:W-:Y:S10]  /*e960*/  STL.64 [R1+0x488], R188 ;  /* 0x000488bc01007387 */ /* 0x0003f40000100a00 */
[----:B------:R2:W-:Y:S04]  /*e970*/  LDGSTS.E [R252+0x18800], [R222.64], !P4 ;  /* 0x18800000defc7fae */ /* 0x0005e8000e121848 */
[----:B------:R1:W-:Y:S01]  /*e980*/  LDGSTS.E [R252+0x19000], [R188.64], !P2 ;  /* 0x19000000bcfc7fae */ /* 0x0003e2000d121848 */
[----:B--2---:R-:W-:-:S03]  /*e990*/  IMAD.WIDE R222, R198, 0x4, R124 ;  /* 0x00000004c6de7825 */ /* 0x004fc600078e027c */
[----:B------:R-:W2:Y:S04]  /*e9a0*/  LDL.LU.64 R124, [R1+0xa8] ;  /* 0x0000a800017c7983 */ /* 0x000ea80000300a00 */
[----:B------:R4:W-:Y:S01]  /*e9b0*/  STL.64 [R1+0x4a8], R222 ;  /* 0x0004a8de01007387 */ /* 0x0009e20000100a00 */
[----:B-1----:R-:W-:-:S03]  /*e9c0*/  IMAD.WIDE R188, R198, 0x4, R156 ;  /* 0x00000004c6bc7825 */ /* 0x002fc600078e029c */
[----:B------:R-:W2:Y:S01]  /*e9d0*/  LDL.LU.64 R156, [R1+0x90] ;  /* 0x00009000019c7983 */ /* 0x000ea20000300a00 */
[C---:B------:R-:W-:Y:S02]  /*e9e0*/  IADD3 R2, R140.reuse, -0xcd, RZ ;  /* 0xffffff338c027810 */ /* 0x040fe40007ffe0ff */
[----:B------:R-:W-:Y:S02]  /*e9f0*/  IADD3 R0, R140, -0xd1, RZ ;  /* 0xffffff2f8c007810 */ /* 0x000fe40007ffe0ff */
[----:B------:R-:W-:Y:S02]  /*ea00*/  ISETP.GE.U32.AND P0, PT, R2, 0x7ffffeb4, PT ;  /* 0x7ffffeb40200780c */ /* 0x000fe40003f06070 */
[----:B------:R-:W-:Y:S02]  /*ea10*/  IADD3 R2, R140, -0xd5, RZ ;  /* 0xffffff2b8c027810 */ /* 0x000fe40007ffe0ff */
[----:B------:R-:W-:Y:S02]  /*ea20*/  ISETP.GE.U32.AND P3, PT, R0, 0x7ffffeb0, PT ;  /* 0x7ffffeb00000780c */ /* 0x000fe40003f66070 */
[----:B------:R-:W-:-:S02]  /*ea30*/  IADD3 R0, R140, -0xd9, RZ ;  /* 0xffffff278c007810 */ /* 0x000fc40007ffe0ff */
[----:B------:R-:W-:Y:S02]  /*ea40*/  ISETP.GE.U32.AND P4, PT, R2, 0x7ffffeac, PT ;  /* 0x7ffffeac0200780c */ /* 0x000fe40003f86070 */
[----:B------:R-:W-:Y:S02]  /*ea50*/  IADD3 R2, R140, -0xdd, RZ ;  /* 0xffffff238c027810 */ /* 0x000fe40007ffe0ff */
[----:B------:R-:W-:Y:S01]  /*ea60*/  ISETP.GE.U32.AND P2, PT, R0, 0x7ffffea8, PT ;  /* 0x7ffffea80000780c */ /* 0x000fe20003f46070 */
[----:B------:R4:W-:Y:S01]  /*ea70*/  LDGSTS.E [R252+0x19800], [R222.64], !P0 ;  /* 0x19800000defc7fae */ /* 0x0009e2000c121848 */
[----:B------:R-:W-:Y:S02]  /*ea80*/  ISETP.GE.U32.AND P0, PT, R2, 0x7ffffea4, PT ;  /* 0x7ffffea40200780c */ /* 0x000fe40003f06070 */
[----:B------:R-:W-:Y:S01]  /*ea90*/  IADD3 R0, R140, -0xe1, RZ ;  /* 0xffffff1f8c007810 */ /* 0x000fe20007ffe0ff */
[----:B------:R1:W-:Y:S04]  /*eaa0*/  STL.64 [R1+0x4f0], R188 ;  /* 0x0004f0bc01007387 */ /* 0x0003e80000100a00 */
[----:B------:R1:W-:Y:S01]  /*eab0*/  LDGSTS.E [R252+0x1a000], [R188.64], !P3 ;  /* 0x1a000000bcfc7fae */ /* 0x0003e2000d921848 */
[----:B----4-:R-:W-:-:S03]  /*eac0*/  IMAD.WIDE R222, R198, 0x4, R206 ;  /* 0x00000004c6de7825 */ /* 0x010fc600078e02ce */
[----:B------:R-:W4:Y:S01]  /*ead0*/  LDL.LU.64 R206, [R1+0x78] ;  /* 0x0000780001ce7983 */ /* 0x000f220000300a00 */
[----:B------:R-:W-:-:S03]  /*eae0*/  ISETP.GE.U32.AND P3, PT, R0, 0x7ffffea0, PT ;  /* 0x7ffffea00000780c */ /* 0x000fc60003f66070 */
[----:B------:R1:W-:Y:S04]  /*eaf0*/  STL.64 [R1+0x530], R222 ;  /* 0x000530de01007387 */ /* 0x0003e80000100a00 */
[----:B-1----:R-:W4:Y:S01]  /*eb00*/  LDL.LU.64 R188, [R1+0x60] ;  /* 0x0000600001bc7983 */ /* 0x002f220000300a00 */
[----:B------:R-:W-:-:S03]  /*eb10*/  IMAD.WIDE R108, R198, 0x4, R108 ;  /* 0x00000004c66c7825 */ /* 0x000fc600078e026c */
[----:B------:R1:W-:Y:S04]  /*eb20*/  LDGSTS.E [R252+0x1a800], [R222.64], !P4 ;  /* 0x1a800000defc7fae */ /* 0x0003e8000e121848 */
[----:B------:R1:W-:Y:S04]  /*eb30*/  STL.64 [R1+0x570], R108 ;  /* 0x0005706c01007387 */ /* 0x0003e80000100a00 */
[----:B------:R1:W-:Y:S04]  /*eb40*/  LDGSTS.E [R252+0x1b000], [R108.64], !P2 ;  /* 0x1b0000006cfc7fae */ /* 0x0003e8000d121848 */
[----:B-1----:R-:W4:Y:S01]  /*eb50*/  LDL.LU.64 R222, [R1+0x48] ;  /* 0x0000480001de7983 */ /* 0x002f220000300a00 */
[----:B------:R-:W-:-:S03]  /*eb60*/  IMAD.WIDE R172, R198, 0x4, R172 ;  /* 0x00000004c6ac7825 */ /* 0x000fc600078e02ac */
[----:B------:R-:W4:Y:S04]  /*eb70*/  LDL.LU.64 R108, [R1+0x30] ;  /* 0x00003000016c7983 */ /* 0x000f280000300a00 */
[----:B------:R1:W-:Y:S04]  /*eb80*/  STL.64 [R1+0x5c0], R172 ;  /* 0x0005c0ac01007387 */ /* 0x0003e80000100a00 */
[----:B------:R1:W-:Y:S04]  /*eb90*/  LDGSTS.E [R252+0x1b800], [R172.64], !P0 ;  /* 0x1b800000acfc7fae */ /* 0x0003e8000c121848 */
[----:B-1----:R-:W4:Y:S01]  /*eba0*/  LDL.LU.64 R172, [R1+0x18] ;  /* 0x0000180001ac7983 */ /* 0x002f220000300a00 */
[----:B---3--:R-:W-:-:S05]  /*ebb0*/  IMAD.WIDE R76, R198, 0x4, R76 ;  /* 0x00000004c64c7825 */ /* 0x008fca00078e024c */
[----:B------:R1:W-:Y:S04]  /*ebc0*/  STL.64 [R1+0x618], R76 ;  /* 0x0006184c01007387 */ /* 0x0003e80000100a00 */
[----:B------:R1:W-:Y:S04]  /*ebd0*/  LDGSTS.E [R252+0x1c000], [R76.64], !P3 ;  /* 0x1c0000004cfc7fae */ /* 0x0003e8000d921848 */
[----:B-1----:R-:W3:Y:S01]  /*ebe0*/  LDL.LU.64 R76, [R1+0x3c0] ;  /* 0x0003c000014c7983 */ /* 0x002ee20000300a00 */
[C---:B------:R-:W-:Y:S02]  /*ebf0*/  IADD3 R2, R140.reuse, -0xe5, RZ ;  /* 0xffffff1b8c027810 */ /* 0x040fe40007ffe0ff */
[----:B------:R-:W-:-:S02]  /*ec00*/  IADD3 R0, R140, -0xe9, RZ ;  /* 0xffffff178c007810 */ /* 0x000fc40007ffe0ff */
[----:B------:R-:W-:Y:S02]  /*ec10*/  ISETP.GE.U32.AND P4, PT, R2, 0x7ffffe9c, PT ;  /* 0x7ffffe9c0200780c */ /* 0x000fe40003f86070 */
[----:B------:R-:W-:Y:S01]  /*ec20*/  ISETP.GE.U32.AND P2, PT, R0, 0x7ffffe98, PT ;  /* 0x7ffffe980000780c */ /* 0x000fe20003f46070 */
[----:B--2---:R-:W-:-:S05]  /*ec30*/  IMAD.WIDE R124, R198, 0x4, R124 ;  /* 0x00000004c67c7825 */ /* 0x004fca00078e027c */
[----:B------:R1:W-:Y:S01]  /*ec40*/  STL.64 [R1+0x668], R124 ;  /* 0x0006687c01007387 */ /* 0x0003e20000100a00 */
[----:B------:R-:W-:-:S04]  /*ec50*/  IMAD.WIDE R156, R198, 0x4, R156 ;  /* 0x00000004c69c7825 */ /* 0x000fc800078e029c */
[----:B------:R1:W-:Y:S04]  /*ec60*/  LDGSTS.E [R252+0x1c800], [R124.64], !P4 ;  /* 0x1c8000007cfc7fae */ /* 0x0003e8000e121848 */
[----:B------:R2:W-:Y:S04]  /*ec70*/  LDGSTS.E [R252+0x1d000], [R156.64], !P2 ;  /* 0x1d0000009cfc7fae */ /* 0x0005e8000d121848 */
[----:B-1----:R-:W3:Y:S04]  /*ec80*/  LDL.LU.64 R124, [R1+0x3a0] ;  /* 0x0003a000017c7983 */ /* 0x002ee80000300a00 */
[----:B------:R2:W-:Y:S01]  /*ec90*/  STL.64 [R1+0x698], R156 ;  /* 0x0006989c01007387 */ /* 0x0005e20000100a00 */
[----:B------:R-:W-:-:S03]  /*eca0*/  IADD3 R2, R140, -0xed, RZ ;  /* 0xffffff138c027810 */ /* 0x000fc60007ffe0ff */
[----:B--2---:R-:W2:Y:S01]  /*ecb0*/  LDL.LU.64 R156, [R1+0x380] ;  /* 0x00038000019c7983 */ /* 0x004ea20000300a00 */
[----:B------:R-:W-:Y:S02]  /*ecc0*/  IADD3 R0, R140, -0xf1, RZ ;  /* 0xffffff0f8c007810 */ /* 0x000fe40007ffe0ff */
[----:B------:R-:W-:Y:S02]  /*ecd0*/  ISETP.GE.U32.AND P0, PT, R2, 0x7ffffe94, PT ;  /* 0x7ffffe940200780c */ /* 0x000fe40003f06070 */
[----:B------:R-:W-:Y:S02]  /*ece0*/  IADD3 R2, R140, -0xf5, RZ ;  /* 0xffffff0b8c027810 */ /* 0x000fe40007ffe0ff */
[----:B------:R-:W-:Y:S02]  /*ecf0*/  ISETP.GE.U32.AND P3, PT, R0, 0x7ffffe90, PT ;  /* 0x7ffffe900000780c */ /* 0x000fe40003f66070 */
[----:B------:R-:W-:Y:S02]  /*ed00*/  ISETP.GE.U32.AND P4, PT, R2, 0x7ffffe8c, PT ;  /* 0x7ffffe8c0200780c */ /* 0x000fe40003f86070 */
[----:B------:R-:W-:Y:S01]  /*ed10*/  IADD3 R0, R140, -0xf9, RZ ;  /* 0xffffff078c007810 */ /* 0x000fe20007ffe0ff */
[----:B----4-:R-:W-:-:S03]  /*ed20*/  IMAD.WIDE R206, R198, 0x4, R206 ;  /* 0x00000004c6ce7825 */ /* 0x010fc600078e02ce */
[----:B------:R-:W-:Y:S01]  /*ed30*/  ISETP.GE.U32.AND P2, PT, R0, 0x7ffffe88, PT ;  /* 0x7ffffe880000780c */ /* 0x000fe20003f46070 */
[C---:B------:R-:W-:Y:S01]  /*ed40*/  IMAD.WIDE R188, R198.reuse, 0x4, R188 ;  /* 0x00000004c6bc7825 */ /* 0x040fe200078e02bc */
[----:B------:R1:W-:Y:S04]  /*ed50*/  STL.64 [R1+0x6c0], R206 ;  /* 0x0006c0ce01007387 */ /* 0x0003e80000100a00 */
[----:B------:R1:W-:Y:S04]  /*ed60*/  LDGSTS.E [R252+0x1d800], [R206.64], !P0 ;  /* 0x1d800000cefc7fae */ /* 0x0003e8000c121848 */
[----:B------:R4:W-:Y:S01]  /*ed70*/  LDGSTS.E [R252+0x1e000], [R188.64], !P3 ;  /* 0x1e000000bcfc7fae */ /* 0x0009e2000d921848 */
[----:B------:R-:W-:-:S05]  /*ed80*/  IMAD.WIDE R222, R198, 0x4, R222 ;  /* 0x00000004c6de7825 */ /* 0x000fca00078e02de */
[----:B------:R4:W-:Y:S04]  /*ed90*/  LDGSTS.E [R252+0x1e800], [R222.64], !P4 ;  /* 0x1e800000defc7fae */ /* 0x0009e8000e121848 */
[----:B-1----:R-:W2:Y:S04]  /*eda0*/  LDL.LU.64 R206, [R1+0x360] ;  /* 0x0003600001ce7983 */ /* 0x002ea80000300a00 */
[----:B------:R4:W-:Y:S04]  /*edb0*/  STL.64 [R1+0x710], R188 ;  /* 0x000710bc01007387 */ /* 0x0009e80000100a00 */
[----:B------:R1:W-:Y:S01]  /*edc0*/  STL.64 [R1+0x778], R222 ;  /* 0x000778de01007387 */ /* 0x0003e20000100a00 */
[----:B----4-:R-:W-:-:S03]  /*edd0*/  IMAD.WIDE R188, R198, 0x4, R108 ;  /* 0x00000004c6bc7825 */ /* 0x010fc600078e026c */
[----:B------:R-:W4:Y:S01]  /*ede0*/  LDL.LU.64 R108, [R1+0x340] ;  /* 0x00034000016c7983 */ /* 0x000f220000300a00 */
[----:B-1----:R-:W-:-:S03]  /*edf0*/  IMAD.WIDE R222, R198, 0x4, R172 ;  /* 0x00000004c6de7825 */ /* 0x002fc600078e02ac */
[----:B------:R3:W-:Y:S04]  /*ee00*/  STL.64 [R1+0x7a8], R188 ;  /* 0x0007a8bc01007387 */ /* 0x0007e80000100a00 */
[----:B------:R-:W4:Y:S04]  /*ee10*/  LDL.LU.64 R172, [R1+0x320] ;  /* 0x0003200001ac7983 */ /* 0x000f280000300a00 */
[----:B------:R3:W-:Y:S04]  /*ee20*/  LDGSTS.E [R252+0x1f000], [R188.64], !P2 ;  /* 0x1f000000bcfc7fae */ /* 0x0007e8000d121848 */
[----:B------:R1:W-:Y:S01]  /*ee30*/  STL.64 [R1+0x7b0], R222 ;  /* 0x0007b0de01007387 */ /* 0x0003e20000100a00 */
[----:B---3--:R-:W-:-:S03]  /*ee40*/  IMAD.WIDE R188, R198, 0x4, R76 ;  /* 0x00000004c6bc7825 */ /* 0x008fc600078e024c */
[----:B------:R-:W3:Y:S01]  /*ee50*/  LDL.LU.64 R76, [R1+0x300] ;  /* 0x00030000014c7983 */ /* 0x000ee20000300a00 */
[----:B------:R-:W-:-:S04]  /*ee60*/  IADD3 R0, R140, -0xfd, RZ ;  /* 0xffffff038c007810 */ /* 0x000fc80007ffe0ff */
[----:B------:R-:W-:Y:S02]  /*ee70*/  ISETP.GE.U32.AND P0, PT, R0, 0x7ffffe84, PT ;  /* 0x7ffffe840000780c */ /* 0x000fe40003f06070 */
[C---:B------:R-:W-:Y:S02]  /*ee80*/  IADD3 R2, R140.reuse, -0x86, RZ ;  /* 0xffffff7a8c027810 */ /* 0x040fe40007ffe0ff */
[----:B------:R-:W-:Y:S02]  /*ee90*/  IADD3 R0, R140, -0x8a, RZ ;  /* 0xffffff768c007810 */ /* 0x000fe40007ffe0ff */
[----:B------:R-:W-:Y:S02]  /*eea0*/  ISETP.GE.U32.AND P3, PT, R2, 0x7ffffefb, PT ;  /* 0x7ffffefb0200780c */ /* 0x000fe40003f66070 */
[----:B------:R-:W-:Y:S01]  /*eeb0*/  ISETP.GE.U32.AND P2, PT, R0, 0x7ffffef7, PT ;  /* 0x7ffffef70000780c */ /* 0x000fe20003f46070 */
[----:B------:R1:W-:Y:S04]  /*eec0*/  STL.64 [R1+0x78], R188 ;  /* 0x000078bc01007387 */ /* 0x0003e80000100a00 */
[----:B------:R1:W-:Y:S04]  /*eed0*/  LDGSTS.E [R252+0x1f800], [R222.64], !P0 ;  /* 0x1f800000defc7fae */ /* 0x0003e8000c121848 */
[----:B------:R1:W-:Y:S01]  /*eee0*/  LDGSTS.E [R93+0x10200], [R188.64], !P6 ;  /* 0x10200000bc5d7fae */ /* 0x0003e2000f121848 */
[----:B------:R-:W-:-:S04]  /*eef0*/  IADD3 R2, R140, -0x87, RZ ;  /* 0xffffff798c027810 */ /* 0x000fc80007ffe0ff */
[----:B------:R-:W-:Y:S01]  /*ef00*/  ISETP.GE.U32.AND P4, PT, R2, 0x7ffffefa, PT ;  /* 0x7ffffefa0200780c */ /* 0x000fe20003f86070 */
[C---:B-1----:R-:W-:Y:S02]  /*ef10*/  IMAD.WIDE R222, R198.reuse, 0x4, R124 ;  /* 0x00000004c6de7825 */ /* 0x042fe400078e027c */
[----:B------:R-:W3:Y:S04]  /*ef20*/  LDL.LU.64 R124, [R1+0x2e0] ;  /* 0x0002e000017c7983 */ /* 0x000ee80000300a00 */
[----:B------:R1:W-:Y:S04]  /*ef30*/  STL.64 [R1+0x90], R222 ;  /* 0x000090de01007387 */ /* 0x0003e80000100a00 */
[----:B------:R-:W3:Y:S04]  /*ef40*/  LDL.LU.64 R188, [R1+0x2c0] ;  /* 0x0002c00001bc7983 */ /* 0x000ee80000300a00 */
[----:B------:R1:W-:Y:S01]  /*ef50*/  LDGSTS.E [R93+0x10a00], [R222.64], !P3 ;  /* 0x10a00000de5d7fae */ /* 0x0003e2000d921848 */
[----:B--2---:R-:W-:-:S05]  /*ef60*/  IMAD.WIDE R156, R198, 0x4, R156 ;  /* 0x00000004c69c7825 */ /* 0x004fca00078e029c */
[----:B------:R2:W-:Y:S04]  /*ef70*/  STL.64 [R1+0xa8], R156 ;  /* 0x0000a89c01007387 */ /* 0x0005e80000100a00 */
[----:B------:R2:W-:Y:S04]  /*ef80*/  LDGSTS.E [R93+0x11200], [R156.64], !P2 ;  /* 0x112000009c5d7fae */ /* 0x0005e8000d121848 */
[----:B-1----:R-:W3:Y:S01]  /*ef90*/  LDL.LU.64 R222, [R1+0x2a0] ;  /* 0x0002a00001de7983 */ /* 0x002ee20000300a00 */
[----:B------:R-:W-:-:S03]  /*efa0*/  IADD3 R2, R140, -0x8e, RZ ;  /* 0xffffff728c027810 */ /* 0x000fc60007ffe0ff */
[----:B--2---:R-:W2:Y:S01]  /*efb0*/  LDL.LU.64 R156, [R1+0x280] ;  /* 0x00028000019c7983 */ /* 0x004ea20000300a00 */
[----:B------:R-:W-:Y:S02]  /*efc0*/  ISETP.GE.U32.AND P0, PT, R2, 0x7ffffef3, PT ;  /* 0x7ffffef30200780c */ /* 0x000fe40003f06070 */
[C---:B------:R-:W-:Y:S02]  /*efd0*/  IADD3 R0, R140.reuse, -0x92, RZ ;  /* 0xffffff6e8c007810 */ /* 0x040fe40007ffe0ff */
[----:B------:R-:W-:Y:S02]  /*efe0*/  IADD3 R2, R140, -0x96, RZ ;  /* 0xffffff6a8c027810 */ /* 0x000fe40007ffe0ff */
[----:B------:R-:W-:Y:S02]  /*eff0*/  ISETP.GE.U32.AND P6, PT, R0, 0x7ffffeef, PT ;  /* 0x7ffffeef0000780c */ /* 0x000fe40003fc6070 */
[----:B------:R-:W-:Y:S02]  /*f000*/  IADD3 R0, R140, -0x9a, RZ ;  /* 0xffffff668c007810 */ /* 0x000fe40007ffe0ff */
[----:B------:R-:W-:Y:S01]  /*f010*/  ISETP.GE.U32.AND P3, PT, R2, 0x7ffffeeb, PT ;  /* 0x7ffffeeb0200780c */ /* 0x000fe20003f66070 */
[----:B------:R-:W-:Y:S01]  /*f020*/  IMAD.WIDE R206, R198, 0x4, R206 ;  /* 0x00000004c6ce7825 */ /* 0x000fe200078e02ce */
[----:B------:R-:W-:-:S04]  /*f030*/  ISETP.GE.U32.AND P2, PT, R0, 0x7ffffee7, PT ;  /* 0x7ffffee70000780c */ /* 0x000fc80003f46070 */
[----:B------:R1:W-:Y:S04]  /*f040*/  STL.64 [R1+0xc8], R206 ;  /* 0x0000c8ce01007387 */ /* 0x0003e80000100a00 */
[----:B------:R1:W-:Y:S01]  /*f050*/  LDGSTS.E [R93+0x11a00], [R206.64], !P0 ;  /* 0x11a00000ce5d7fae */ /* 0x0003e2000c121848 */
[----:B----4-:R-:W-:-:S03]  /*f060*/  IMAD.WIDE R108, R198, 0x4, R108 ;  /* 0x00000004c66c7825 */ /* 0x010fc600078e026c */
[----:B-1----:R-:W4:Y:S04]  /*f070*/  LDL.LU.64 R206, [R1+0x260] ;  /* 0x0002600001ce7983 */ /* 0x002f280000300a00 */
[----:B------:R1:W-:Y:S01]  /*f080*/  STL.64 [R1+0xe8], R108 ;  /* 0x0000e86c01007387 */ /* 0x0003e20000100a00 */
[----:B------:R-:W-:-:S03]  /*f090*/  IMAD.WIDE R172, R198, 0x4, R172 ;  /* 0x00000004c6ac7825 */ /* 0x000fc600078e02ac */
[----:B------:R1:W-:Y:S04]  /*f0a0*/  LDGSTS.E [R93+0x12200], [R108.64], !P6 ;  /* 0x122000006c5d7fae */ /* 0x0003e8000f121848 */
[----:B------:R1:W-:Y:S04]  /*f0b0*/  LDGSTS.E [R93+0x12a00], [R172.64], !P3 ;  /* 0x12a00000ac5d7fae */ /* 0x0003e8000d921848 */
[----:B-1----:R-:W4:Y:S04]  /*f0c0*/  LDL.LU.64 R108, [R1+0x240] ;  /* 0x00024000016c7983 */ /* 0x002f280000300a00 */
[----:B------:R1:W-:Y:S04]  /*f0d0*/  STL.64 [R1+0x108], R172 ;  /* 0x000108ac01007387 */ /* 0x0003e80000100a00 */
        /* <DEDUP_REMOVED lines=8> */
[----:B------:R-:W-:Y:S02]  /*f160*/  ISETP.GE.U32.AND P6, PT, R0, 0x7ffffedf, PT ;  /* 0x7ffffedf0000780c */ /* 0x000fe40003fc6070 */
[----:B------:R-:W-:Y:S01]  /*f170*/  IADD3 R2, R140, -0xa6, RZ ;  /* 0xffffff5a8c027810 */ /* 0x000fe20007ffe0ff */
[----:B------:R-:W-:-:S05]  /*f180*/  IMAD.WIDE R124, R198, 0x4, R124 ;  /* 0x00000004c67c7825 */ /* 0x000fca00078e027c */
[----:B------:R1:W-:Y:S01]  /*f190*/  STL.64 [R1+0x148], R124 ;  /* 0x0001487c01007387 */ /* 0x0003e20000100a00 */
[----:B------:R-:W-:-:S03]  /*f1a0*/  IMAD.WIDE R188, R198, 0x4, R188 ;  /* 0x00000004c6bc7825 */ /* 0x000fc600078e02bc */
[----:B------:R1:W-:Y:S04]  /*f1b0*/  LDGSTS.E [R93+0x13a00], [R124.64], !P0 ;  /* 0x13a000007c5d7fae */ /* 0x0003e8000c121848 */
[----:B------:R2:W-:Y:S04]  /*f1c0*/  LDGSTS.E [R93+0x14200], [R188.64], !P6 ;  /* 0x14200000bc5d7fae */ /* 0x0005e8000f121848 */
[----:B-1----:R-:W3:Y:S01]  /*f1d0*/  LDL.LU.64 R124, [R1+0x1e0] ;  /* 0x0001e000017c7983 */ /* 0x002ee20000300a00 */
[----:B------:R-:W-:-:S03]  /*f1e0*/  IMAD.WIDE R222, R198, 0x4, R222 ;  /* 0x00000004c6de7825 */ /* 0x000fc600078e02de */
[----:B------:R2:W-:Y:S04]  /*f1f0*/  STL.64 [R1+0x168], R188 ;  /* 0x000168bc01007387 */ /* 0x0005e80000100a00 */
[----:B------:R4:W-:Y:S01]  /*f200*/  STL.64 [R1+0x188], R222 ;  /* 0x000188de01007387 */ /* 0x0009e20000100a00 */
[----:B------:R-:W-:Y:S01]  /*f210*/  ISETP.GE.U32.AND P3, PT, R2, 0x7ffffedb, PT ;  /* 0x7ffffedb0200780c */ /* 0x000fe20003f66070 */
[----:B--2---:R-:W-:Y:S02]  /*f220*/  IMAD.WIDE R188, R198, 0x4, R156 ;  /* 0x00000004c6bc7825 */ /* 0x004fe400078e029c */
[----:B------:R-:W2:Y:S01]  /*f230*/  LDL.LU.64 R156, [R1+0x1c0] ;  /* 0x0001c000019c7983 */ /* 0x000ea20000300a00 */
[C---:B------:R-:W-:Y:S02]  /*f240*/  IADD3 R0, R140.reuse, -0xaa, RZ ;  /* 0xffffff568c007810 */ /* 0x040fe40007ffe0ff */
[----:B------:R-:W-:-:S07]  /*f250*/  IADD3 R2, R140, -0xae, RZ ;  /* 0xffffff528c027810 */ /* 0x000fce0007ffe0ff */
[----:B------:R4:W-:Y:S01]  /*f260*/  LDGSTS.E [R93+0x14a00], [R222.64], !P3 ;  /* 0x14a00000de5d7fae */ /* 0x0009e2000d921848 */
[----:B------:R-:W-:Y:S02]  /*f270*/  ISETP.GE.U32.AND P2, PT, R0, 0x7ffffed7, PT ;  /* 0x7ffffed70000780c */ /* 0x000fe40003f46070 */
[----:B------:R-:W-:Y:S02]  /*f280*/  ISETP.GE.U32.AND P0, PT, R2, 0x7ffffed3, PT ;  /* 0x7ffffed30200780c */ /* 0x000fe40003f06070 */
[C---:B------:R-:W-:Y:S02]  /*f290*/  IADD3 R0, R140.reuse, -0xb2, RZ ;  /* 0xffffff4e8c007810 */ /* 0x040fe40007ffe0ff */
[----:B------:R-:W-:Y:S02]  /*f2a0*/  IADD3 R2, R140, -0xb6, RZ ;  /* 0xffffff4a8c027810 */ /* 0x000fe40007ffe0ff */
[----:B------:R-:W-:Y:S01]  /*f2b0*/  ISETP.GE.U32.AND P6, PT, R0, 0x7ffffecf, PT ;  /* 0x7ffffecf0000780c */ /* 0x000fe20003fc6070 */
[----:B------:R1:W-:Y:S01]  /*f2c0*/  STL.64 [R1+0x1a8], R188 ;  /* 0x0001a8bc01007387 */ /* 0x0003e20000100a00 */
[----:B------:R-:W-:-:S02]  /*f2d0*/  ISETP.GE.U32.AND P3, PT, R2, 0x7ffffecb, PT ;  /* 0x7ffffecb0200780c */ /* 0x000fc40003f66070 */
[----:B------:R-:W-:Y:S01]  /*f2e0*/  IADD3 R0, R140, -0xba, RZ ;  /* 0xffffff468c007810 */ /* 0x000fe20007ffe0ff */
[----:B------:R1:W-:Y:S03]  /*f2f0*/  LDGSTS.E [R93+0x15200], [R188.64], !P2 ;  /* 0x15200000bc5d7fae */ /* 0x0003e6000d121848 */
[----:B------:R-:W-:Y:S01]  /*f300*/  ISETP.GE.U32.AND P2, PT, R0, 0x7ffffec7, PT ;  /* 0x7ffffec70000780c */ /* 0x000fe20003f46070 */
[C---:B----4-:R-:W-:Y:S02]  /*f310*/  IMAD.WIDE R222, R198.reuse, 0x4, R206 ;  /* 0x00000004c6de7825 */ /* 0x050fe400078e02ce */
[----:B------:R-:W2:Y:S04]  /*f320*/  LDL.LU.64 R206, [R1+0x1a0] ;  /* 0x0001a00001ce7983 */ /* 0x000ea80000300a00 */
[----:B------:R1:W-:Y:S04]  /*f330*/  STL.64 [R1+0x1c8], R222 ;  /* 0x0001c8de01007387 */ /* 0x0003e80000100a00 */
[----:B------:R1:W-:Y:S02]  /*f340*/  LDGSTS.E [R93+0x15a00], [R222.64], !P0 ;  /* 0x15a00000de5d7fae */ /* 0x0003e4000c121848 */
[----:B-1----:R-:W-:-:S02]  /*f350*/  IMAD.WIDE R188, R198, 0x4, R108 ;  /* 0x00000004c6bc7825 */ /* 0x002fc400078e026c */
[----:B------:R-:W2:Y:S04]  /*f360*/  LDL.LU.64 R108, [R1+0x180] ;  /* 0x00018000016c7983 */ /* 0x000ea80000300a00 */
[----:B------:R1:W-:Y:S04]  /*f370*/  STL.64 [R1+0x1e8], R188 ;  /* 0x0001e8bc01007387 */ /* 0x0003e80000100a00 */
[----:B------:R1:W-:Y:S01]  /*f380*/  LDGSTS.E [R93+0x16200], [R188.64], !P6 ;  /* 0x16200000bc5d7fae */ /* 0x0003e2000f121848 */
[----:B------:R-:W-:-:S03]  /*f390*/  IMAD.WIDE R222, R198, 0x4, R172 ;  /* 0x00000004c6de7825 */ /* 0x000fc600078e02ac */
[----:B------:R-:W2:Y:S04]  /*f3a0*/  LDL.LU.64 R172, [R1+0x160] ;  /* 0x0001600001ac7983 */ /* 0x000ea80000300a00 */
[----:B------:R3:W-:Y:S04]  /*f3b0*/  STL.64 [R1+0x208], R222 ;  /* 0x000208de01007387 */ /* 0x0007e80000100a00 */
[----:B-1----:R-:W2:Y:S04]  /*f3c0*/  LDL.LU.64 R188, [R1+0x140] ;  /* 0x0001400001bc7983 */ /* 0x002ea80000300a00 */
[----:B------:R1:W-:Y:S01]  /*f3d0*/  LDGSTS.E [R93+0x16a00], [R222.64], !P3 ;  /* 0x16a00000de5d7fae */ /* 0x0003e2000d921848 */
[----:B---3--:R-:W-:-:S05]  /*f3e0*/  IMAD.WIDE R76, R198, 0x4, R76 ;  /* 0x00000004c64c7825 */ /* 0x008fca00078e024c */
[----:B------:R3:W-:Y:S04]  /*f3f0*/  STL.64 [R1+0x200], R76 ;  /* 0x0002004c01007387 */ /* 0x0007e80000100a00 */
[----:B-1----:R-:W4:Y:S04]  /*f400*/  LDL.LU.64 R222, [R1+0x120] ;  /* 0x0001200001de7983 */ /* 0x002f280000300a00 */
[----:B------:R3:W-:Y:S04]  /*f410*/  LDGSTS.E [R93+0x17200], [R76.64], !P2 ;  /* 0x172000004c5d7fae */ /* 0x0007e8000d121848 */
[----:B---3--:R-:W3:Y:S01]  /*f420*/  LDL.LU.64 R76, [R1+0x100] ;  /* 0x00010000014c7983 */ /* 0x008ee20000300a00 */
[----:B------:R-:W-:-:S02]  /*f430*/  IADD3 R2, R140, -0xbe, RZ ;  /* 0xffffff428c027810 */ /* 0x000fc40007ffe0ff */
[----:B------:R-:W-:Y:S02]  /*f440*/  IADD3 R0, R140, -0xc2, RZ ;  /* 0xffffff3e8c007810 */ /* 0x000fe40007ffe0ff */
[----:B------:R-:W-:Y:S02]  /*f450*/  ISETP.GE.U32.AND P0, PT, R2, 0x7ffffec3, PT ;  /* 0x7ffffec30200780c */ /* 0x000fe40003f06070 */
[----:B------:R-:W-:Y:S01]  /*f460*/  ISETP.GE.U32.AND P6, PT, R0, 0x7ffffebf, PT ;  /* 0x7ffffebf0000780c */ /* 0x000fe20003fc6070 */
[----:B------:R-:W-:-:S05]  /*f470*/  IMAD.WIDE R124, R198, 0x4, R124 ;  /* 0x00000004c67c7825 */ /* 0x000fca00078e027c */
[----:B------:R1:W-:Y:S05]  /*f480*/  STL.64 [R1+0x220], R124 ;  /* 0x0002207c01007387 */ /* 0x0003ea0000100a00 */
[----:B------:R1:W-:Y:S01]  /*f490*/  LDGSTS.E [R93+0x17a00], [R124.64], !P0 ;  /* 0x17a000007c5d7fae */ /* 0x0003e2000c121848 */
[----:B--2---:R-:W-:-:S03]  /*f4a0*/  IMAD.WIDE R156, R198, 0x4, R156 ;  /* 0x00000004c69c7825 */ /* 0x004fc600078e029c */
[----:B-1----:R-:W2:Y:S04]  /*f4b0*/  LDL.LU.64 R124, [R1+0xe0] ;  /* 0x0000e000017c7983 */ /* 0x002ea80000300a00 */
[----:B------:R1:W-:Y:S04]  /*f4c0*/  STL.64 [R1+0x228], R156 ;  /* 0x0002289c01007387 */ /* 0x0003e80000100a00 */
[----:B------:R1:W-:Y:S01]  /*f4d0*/  LDGSTS.E [R93+0x18200], [R156.64], !P6 ;  /* 0x182000009c5d7fae */ /* 0x0003e2000f121848 */
[C---:B------:R-:W-:Y:S02]  /*f4e0*/  IADD3 R2, R140.reuse, -0xc6, RZ ;  /* 0xffffff3a8c027810 */ /* 0x040fe40007ffe0ff */
[----:B------:R-:W-:Y:S01]  /*f4f0*/  IADD3 R0, R140, -0xca, RZ ;  /* 0xffffff368c007810 */ /* 0x000fe20007ffe0ff */
[----:B-1----:R-:W2:Y:S01]  /*f500*/  LDL.LU.64 R156, [R1+0xc0] ;  /* 0x0000c000019c7983 */ /* 0x002ea20000300a00 */
[----:B------:R-:W-:-:S02]  /*f510*/  ISETP.GE.U32.AND P3, PT, R2, 0x7ffffebb, PT ;  /* 0x7ffffebb0200780c */ /* 0x000fc40003f66070 */
[----:B------:R-:W-:Y:S02]  /*f520*/  ISETP.GE.U32.AND P2, PT, R0, 0x7ffffeb7, PT ;  /* 0x7ffffeb70000780c */ /* 0x000fe40003f46070 */
[C---:B------:R-:W-:Y:S02]  /*f530*/  IADD3 R2, R140.reuse, -0xce, RZ ;  /* 0xffffff328c027810 */ /* 0x040fe40007ffe0ff */
[----:B------:R-:W-:Y:S02]  /*f540*/  IADD3 R0, R140, -0xd2, RZ ;  /* 0xffffff2e8c007810 */ /* 0x000fe40007ffe0ff */
[----:B------:R-:W-:Y:S01]  /*f550*/  ISETP.GE.U32.AND P0, PT, R2, 0x7ffffeb3, PT ;  /* 0x7ffffeb30200780c */ /* 0x000fe20003f06070 */
[----:B------:R-:W-:Y:S01]  /*f560*/  IMAD.WIDE R206, R198, 0x4, R206 ;  /* 0x00000004c6ce7825 */ /* 0x000fe200078e02ce */
[----:B------:R-:W-:-:S04]  /*f570*/  ISETP.GE.U32.AND P6, PT, R0, 0x7ffffeaf, PT ;  /* 0x7ffffeaf0000780c */ /* 0x000fc80003fc6070 */
[----:B------:R1:W-:Y:S04]  /*f580*/  STL.64 [R1+0x240], R206 ;  /* 0x000240ce01007387 */ /* 0x0003e80000100a00 */
[----:B------:R1:W-:Y:S01]  /*f590*/  LDGSTS.E [R93+0x18a00], [R206.64], !P3 ;  /* 0x18a00000ce5d7fae */ /* 0x0003e2000d921848 */
[----:B------:R-:W-:-:S03]  /*f5a0*/  IMAD.WIDE R108, R198, 0x4, R108 ;  /* 0x00000004c66c7825 */ /* 0x000fc600078e026c */
[----:B-1----:R-:W2:Y:S04]  /*f5b0*/  LDL.LU.64 R206, [R1+0xa0] ;  /* 0x0000a00001ce7983 */ /* 0x002ea80000300a00 */
[----:B------:R1:W-:Y:S04]  /*f5c0*/  STL.64 [R1+0x260], R108 ;  /* 0x0002606c01007387 */ /* 0x0003e80000100a00 */
[----:B------:R1:W-:Y:S01]  /*f5d0*/  LDGSTS.E [R93+0x19200], [R108.64], !P2 ;  /* 0x192000006c5d7fae */ /* 0x0003e2000d121848 */
[----:B------:R-:W-:-:S03]  /*f5e0*/  IMAD.WIDE R172, R198, 0x4, R172 ;  /* 0x00000004c6ac7825 */ /* 0x000fc600078e02ac */
[----:B-1----:R-:W2:Y:S01]  /*f5f0*/  LDL.LU.64 R108, [R1+0x88] ;  /* 0x00008800016c7983 */ /* 0x002ea20000300a00 */
[----:B------:R-:W-:-:S03]  /*f600*/  IMAD.WIDE R188, R198, 0x4, R188 ;  /* 0x00000004c6bc7825 */ /* 0x000fc600078e02bc */
[----:B------:R1:W-:Y:S04]  /*f610*/  STL.64 [R1+0x280], R172 ;  /* 0x000280ac01007387 */ /* 0x0003e80000100a00 */
[----:B------:R1:W-:Y:S04]  /*f620*/  LDGSTS.E [R93+0x19a00], [R172.64], !P0 ;  /* 0x19a00000ac5d7fae */ /* 0x0003e8000c121848 */
[----:B------:R3:W-:Y:S04]  /*f630*/  LDGSTS.E [R93+0x1a200], [R188.64], !P6 ;  /* 0x1a200000bc5d7fae */ /* 0x0007e8000f121848 */
[----:B-1----:R-:W2:Y:S04]  /*f640*/  LDL.LU.64 R172, [R1+0x70] ;  /* 0x0000700001ac7983 */ /* 0x002ea80000300a00 */
[----:B------:R3:W-:Y:S01]  /*f650*/  STL.64 [R1+0x2a0], R188 ;  /* 0x0002a0bc01007387 */ /* 0x0007e20000100a00 */
[----:B----4-:R-:W-:-:S05]  /*f660*/  IMAD.WIDE R222, R198, 0x4, R222 ;  /* 0x00000004c6de7825 */ /* 0x010fca00078e02de */
[----:B------:R2:W-:Y:S01]  /*f670*/  STL.64 [R1+0x2c0], R222 ;  /* 0x0002c0de01007387 */ /* 0x0005e20000100a00 */
[----:B---3--:R-:W-:-:S03]  /*f680*/  IMAD.WIDE R188, R198, 0x4, R76 ;  /* 0x00000004c6bc7825 */ /* 0x008fc600078e024c */
[----:B------:R-:W3:Y:S01]  /*f690*/  LDL.LU.64 R76, [R1+0x58] ;  /* 0x00005800014c7983 */ /* 0x000ee20000300a00 */
[C---:B------:R-:W-:Y:S02]  /*f6a0*/  IADD3 R2, R140.reuse, -0xd6, RZ ;  /* 0xffffff2a8c027810 */ /* 0x040fe40007ffe0ff */
[----:B------:R-:W-:Y:S02]  /*f6b0*/  IADD3 R0, R140, -0xda, RZ ;  /* 0xffffff268c007810 */ /* 0x000fe40007ffe0ff */
[----:B------:R-:W-:Y:S02]  /*f6c0*/  ISETP.GE.U32.AND P3, PT, R2, 0x7ffffeab, PT ;  /* 0x7ffffeab0200780c */ /* 0x000fe40003f66070 */
[----:B------:R-:W-:Y:S02]  /*f6d0*/  ISETP.GE.U32.AND P2, PT, R0, 0x7ffffea7, PT ;  /* 0x7ffffea70000780c */ /* 0x000fe40003f46070 */
[----:B------:R-:W-:-:S04]  /*f6e0*/  IADD3 R2, R140, -0xde, RZ ;  /* 0xffffff228c027810 */ /* 0x000fc80007ffe0ff */
[----:B------:R-:W-:Y:S01]  /*f6f0*/  ISETP.GE.U32.AND P0, PT, R2, 0x7ffffea3, PT ;  /* 0x7ffffea30200780c */ /* 0x000fe20003f06070 */
[----:B------:R1:W-:Y:S04]  /*f700*/  STL.64 [R1+0x2e0], R188 ;  /* 0x0002e0bc01007387 */ /* 0x0003e80000100a00 */
[----:B------:R2:W-:Y:S04]  /*f710*/  LDGSTS.E [R93+0x1aa00], [R222.64], !P3 ;  /* 0x1aa00000de5d7fae */ /* 0x0005e8000d921848 */
[----:B------:R1:W-:Y:S01]  /*f720*/  LDGSTS.E [R93+0x1b200], [R188.64], !P2 ;  /* 0x1b200000bc5d7fae */ /* 0x0003e2000d121848 */
[----:B------:R-:W-:Y:S01]  /*f730*/  IADD3 R0, R140, -0xe2, RZ ;  /* 0xffffff1e8c007810 */ /* 0x000fe20007ffe0ff */
[----:B--2---:R-:W-:-:S02]  /*f740*/  IMAD.WIDE R222, R198, 0x4, R124 ;  /* 0x00000004c6de7825 */ /* 0x004fc400078e027c */
[----:B------:R-:W2:Y:S04]  /*f750*/  LDL.LU.64 R124, [R1+0x40] ;  /* 0x00004000017c7983 */ /* 0x000ea80000300a00 */
[----:B------:R4:W-:Y:S04]  /*f760*/  STL.64 [R1+0x300], R222 ;  /* 0x000300de01007387 */ /* 0x0009e80000100a00 */
[----:B------:R4:W-:Y:S01]  /*f770*/  LDGSTS.E [R93+0x1ba00], [R222.64], !P0 ;  /* 0x1ba00000de5d7fae */ /* 0x0009e2000c121848 */
[----:B-1----:R-:W-:-:S03]  /*f780*/  IMAD.WIDE R188, R198, 0x4, R156 ;  /* 0x00000004c6bc7825 */ /* 0x002fc600078e029c */
[----:B------:R-:W2:Y:S04]  /*f790*/  LDL.LU.64 R156, [R1+0x28] ;  /* 0x00002800019c7983 */ /* 0x000ea80000300a00 */
[----:B------:R1:W-:Y:S04]  /*f7a0*/  STL.64 [R1+0x320], R188 ;  /* 0x000320bc01007387 */ /* 0x0003e80000100a00 */
[----:B----4-:R-:W4:Y:S01]  /*f7b0*/  LDL.LU.64 R222, [R1+0x10] ;  /* 0x0000100001de7983 */ /* 0x010f220000300a00 */
[----:B------:R-:W-:Y:S02]  /*f7c0*/  IADD3 R2, R140, -0xe6, RZ ;  /* 0xffffff1a8c027810 */ /* 0x000fe40007ffe0ff */
[----:B------:R-:W-:-:S02]  /*f7d0*/  ISETP.GE.U32.AND P6, PT, R0, 0x7ffffe9f, PT ;  /* 0x7ffffe9f0000780c */ /* 0x000fc40003fc6070 */
[----:B------:R-:W-:Y:S02]  /*f7e0*/  IADD3 R0, R140, -0xea, RZ ;  /* 0xffffff168c007810 */ /* 0x000fe40007ffe0ff */
[----:B------:R-:W-:Y:S02]  /*f7f0*/  ISETP.GE.U32.AND P3, PT, R2, 0x7ffffe9b, PT ;  /* 0x7ffffe9b0200780c */ /* 0x000fe40003f66070 */
[----:B------:R-:W-:Y:S02]  /*f800*/  IADD3 R2, R140, -0xee, RZ ;  /* 0xffffff128c027810 */ /* 0x000fe40007ffe0ff */
[----:B------:R-:W-:Y:S02]  /*f810*/  ISETP.GE.U32.AND P2, PT, R0, 0x7ffffe97, PT ;  /* 0x7ffffe970000780c */ /* 0x000fe40003f46070 */
[----:B------:R-:W-:Y:S02]  /*f820*/  ISETP.GE.U32.AND P0, PT, R2, 0x7ffffe93, PT ;  /* 0x7ffffe930200780c */ /* 0x000fe40003f06070 */
[----:B------:R-:W-:Y:S01]  /*f830*/  IADD3 R0, R140, -0xf2, RZ ;  /* 0xffffff0e8c007810 */ /* 0x000fe20007ffe0ff */
[----:B------:R1:W-:Y:S01]  /*f840*/  LDGSTS.E [R93+0x1c200], [R188.64], !P6 ;  /* 0x1c200000bc5d7fae */ /* 0x0003e2000f121848 */
[----:B------:R-:W-:-:S02]  /*f850*/  IMAD.WIDE R206, R198, 0x4, R206 ;  /* 0x00000004c6ce7825 */ /* 0x000fc400078e02ce */
[----:B------:R-:W-:-:S03]  /*f860*/  ISETP.GE.U32.AND P6, PT, R0, 0x7ffffe8f, PT ;  /* 0x7ffffe8f0000780c */ /* 0x000fc60003fc6070 */
[----:B------:R1:W-:Y:S04]  /*f870*/  STL.64 [R1+0x518], R206 ;  /* 0x000518ce01007387 */ /* 0x0003e80000100a00 */
[----:B-1----:R-:W4:Y:S04]  /*f880*/  LDL.LU.64 R188, [R1+0x3b8] ;  /* 0x0003b80001bc7983 */ /* 0x002f280000300a00 */
[----:B------:R1:W-:Y:S01]  /*f890*/  LDGSTS.E [R93+0x1ca00], [R206.64], !P3 ;  /* 0x1ca00000ce5d7fae */ /* 0x0003e2000d921848 */
[----:B------:R-:W-:-:S05]  /*f8a0*/  IMAD.WIDE R108, R198, 0x4, R108 ;  /* 0x00000004c66c7825 */ /* 0x000fca00078e026c */
[----:B------:R1:W-:Y:S04]  /*f8b0*/  STL.64 [R1+0x560], R108 ;  /* 0x0005606c01007387 */ /* 0x0003e80000100a00 */
[----:B-1----:R-:W4:Y:S04]  /*f8c0*/  LDL.LU.64 R206, [R1+0x398] ;  /* 0x0003980001ce7983 */ /* 0x002f280000300a00 */
[----:B------:R1:W-:Y:S01]  /*f8d0*/  LDGSTS.E [R93+0x1d200], [R108.64], !P2 ;  /* 0x1d2000006c5d7fae */ /* 0x0003e2000d121848 */
[----:B------:R-:W-:-:S03]  /*f8e0*/  IMAD.WIDE R172, R198, 0x4, R172 ;  /* 0x00000004c6ac7825 */ /* 0x000fc600078e02ac */
[----:B-1----:R-:W4:Y:S04]  /*f8f0*/  LDL.LU.64 R108, [R1+0x378] ;  /* 0x00037800016c7983 */ /* 0x002f280000300a00 */
        /* <DEDUP_REMOVED lines=11> */
[----:B------:R-:W-:-:S04]  /*f9b0*/  IADD3 R0, R140, -0xfe, RZ ;  /* 0xffffff028c007810 */ /* 0x000fc80007ffe0ff */
[----:B------:R-:W-:Y:S01]  /*f9c0*/  ISETP.GE.U32.AND P0, PT, R0, 0x7ffffe83, PT ;  /* 0x7ffffe830000780c */ /* 0x000fe20003f06070 */
[----:B--2---:R-:W-:-:S05]  /*f9d0*/  IMAD.WIDE R124, R198, 0x4, R124 ;  /* 0x00000004c67c7825 */ /* 0x004fca00078e027c */
[----:B------:R1:W-:Y:S04]  /*f9e0*/  STL.64 [R1+0x650], R124 ;  /* 0x0006507c01007387 */ /* 0x0003e80000100a00 */
[----:B------:R1:W-:Y:S01]  /*f9f0*/  LDGSTS.E [R93+0x1ea00], [R124.64], !P3 ;  /* 0x1ea000007c5d7fae */ /* 0x0003e2000d921848 */
[----:B------:R-:W-:-:S03]  /*fa00*/  IMAD.WIDE R156, R198, 0x4, R156 ;  /* 0x00000004c69c7825 */ /* 0x000fc600078e029c */
[----:B-1----:R-:W2:Y:S04]  /*fa10*/  LDL.LU.64 R124, [R1+0x318] ;  /* 0x00031800017c7983 */ /* 0x002ea80000300a00 */
[----:B------:R1:W-:Y:S01]  /*fa20*/  STL.64 [R1+0x690], R156 ;  /* 0x0006909c01007387 */ /* 0x0003e20000100a00 */
[----:B----4-:R-:W-:-:S03]  /*fa30*/  IMAD.WIDE R222, R198, 0x4, R222 ;  /* 0x00000004c6de7825 */ /* 0x010fc600078e02de */
[----:B------:R1:W-:Y:S04]  /*fa40*/  LDGSTS.E [R93+0x1f200], [R156.64], !P2 ;  /* 0x1f2000009c5d7fae */ /* 0x0003e8000d121848 */
[----:B------:R4:W-:Y:S04]  /*fa50*/  LDGSTS.E [R93+0x1fa00], [R222.64], !P0 ;  /* 0x1fa00000de5d7fae */ /* 0x0009e8000c121848 */
[----:B-1----:R-:W2:Y:S04]  /*fa60*/  LDL.LU.64 R156, [R1+0x2f8] ;  /* 0x0002f800019c7983 */ /* 0x002ea80000300a00 */
[----:B------:R4:W-:Y:S01]  /*fa70*/  STL.64 [R1+0x6a8], R222 ;  /* 0x0006a8de01007387 */ /* 0x0009e20000100a00 */
[----:B------:R-:W-:-:S03]  /*fa80*/  IADD3 R2, R140, -0x88, RZ ;  /* 0xffffff788c027810 */ /* 0x000fc60007ffe0ff */
[----:B----4-:R-:W4:Y:S04]  /*fa90*/  LDL.LU.64 R222, [R1+0xa30] ;  /* 0x000a300001de7983 */ /* 0x010f280000300a00 */
[----:B------:R-:W4:Y:S01]  /*faa0*/  LDL.LU.64 R92, [R1+0x2d8] ;  /* 0x0002d800015c7983 */ /* 0x000f220000300a00 */
[----:B------:R-:W-:Y:S02]  /*fab0*/  ISETP.GE.U32.AND P6, PT, R2, 0x7ffffef9, PT ;  /* 0x7ffffef90200780c */ /* 0x000fe40003fc6070 */
[----:B------:R-:W-:Y:S01]  /*fac0*/  IADD3 R2, R140, -0x8b, RZ ;  /* 0xffffff758c027810 */ /* 0x000fe20007ffe0ff */
[----:B------:R-:W-:-:S03]  /*fad0*/  IMAD.WIDE R188, R198, 0x4, R188 ;  /* 0x00000004c6bc7825 */ /* 0x000fc600078e02bc */
[----:B------:R-:W-:Y:S02]  /*fae0*/  ISETP.GE.U32.AND P3, PT, R2, 0x7ffffef6, PT ;  /* 0x7ffffef60200780c */ /* 0x000fe40003f66070 */
[----:B------:R1:W-:Y:S04]  /*faf0*/  STL.64 [R1+0x30], R188 ;  /* 0x000030bc01007387 */ /* 0x0003e80000100a00 */
[----:B------:R1:W-:Y:S01]  /*fb00*/  LDGSTS.E [R141+0x10400], [R188.64], !P5 ;  /* 0x10400000bc8d7fae */ /* 0x0003e2000e921848 */
[----:B------:R-:W-:-:S05]  /*fb10*/  IMAD.WIDE R206, R198, 0x4, R206 ;  /* 0x00000004c6ce7825 */ /* 0x000fca00078e02ce */
[----:B------:R1:W-:Y:S04]  /*fb20*/  STL.64 [R1+0x40], R206 ;  /* 0x000040ce01007387 */ /* 0x0003e80000100a00 */
[----:B------:R1:W-:Y:S02]  /*fb30*/  LDGSTS.E [R141+0x10c00], [R206.64], !P4 ;  /* 0x10c00000ce8d7fae */ /* 0x0003e4000e121848 */
[C---:B-1----:R-:W-:Y:S02]  /*fb40*/  IMAD.WIDE R188, R198.reuse, 0x4, R108 ;  /* 0x00000004c6bc7825 */ /* 0x042fe400078e026c */
[----:B------:R-:W4:Y:S04]  /*fb50*/  LDL.LU.64 R108, [R1+0x2b8] ;  /* 0x0002b800016c7983 */ /* 0x000f280000300a00 */
[----:B------:R3:W-:Y:S04]  /*fb60*/  STL.64 [R1+0x58], R188 ;  /* 0x000058bc01007387 */ /* 0x0007e80000100a00 */
[----:B------:R3:W-:Y:S01]  /*fb70*/  LDGSTS.E [R141+0x11400], [R188.64], !P3 ;  /* 0x11400000bc8d7fae */ /* 0x0007e2000d921848 */
[----:B------:R-:W-:-:S03]  /*fb80*/  IMAD.WIDE R206, R198, 0x4, R172 ;  /* 0x00000004c6ce7825 */ /* 0x000fc600078e02ac */
[----:B------:R-:W4:Y:S04]  /*fb90*/  LDL.LU.64 R172, [R1+0x298] ;  /* 0x0002980001ac7983 */ /* 0x000f280000300a00 */
[----:B------:R2:W-:Y:S01]  /*fba0*/  STL.64 [R1+0x60], R206 ;  /* 0x000060ce01007387 */ /* 0x0005e20000100a00 */
[----:B---3--:R-:W-:-:S03]  /*fbb0*/  IMAD.WIDE R188, R198, 0x4, R76 ;  /* 0x00000004c6bc7825 */ /* 0x008fc600078e024c */
[----:B------:R-:W3:Y:S01]  /*fbc0*/  LDL.LU.64 R76, [R1+0x278] ;  /* 0x00027800014c7983 */ /* 0x000ee20000300a00 */
[C---:B------:R-:W-:Y:S02]  /*fbd0*/  IADD3 R2, R140.reuse, -0x8f, RZ ;  /* 0xffffff718c027810 */ /* 0x040fe40007ffe0ff */
[----:B------:R-:W-:Y:S02]  /*fbe0*/  IADD3 R0, R140, -0x8c, RZ ;  /* 0xffffff748c007810 */ /* 0x000fe40007ffe0ff */
[----:B------:R-:W-:Y:S02]  /*fbf0*/  ISETP.GE.U32.AND P0, PT, R2, 0x7ffffef2, PT ;  /* 0x7ffffef20200780c */ /* 0x000fe40003f06070 */
[----:B------:R-:W-:Y:S02]  /*fc00*/  ISETP.GE.U32.AND P2, PT, R0, 0x7ffffef5, PT ;  /* 0x7ffffef50000780c */ /* 0x000fe40003f46070 */
[C---:B------:R-:W-:Y:S02]  /*fc10*/  IADD3 R0, R140.reuse, -0x93, RZ ;  /* 0xffffff6d8c007810 */ /* 0x040fe40007ffe0ff */
[----:B------:R-:W-:-:S02]  /*fc20*/  IADD3 R2, R140, -0x97, RZ ;  /* 0xffffff698c027810 */ /* 0x000fc40007ffe0ff */
[----:B------:R-:W-:Y:S02]  /*fc30*/  ISETP.GE.U32.AND P5, PT, R0, 0x7ffffeee, PT ;  /* 0x7ffffeee0000780c */ /* 0x000fe40003fa6070 */
[----:B------:R-:W-:Y:S02]  /*fc40*/  IADD3 R0, R140, -0x9b, RZ ;  /* 0xffffff658c007810 */ /* 0x000fe40007ffe0ff */
[----:B------:R-:W-:Y:S01]  /*fc50*/  ISETP.GE.U32.AND P4, PT, R2, 0x7ffffeea, PT ;  /* 0x7ffffeea0200780c */ /* 0x000fe20003f86070 */
[----:B------:R2:W-:Y:S01]  /*fc60*/  LDGSTS.E [R141+0x11c00], [R206.64], !P0 ;  /* 0x11c00000ce8d7fae */ /* 0x0005e2000c121848 */
[----:B------:R-:W-:Y:S02]  /*fc70*/  IADD3 R2, R140, -0x9f, RZ ;  /* 0xffffff618c027810 */ /* 0x000fe40007ffe0ff */
[----:B------:R-:W-:Y:S02]  /*fc80*/  ISETP.GE.U32.AND P3, PT, R0, 0x7ffffee6, PT ;  /* 0x7ffffee60000780c */ /* 0x000fe40003f66070 */
[----:B------:R-:W-:Y:S01]  /*fc90*/  ISETP.GE.U32.AND P0, PT, R2, 0x7ffffee2, PT ;  /* 0x7ffffee20200780c */ /* 0x000fe20003f06070 */
[----:B------:R1:W-:Y:S04]  /*fca0*/  STL.64 [R1+0x70], R188 ;  /* 0x000070bc01007387 */ /* 0x0003e80000100a00 */
[----:B------:R1:W-:Y:S01]  /*fcb0*/  LDGSTS.E [R141+0x12400], [R188.64], !P5 ;  /* 0x12400000bc8d7fae */ /* 0x0003e2000e921848 */
[----:B--2---:R-:W-:-:S03]  /*fcc0*/  IMAD.WIDE R206, R198, 0x4, R124 ;  /* 0x00000004c6ce7825 */ /* 0x004fc600078e027c */
[----:B------:R-:W2:Y:S04]  /*fcd0*/  LDL.LU.64 R124, [R1+0x258] ;  /* 0x00025800017c7983 */ /* 0x000ea80000300a00 */
[----:B------:R1:W-:Y:S04]  /*fce0*/  STL.64 [R1+0x88], R206 ;  /* 0x000088ce01007387 */ /* 0x0003e80000100a00 */
[----:B-1----:R-:W2:Y:S04]  /*fcf0*/  LDL.LU.64 R188, [R1+0x238] ;  /* 0x0002380001bc7983 */ /* 0x002ea80000300a00 */
[----:B------:R1:W-:Y:S01]  /*fd00*/  LDGSTS.E [R141+0x12c00], [R206.64], !P4 ;  /* 0x12c00000ce8d7fae */ /* 0x0003e2000e121848 */
[----:B------:R-:W-:-:S05]  /*fd10*/  IMAD.WIDE R156, R198, 0x4, R156 ;  /* 0x00000004c69c7825 */ /* 0x000fca00078e029c */
[----:B------:R4:W-:Y:S04]  /*fd20*/  STL.64 [R1+0xa0], R156 ;  /* 0x0000a09c01007387 */ /* 0x0009e80000100a00 */
[----:B-1----:R-:W2:Y:S04]  /*fd30*/  LDL.LU.64 R206, [R1+0x218] ;  /* 0x0002180001ce7983 */ /* 0x002ea80000300a00 */
[----:B------:R1:W-:Y:S01]  /*fd40*/  LDGSTS.E [R141+0x13400], [R156.64], !P3 ;  /* 0x134000009c8d7fae */ /* 0x0003e2000d921848 */
[----:B----4-:R-:W-:-:S03]  /*fd50*/  IMAD.WIDE R92, R198, 0x4, R92 ;  /* 0x00000004c65c7825 */ /* 0x010fc600078e025c */
[----:B-1----:R-:W4:Y:S04]  /*fd60*/  LDL.LU.64 R156, [R1+0x1f8] ;  /* 0x0001f800019c7983 */ /* 0x002f280000300a00 */
[----:B------:R1:W-:Y:S04]  /*fd70*/  STL.64 [R1+0xc0], R92 ;  /* 0x0000c05c01007387 */ /* 0x0003e80000100a00 */
[----:B------:R1:W-:Y:S01]  /*fd80*/  LDGSTS.E [R141+0x13c00], [R92.64], !P0 ;  /* 0x13c000005c8d7fae */ /* 0x0003e2000c121848 */
[----:B------:R-:W-:-:S03]  /*fd90*/  IADD3 R0, R140, -0xa3, RZ ;  /* 0xffffff5d8c007810 */ /* 0x000fc60007ffe0ff */
[----:B-1----:R-:W4:Y:S01]  /*fda0*/  LDL.LU.64 R92, [R1+0x1d8] ;  /* 0x0001d800015c7983 */ /* 0x002f220000300a00 */
[----:B------:R-:W-:Y:S02]  /*fdb0*/  IADD3 R2, R140, -0xa7, RZ ;  /* 0xffffff598c027810 */ /* 0x000fe40007ffe0ff */
[----:B------:R-:W-:Y:S02]  /*fdc0*/  ISETP.GE.U32.AND P5, PT, R0, 0x7ffffede, PT ;  /* 0x7ffffede0000780c */ /* 0x000fe40003fa6070 */
[----:B------:R-:W-:Y:S02]  /*fdd0*/  IADD3 R0, R140, -0xab, RZ ;  /* 0xffffff558c007810 */ /* 0x000fe40007ffe0ff */
[----:B------:R-:W-:Y:S02]  /*fde0*/  ISETP.GE.U32.AND P4, PT, R2, 0x7ffffeda, PT ;  /* 0x7ffffeda0200780c */ /* 0x000fe40003f86070 */
[----:B------:R-:W-:Y:S01]  /*fdf0*/  ISETP.GE.U32.AND P3, PT, R0, 0x7ffffed6, PT ;  /* 0x7ffffed60000780c */ /* 0x000fe20003f66070 */
[----:B------:R-:W-:-:S05]  /*fe00*/  IMAD.WIDE R108, R198, 0x4, R108 ;  /* 0x00000004c66c7825 */ /* 0x000fca00078e026c */
[----:B------:R1:W-:Y:S04]  /*fe10*/  STL.64 [R1+0xe0], R108 ;  /* 0x0000e06c01007387 */ /* 0x0003e80000100a00 */
        /* <DEDUP_REMOVED lines=13> */
[----:B------:R-:W-:Y:S02]  /*fef0*/  IADD3 R2, R140, -0xb7, RZ ;  /* 0xffffff498c027810 */ /* 0x000fe40007ffe0ff */
[----:B------:R-:W-:Y:S02]  /*ff00*/  ISETP.GE.U32.AND P5, PT, R0, 0x7ffffece, PT ;  /* 0x7ffffece0000780c */ /* 0x000fe40003fa6070 */
[----:B------:R-:W-:Y:S02]  /*ff10*/  ISETP.GE.U32.AND P4, PT, R2, 0x7ffffeca, PT ;  /* 0x7ffffeca0200780c */ /* 0x000fe40003f86070 */
[----:B------:R-:W-:-:S04]  /*ff20*/  IADD3 R0, R140, -0xbb, RZ ;  /* 0xffffff458c007810 */ /* 0x000fc80007ffe0ff */
[----:B------:R-:W-:Y:S01]  /*ff30*/  ISETP.GE.U32.AND P3, PT, R0, 0x7ffffec6, PT ;  /* 0x7ffffec60000780c */ /* 0x000fe20003f66070 */
[----:B--2---:R-:W-:-:S05]  /*ff40*/  IMAD.WIDE R124, R198, 0x4, R124 ;  /* 0x00000004c67c7825 */ /* 0x004fca00078e027c */
[----:B------:R1:W-:Y:S01]  /*ff50*/  STL.64 [R1+0x140], R124 ;  /* 0x0001407c01007387 */ /* 0x0003e20000100a00 */
[----:B------:R-:W-:-:S03]  /*ff60*/  IMAD.WIDE R188, R198, 0x4, R188 ;  /* 0x00000004c6bc7825 */ /* 0x000fc600078e02bc */
[----:B------:R1:W-:Y:S04]  /*ff70*/  LDGSTS.E [R141+0x15c00], [R124.64], !P0 ;  /* 0x15c000007c8d7fae */ /* 0x0003e8000c121848 */
[----:B------:R2:W-:Y:S04]  /*ff80*/  LDGSTS.E [R141+0x16400], [R188.64], !P5 ;  /* 0x16400000bc8d7fae */ /* 0x0005e8000e921848 */
[----:B-1----:R-:W3:Y:S01]  /*ff90*/  LDL.LU.64 R124, [R1+0x158] ;  /* 0x00015800017c7983 */ /* 0x002ee20000300a00 */
[----:B------:R-:W-:-:S03]  /*ffa0*/  IMAD.WIDE R206, R198, 0x4, R206 ;  /* 0x00000004c6ce7825 */ /* 0x000fc600078e02ce */
[----:B------:R2:W-:Y:S04]  /*ffb0*/  STL.64 [R1+0x160], R188 ;  /* 0x000160bc01007387 */ /* 0x0005e80000100a00 */
[----:B------:R1:W-:Y:S04]  /*ffc0*/  STL.64 [R1+0x180], R206 ;  /* 0x000180ce01007387 */ /* 0x0003e80000100a00 */
[----:B------:R1:W-:Y:S04]  /*ffd0*/  LDGSTS.E [R141+0x16c00], [R206.64], !P4 ;  /* 0x16c00000ce8d7fae */ /* 0x0003e8000e121848 */
[----:B--2---:R-:W2:Y:S01]  /*ffe0*/  LDL.LU.64 R188, [R1+0x138] ;  /* 0x0001380001bc7983 */ /* 0x004ea20000300a00 */
[----:B----4-:R-:W-:-:S05]  /*fff0*/  IMAD.WIDE R156, R198, 0x4, R156 ;  /* 0x00000004c69c7825 */ /* 0x010fca00078e029c */
[----:B------:R4:W-:Y:S04]  /*10000*/  STL.64 [R1+0x1a0], R156 ;  /* 0x0001a09c01007387 */ /* 0x0009e80000100a00 */
[----:B------:R4:W-:Y:S01]  /*10010*/  LDGSTS.E [R141+0x17400], [R156.64], !P3 ;  /* 0x174000009c8d7fae */ /* 0x0009e2000d921848 */
[----:B-1----:R-:W-:-:S03]  /*10020*/  IMAD.WIDE R206, R198, 0x4, R92 ;  /* 0x00000004c6ce7825 */ /* 0x002fc600078e025c */
[----:B------:R-:W2:Y:S04]  /*10030*/  LDL.LU.64 R92, [R1+0x118] ;  /* 0x00011800015c7983 */ /* 0x000ea80000300a00 */
[----:B------:R1:W-:Y:S04]  /*10040*/  STL.64 [R1+0x1c0], R206 ;  /* 0x0001c0ce01007387 */ /* 0x0003e80000100a00 */
[----:B----4-:R-:W2:Y:S01]  /*10050*/  LDL.LU.64 R156, [R1+0xf8] ;  /* 0x0000f800019c7983 */ /* 0x010ea20000300a00 */
        /* <DEDUP_REMOVED lines=8> */
[----:B------:R1:W-:Y:S01]  /*100e0*/  LDGSTS.E [R141+0x17c00], [R206.64], !P0 ;  /* 0x17c00000ce8d7fae */ /* 0x0003e2000c121848 */
[----:B------:R-:W-:-:S05]  /*100f0*/  IMAD.WIDE R108, R198, 0x4, R108 ;  /* 0x00000004c66c7825 */ /* 0x000fca00078e026c */
[----:B------:R1:W-:Y:S04]  /*10100*/  STL.64 [R1+0x1b8], R108 ;  /* 0x0001b86c01007387 */ /* 0x0003e80000100a00 */
[----:B------:R1:W-:Y:S02]  /*10110*/  LDGSTS.E [R141+0x18400], [R108.64], !P5 ;  /* 0x184000006c8d7fae */ /* 0x0003e4000e921848 */
[C---:B-1----:R-:W-:Y:S02]  /*10120*/  IMAD.WIDE R206, R198.reuse, 0x4, R172 ;  /* 0x00000004c6ce7825 */ /* 0x042fe400078e02ac */
[----:B------:R-:W2:Y:S04]  /*10130*/  LDL.LU.64 R172, [R1+0xd8] ;  /* 0x0000d80001ac7983 */ /* 0x000ea80000300a00 */
[----:B------:R1:W-:Y:S04]  /*10140*/  STL.64 [R1+0x198], R206 ;  /* 0x000198ce01007387 */ /* 0x0003e80000100a00 */
[----:B------:R-:W2:Y:S04]  /*10150*/  LDL.LU.64 R108, [R1+0xb8] ;  /* 0x0000b800016c7983 */ /* 0x000ea80000300a00 */
        /* <DEDUP_REMOVED lines=9> */
[----:B------:R-:W-:Y:S02]  /*101f0*/  IADD3 R2, R140, -0xd7, RZ ;  /* 0xffffff298c027810 */ /* 0x000fe40007ffe0ff */
[----:B------:R-:W-:Y:S02]  /*10200*/  ISETP.GE.U32.AND P5, PT, R0, 0x7ffffeae, PT ;  /* 0x7ffffeae0000780c */ /* 0x000fe40003fa6070 */
[----:B------:R-:W-:Y:S02]  /*10210*/  IADD3 R0, R140, -0xdb, RZ ;  /* 0xffffff258c007810 */ /* 0x000fe40007ffe0ff */
[----:B------:R-:W-:-:S02]  /*10220*/  ISETP.GE.U32.AND P4, PT, R2, 0x7ffffeaa, PT ;  /* 0x7ffffeaa0200780c */ /* 0x000fc40003f86070 */
[----:B------:R-:W-:Y:S01]  /*10230*/  ISETP.GE.U32.AND P3, PT, R0, 0x7ffffea6, PT ;  /* 0x7ffffea60000780c */ /* 0x000fe20003f66070 */
[----:B------:R-:W-:-:S05]  /*10240*/  IMAD.WIDE R124, R198, 0x4, R124 ;  /* 0x00000004c67c7825 */ /* 0x000fca00078e027c */
[----:B------:R1:W-:Y:S04]  /*10250*/  STL.64 [R1+0x1e0], R124 ;  /* 0x0001e07c01007387 */ /* 0x0003e80000100a00 */
[----:B------:R1:W-:Y:S01]  /*10260*/  LDGSTS.E [R141+0x19c00], [R124.64], !P0 ;  /* 0x19c000007c8d7fae */ /* 0x0003e2000c121848 */
[----:B--2---:R-:W-:-:S03]  /*10270*/  IMAD.WIDE R188, R198, 0x4, R188 ;  /* 0x00000004c6bc7825 */ /* 0x004fc600078e02bc */
[----:B-1----:R-:W2:Y:S04]  /*10280*/  LDL.LU.64 R124, [R1+0x68] ;  /* 0x00006800017c7983 */ /* 0x002ea80000300a00 */
[----:B------:R1:W-:Y:S04]  /*10290*/  STL.64 [R1+0x1f8], R188 ;  /* 0x0001f8bc01007387 */ /* 0x0003e80000100a00 */
[----:B------:R1:W-:Y:S04]  /*102a0*/  LDGSTS.E [R141+0x1a400], [R188.64], !P5 ;  /* 0x1a400000bc8d7fae */ /* 0x0003e8000e921848 */
        /* <DEDUP_REMOVED lines=8> */
[----:B------:R-:W-:-:S03]  /*10330*/  IADD3 R2, R140, -0xdf, RZ ;  /* 0xffffff218c027810 */ /* 0x000fc60007ffe0ff */
[----:B-1----:R-:W2:Y:S01]  /*10340*/  LDL.LU.64 R156, [R1+0x20] ;  /* 0x00002000019c7983 */ /* 0x002ea20000300a00 */
[----:B------:R-:W-:Y:S02]  /*10350*/  IADD3 R0, R140, -0xe3, RZ ;  /* 0xffffff1d8c007810 */ /* 0x000fe40007ffe0ff */
[----:B------:R-:W-:Y:S02]  /*10360*/  ISETP.GE.U32.AND P0, PT, R2, 0x7ffffea2, PT ;  /* 0x7ffffea20200780c */ /* 0x000fe40003f06070 */
[----:B------:R-:W-:Y:S01]  /*10370*/  ISETP.GE.U32.AND P5, PT, R0, 0x7ffffe9e, PT ;  /* 0x7ffffe9e0000780c */ /* 0x000fe20003fa6070 */
[----:B------:R-:W-:-:S05]  /*10380*/  IMAD.WIDE R172, R198, 0x4, R172 ;  /* 0x00000004c6ac7825 */ /* 0x000fca00078e02ac */
[----:B------:R1:W-:Y:S01]  /*10390*/  STL.64 [R1+0x258], R172 ;  /* 0x000258ac01007387 */ /* 0x0003e20000100a00 */
[----:B------:R-:W-:-:S04]  /*103a0*/  IMAD.WIDE R108, R198, 0x4, R108 ;  /* 0x00000004c66c7825 */ /* 0x000fc800078e026c */
[----:B------:R1:W-:Y:S04]  /*103b0*/  LDGSTS.E [R141+0x1bc00], [R172.64], !P0 ;  /* 0x1bc00000ac8d7fae */ /* 0x0003e8000c121848 */
[----:B------:R3:W-:Y:S04]  /*103c0*/  LDGSTS.E [R141+0x1c400], [R108.64], !P5 ;  /* 0x1c4000006c8d7fae */ /* 0x0007e8000e921848 */
[----:B-1----:R-:W2:Y:S04]  /*103d0*/  LDL.LU.64 R172, [R1+0x8] ;  /* 0x0000080001ac7983 */ /* 0x002ea80000300a00 */
[----:B------:R3:W-:Y:S01]  /*103e0*/  STL.64 [R1+0x278], R108 ;  /* 0x0002786c01007387 */ /* 0x0007e20000100a00 */
[----:B----4-:R-:W-:-:S05]  /*103f0*/  IMAD.WIDE R206, R198, 0x4, R206 ;  /* 0x00000004c6ce7825 */ /* 0x010fca00078e02ce */
[----:B------:R-:W-:Y:S01]  /*10400*/  STL.64 [R1+0x298], R206 ;  /* 0x000298ce01007387 */ /* 0x000fe20000100a00 */
        /* <DEDUP_REMOVED lines=13> */
[----:B------:R-:W-:Y:S01]  /*104e0*/  ISETP.GE.U32.AND P4, PT, R2, 0x7ffffe8a, PT ;  /* 0x7ffffe8a0200780c */ /* 0x000fe20003f86070 */
[----:B------:R4:W-:Y:S01]  /*104f0*/  LDGSTS.E [R141+0x1d400], [R108.64], !P3 ;  /* 0x1d4000006c8d7fae */ /* 0x0009e2000d921848 */
[----:B------:R-:W-:-:S03]  /*10500*/  ISETP.GE.U32.AND P3, PT, R0, 0x7ffffe86, PT ;  /* 0x7ffffe860000780c */ /* 0x000fc60003f66070 */
[----:B------:R4:W-:Y:S01]  /*10510*/  STL.64 [R1+0x2b8], R108 ;  /* 0x0002b86c01007387 */ /* 0x0009e20000100a00 */
[----:B--2---:R-:W-:-:S03]  /*10520*/  IMAD.WIDE R124, R198, 0x4, R124 ;  /* 0x00000004c67c7825 */ /* 0x004fc600078e027c */
[----:B----4-:R-:W2:Y:S04]  /*10530*/  LDL.LU.64 R108, [R1+0x390] ;  /* 0x00039000016c7983 */ /* 0x010ea80000300a00 */
[----:B------:R4:W-:Y:S04]  /*10540*/  STL.64 [R1+0x2d8], R124 ;  /* 0x0002d87c01007387 */ /* 0x0009e80000100a00 */
[----:B------:R4:W-:Y:S01]  /*10550*/  LDGSTS.E [R141+0x1dc00], [R124.64], !P0 ;  /* 0x1dc000007c8d7fae */ /* 0x0009e2000c121848 */
[----:B------:R-:W-:-:S03]  /*10560*/  IMAD.WIDE R188, R198, 0x4, R188 ;  /* 0x00000004c6bc7825 */ /* 0x000fc600078e02bc */
[----:B----4-:R-:W4:Y:S04]  /*10570*/  LDL.LU.64 R124, [R1+0x370] ;  /* 0x00037000017c7983 */ /* 0x010f280000300a00 */
[----:B------:R1:W-:Y:S04]  /*10580*/  STL.64 [R1+0x2f8], R188 ;  /* 0x0002f8bc01007387 */ /* 0x0003e80000100a00 */
[----:B------:R1:W-:Y:S04]  /*10590*/  LDGSTS.E [R141+0x1e400], [R188.64], !P5 ;  /* 0x1e400000bc8d7fae */ /* 0x0003e8000e921848 */
[----:B-1----:R-:W4:Y:S01]  /*105a0*/  LDL.LU.64 R188, [R1+0x350] ;  /* 0x0003500001bc7983 */ /* 0x002f220000300a00 */
[----:B------:R-:W-:-:S05]  /*105b0*/  IMAD.WIDE R92, R198, 0x4, R92 ;  /* 0x00000004c65c7825 */ /* 0x000fca00078e025c */
[----:B------:R1:W-:Y:S04]  /*105c0*/  STL.64 [R1+0x318], R92 ;  /* 0x0003185c01007387 */ /* 0x0003e80000100a00 */
[----:B------:R1:W-:Y:S01]  /*105d0*/  LDGSTS.E [R141+0x1ec00], [R92.64], !P4 ;  /* 0x1ec000005c8d7fae */ /* 0x0003e2000e121848 */
[----:B------:R-:W-:-:S03]  /*105e0*/  IMAD.WIDE R156, R198, 0x4, R156 ;  /* 0x00000004c69c7825 */ /* 0x000fc600078e029c */
[----:B-1----:R-:W4:Y:S04]  /*105f0*/  LDL.LU.64 R92, [R1+0x330] ;  /* 0x00033000015c7983 */ /* 0x002f280000300a00 */
[----:B------:R1:W-:Y:S04]  /*10600*/  STL.64 [R1+0x550], R156 ;  /* 0x0005509c01007387 */ /* 0x0003e80000100a00 */
[----:B------:R1:W-:Y:S04]  /*10610*/  LDGSTS.E [R141+0x1f400], [R156.64], !P3 ;  /* 0x1f4000009c8d7fae */ /* 0x0003e8000d921848 */
[----:B-1----:R-:W1:Y:S01]  /*10620*/  S2R R157, SR_TID.X ;  /* 0x00000000009d7919 */ /* 0x002e620000002100 */
[----:B------:R-:W-:-:S03]  /*10630*/  IMAD.WIDE R206, R198, 0x4, R172 ;  /* 0x00000004c6ce7825 */ /* 0x000fc600078e02ac */
[----:B------:R-:W4:Y:S04]  /*10640*/  LDL.LU.64 R172, [R1+0x310] ;  /* 0x0003100001ac7983 */ /* 0x000f280000300a00 */
[----:B------:R3:W-:Y:S01]  /*10650*/  STL.64 [R1+0x590], R206 ;  /* 0x000590ce01007387 */ /* 0x0007e20000100a00 */
[----:B-1----:R-:W-:Y:S01]  /*10660*/  LOP3.LUT R3, R157, 0x7f, RZ, 0xc0, !PT ;  /* 0x0000007f9d037812 */ /* 0x002fe200078ec0ff */
[----:B---3--:R-:W-:Y:S02]  /*10670*/  IMAD.WIDE R156, R198, 0x4, R76 ;  /* 0x00000004c69c7825 */ /* 0x008fe400078e024c */
[----:B------:R-:W3:Y:S01]  /*10680*/  LDL.LU.64 R76, [R1+0x2f0] ;  /* 0x0002f000014c7983 */ /* 0x000ee20000300a00 */
[----:B------:R-:W-:-:S04]  /*10690*/  IADD3 R0, R140, -0xff, RZ ;  /* 0xffffff018c007810 */ /* 0x000fc80007ffe0ff */
[----:B------:R-:W-:Y:S02]  /*106a0*/  ISETP.GE.U32.AND P0, PT, R0, 0x7ffffe82, PT ;  /* 0x7ffffe820000780c */ /* 0x000fe40003f06070 */
[C---:B------:R-:W-:Y:S02]  /*106b0*/  IADD3 R2, R140.reuse, -0x90, RZ ;  /* 0xffffff708c027810 */ /* 0x040fe40007ffe0ff */
[----:B------:R-:W-:Y:S02]  /*106c0*/  IADD3 R0, R140, -0x98, RZ ;  /* 0xffffff688c007810 */ /* 0x000fe40007ffe0ff */
[----:B------:R-:W-:Y:S02]  /*106d0*/  ISETP.GE.U32.AND P5, PT, R2, 0x7ffffef1, PT ;  /* 0x7ffffef10200780c */ /* 0x000fe40003fa6070 */
[----:B------:R-:W-:Y:S01]  /*106e0*/  IADD3 R2, R140, -0x94, RZ ;  /* 0xffffff6c8c027810 */ /* 0x000fe20007ffe0ff */
[----:B------:R-:W-:Y:S01]  /*106f0*/  IMAD.SHL.U32 R252, R3, 0x4, RZ ;  /* 0x0000000403fc7824 */ /* 0x000fe200078e00ff */
[----:B------:R-:W-:Y:S01]  /*10700*/  ISETP.GE.U32.AND P3, PT, R0, 0x7ffffee9, PT ;  /* 0x7ffffee90000780c */ /* 0x000fe20003f66070 */
[----:B------:R4:W-:Y:S01]  /*10710*/  STL.64 [R1+0x8], R156 ;  /* 0x0000089c01007387 */ /* 0x0009e20000100a00 */
[----:B------:R-:W-:-:S02]  /*10720*/  ISETP.GE.U32.AND P4, PT, R2, 0x7ffffeed, PT ;  /* 0x7ffffeed0200780c */ /* 0x000fc40003f86070 */
[C---:B------:R-:W-:Y:S01]  /*10730*/  IADD3 R2, R140.reuse, -0x9c, RZ ;  /* 0xffffff648c027810 */ /* 0x040fe20007ffe0ff */
[----:B------:R1:W-:Y:S01]  /*10740*/  LDGSTS.E [R141+0x1fc00], [R206.64], !P0 ;  /* 0x1fc00000ce8d7fae */ /* 0x0003e2000c121848 */
[----:B------:R-:W-:Y:S02]  /*10750*/  IADD3 R0, R140, -0xa0, RZ ;  /* 0xffffff608c007810 */ /* 0x000fe40007ffe0ff */
[----:B------:R-:W-:-:S05]  /*10760*/  LOP3.LUT R252, R252, 0x60, RZ, 0x3c, !PT ;  /* 0x00000060fcfc7812 */ /* 0x000fca00078e3cff */
[----:B------:R4:W-:Y:S04]  /*10770*/  LDGSTS.E [R252+0x10600], [R156.64], !P1 ;  /* 0x106000009cfc7fae */ /* 0x0009e8000c921848 */
[----:B-1----:R-:W3:Y:S04]  /*10780*/  LDL.LU.64 R206, [R1+0xa28] ;  /* 0x000a280001ce7983 */ /* 0x002ee80000300a00 */
[----:B------:R-:W3:Y:S01]  /*10790*/  LDL.LU.64 R140, [R1+0x2d0] ;  /* 0x0002d000018c7983 */ /* 0x000ee20000300a00 */
[----:B--2---:R-:W-:-:S05]  /*107a0*/  IMAD.WIDE R108, R198, 0x4, R108 ;  /* 0x00000004c66c7825 */ /* 0x004fca00078e026c */
[----:B------:R1:W-:Y:S04]  /*107b0*/  STL.64 [R1+0x10], R108 ;  /* 0x0000106c01007387 */ /* 0x0003e80000100a00 */
[----:B------:R1:W-:Y:S01]  /*107c0*/  LDGSTS.E [R252+0x10e00], [R108.64], !P6 ;  /* 0x10e000006cfc7fae */ /* 0x0003e2000f121848 */
[----:B----4-:R-:W-:-:S03]  /*107d0*/  IMAD.WIDE R156, R198, 0x4, R124 ;  /* 0x00000004c69c7825 */ /* 0x010fc600078e027c */
[----:B------:R-:W2:Y:S04]  /*107e0*/  LDL.LU.64 R124, [R1+0x2b0] ;  /* 0x0002b000017c7983 */ /* 0x000ea80000300a00 */
[----:B------:R4:W-:Y:S04]  /*107f0*/  STL.64 [R1+0x18], R156 ;  /* 0x0000189c01007387 */ /* 0x0009e80000100a00 */
[----:B------:R4:W-:Y:S04]  /*10800*/  LDGSTS.E [R252+0x11600], [R156.64], !P2 ;  /* 0x116000009cfc7fae */ /* 0x0009e8000d121848 */
[----:B-1----:R-:W2:Y:S01]  /*10810*/  LDL.LU.64 R108, [R1+0x290] ;  /* 0x00029000016c7983 */ /* 0x002ea20000300a00 */
[----:B------:R-:W-:-:S05]  /*10820*/  IMAD.WIDE R188, R198, 0x4, R188 ;  /* 0x00000004c6bc7825 */ /* 0x000fca00078e02bc */
[----:B------:R1:W-:Y:S04]  /*10830*/  STL.64 [R1+0x20], R188 ;  /* 0x000020bc01007387 */ /* 0x0003e80000100a00 */
[----:B------:R1:W-:Y:S01]  /*10840*/  LDGSTS.E [R252+0x11e00], [R188.64], !P5 ;  /* 0x11e00000bcfc7fae */ /* 0x0003e2000e921848 */
[----:B----4-:R-:W-:-:S03]  /*10850*/  IMAD.WIDE R156, R198, 0x4, R92 ;  /* 0x00000004c69c7825 */ /* 0x010fc600078e025c */
[----:B------:R-:W4:Y:S04]  /*10860*/  LDL.LU.64 R92, [R1+0x270] ;  /* 0x00027000015c7983 */ /* 0x000f280000300a00 */
[----:B------:R3:W-:Y:S04]  /*10870*/  STL.64 [R1+0x28], R156 ;  /* 0x0000289c01007387 */ /* 0x0007e80000100a00 */
[----:B------:R3:W-:Y:S01]  /*10880*/  LDGSTS.E [R252+0x12600], [R156.64], !P4 ;  /* 0x126000009cfc7fae */ /* 0x0007e2000e121848 */
[----:B-1----:R-:W-:-:S03]  /*10890*/  IMAD.WIDE R188, R198, 0x4, R172 ;  /* 0x00000004c6bc7825 */ /* 0x002fc600078e02ac */
[----:B------:R-:W4:Y:S04]  /*108a0*/  LDL.LU.64 R172, [R1+0x250] ;  /* 0x0002500001ac7983 */ /* 0x000f280000300a00 */
[----:B------:R1:W-:Y:S01]  /*108b0*/  STL.64 [R1+0x38], R188 ;  /* 0x000038bc01007387 */ /* 0x0003e20000100a00 */
[----:B------:R-:W-:Y:S02]  /*108c0*/  ISETP.GE.U32.AND P0, PT, R2, 0x7ffffee5, PT ;  /* 0x7ffffee50200780c */ /* 0x000fe40003f06070 */
[----:B------:R-:W-:Y:S01]  /*108d0*/  ISETP.GE.U32.AND P1, PT, R0, 0x7ffffee1, PT ;  /* 0x7ffffee10000780c */ /* 0x000fe20003f26070 */
[----:B---3--:R-:W-:Y:S01]  /*108e0*/  IMAD.WIDE R156, R198, 0x4, R76 ;  /* 0x00000004c69c7825 */ /* 0x008fe200078e024c */
[----:B------:R1:W-:Y:S04]  /*108f0*/  LDGSTS.E [R252+0x12e00], [R188.64], !P3 ;  /* 0x12e00000bcfc7fae */ /* 0x0003e8000d921848 */
[----:B------:R-:W3:Y:S01]  /*10900*/  LDL.LU.64 R76, [R1+0x230] ;  /* 0x00023000014c7983 */ /* 0x000ee20000300a00 */
[----:B------:R-:W-:-:S03]  /*10910*/  IMAD.MOV.U32 R0, RZ, RZ, c[0x0][0x180] ;  /* 0x00006000ff007624 */ /* 0x000fc600078e00ff */
[----:B------:R2:W-:Y:S02]  /*10920*/  STL.64 [R1+0x48], R156 ;  /* 0x0000489c01007387 */ /* 0x0005e40000100a00 */
[C---:B------:R-:W-:Y:S02]  /*10930*/  IADD3 R2, R0.reuse, -0xa4, RZ ;  /* 0xffffff5c00027810 */ /* 0x040fe40007ffe0ff */
[----:B------:R-:W-:Y:S01]  /*10940*/  IADD3 R0, R0, -0xa8, RZ ;  /* 0xffffff5800007810 */ /* 0x000fe20007ffe0ff */
[----:B------:R2:W-:Y:S03]  /*10950*/  LDGSTS.E [R252+0x13600], [R156.64], !P0 ;  /* 0x136000009cfc7fae */ /* 0x0005e6000c121848 */
[----:B------:R-:W-:Y:S01]  /*10960*/  ISETP.GE.U32.AND P2, PT, R0, 0x7ffffed9, PT ;  /* 0x7ffffed90000780c */ /* 0x000fe20003f46070 */
[----:B------:R-:W-:Y:S01]  /*10970*/  IMAD.MOV.U32 R0, RZ, RZ, c[0x0][0x180] ;  /* 0x00006000ff007624 */ /* 0x000fe200078e00ff */
[----:B------:R-:W-:-:S04]  /*10980*/  ISETP.GE.U32.AND P6, PT, R2, 0x7ffffedd, PT ;  /* 0x7ffffedd0200780c */ /* 0x000fc80003fc6070 */
[----:B------:R-:W-:Y:S01]  /*10990*/  IADD3 R2, R0, -0xac, RZ ;  /* 0xffffff5400027810 */ /* 0x000fe20007ffe0ff */
[----:B-1----:R-:W-:Y:S02]  /*109a0*/  IMAD.WIDE R188, R198, 0x4, R140 ;  /* 0x00000004c6bc7825 */ /* 0x002fe400078e028c */
[----:B------:R-:W3:Y:S04]  /*109b0*/  LDL.LU.64 R140, [R1+0x210] ;  /* 0x00021000018c7983 */ /* 0x000ee80000300a00 */
[----:B------:R1:W-:Y:S01]  /*109c0*/  STL.64 [R1+0x50], R188 ;  /* 0x000050bc01007387 */ /* 0x0003e20000100a00 */
[----:B------:R-:W-:-:S03]  /*109d0*/  ISETP.GE.U32.AND P5, PT, R2, 0x7ffffed5, PT ;  /* 0x7ffffed50200780c */ /* 0x000fc60003fa6070 */
[----:B------:R1:W-:Y:S01]  /*109e0*/  LDGSTS.E [R252+0x13e00], [R188.64], !P1 ;  /* 0x13e00000bcfc7fae */ /* 0x0003e2000c921848 */
[----:B--2---:R-:W-:-:S03]  /*109f0*/  IMAD.WIDE R156, R198, 0x4, R124 ;  /* 0x00000004c69c7825 */ /* 0x004fc600078e027c */
[----:B------:R-:W2:Y:S04]  /*10a00*/  LDL.LU.64 R124, [R1+0x1f0] ;  /* 0x0001f000017c7983 */ /* 0x000ea80000300a00 */
[----:B------:R4:W-:Y:S04]  /*10a10*/  STL.64 [R1+0x68], R156 ;  /* 0x0000689c01007387 */ /* 0x0009e80000100a00 */
[----:B------:R4:W-:Y:S01]  /*10a20*/  LDGSTS.E [R252+0x14600], [R156.64], !P6 ;  /* 0x146000009cfc7fae */ /* 0x0009e2000f121848 */
[----:B------:R-:W-:-:S03]  /*10a30*/  IMAD.WIDE R108, R198, 0x4, R108 ;  /* 0x00000004c66c7825 */ /* 0x000fc600078e026c */
[----:B-1----:R-:W2:Y:S04]  /*10a40*/  LDL.LU.64 R188, [R1+0x1d0] ;  /* 0x0001d00001bc7983 */ /* 0x002ea80000300a00 */
[----:B------:R1:W-:Y:S04]  /*10a50*/  STL.64 [R1+0x80], R108 ;  /* 0x0000806c01007387 */ /* 0x0003e80000100a00 */
[----:B------:R1:W-:Y:S01]  /*10a60*/  LDGSTS.E [R252+0x14e00], [R108.64], !P2 ;  /* 0x14e000006cfc7fae */ /* 0x0003e2000d121848 */
[----:B----4-:R-:W-:-:S03]  /*10a70*/  IMAD.WIDE R156, R198, 0x4, R92 ;  /* 0x00000004c69c7825 */ /* 0x010fc600078e025c */
[----:B------:R-:W4:Y:S04]  /*10a80*/  LDL.LU.64 R92, [R1+0x1b0] ;  /* 0x0001b000015c7983 */ /* 0x000f280000300a00 */
[----:B------:R3:W-:Y:S04]  /*10a90*/  STL.64 [R1+0x98], R156 ;  /* 0x0000989c01007387 */ /* 0x0007e80000100a00 */
[----:B-1----:R-:W4:Y:S04]  /*10aa0*/  LDL.LU.64 R108, [R1+0x190] ;  /* 0x00019000016c7983 */ /* 0x002f280000300a00 */
[----:B------:R3:W-:Y:S01]  /*10ab0*/  LDGSTS.E [R252+0x15600], [R156.64], !P5 ;  /* 0x156000009cfc7fae */ /* 0x0007e2000e921848 */
[----:B------:R-:W-:-:S05]  /*10ac0*/  IMAD.WIDE R172, R198, 0x4, R172 ;  /* 0x00000004c6ac7825 */ /* 0x000fca00078e02ac */
[----:B------:R1:W-:Y:S01]  /*10ad0*/  STL.64 [R1+0xb8], R172 ;  /* 0x0000b8ac01007387 */ /* 0x0003e20000100a00 */
[----:B---3--:R-:W-:-:S03]  /*10ae0*/  IMAD.WIDE R156, R198, 0x4, R76 ;  /* 0x00000004c69c7825 */ /* 0x008fc600078e024c */
[----:B------:R-:W3:Y:S01]  /*10af0*/  LDL.LU.64 R76, [R1+0x170] ;  /* 0x00017000014c7983 */ /* 0x000ee20000300a00 */
[----:B------:R-:W-:-:S04]  /*10b00*/  IADD3 R0, R0, -0xb0, RZ ;  /* 0xffffff5000007810 */ /* 0x000fc80007ffe0ff */
[----:B------:R-:W-:Y:S01]  /*10b10*/  ISETP.GE.U32.AND P4, PT, R0, 0x7ffffed1, PT ;  /* 0x7ffffed10000780c */ /* 0x000fe20003f86070 */
[----:B------:R-:W-:-:S05]  /*10b20*/  IMAD.MOV.U32 R0, RZ, RZ, c[0x0][0x180] ;  /* 0x00006000ff007624 */ /* 0x000fca00078e00ff */
[C---:B------:R-:W-:Y:S02]  /*10b30*/  IADD3 R2, R0.reuse, -0xb4, RZ ;  /* 0xffffff4c00027810 */ /* 0x040fe40007ffe0ff */
[----:B------:R-:W-:Y:S02]  /*10b40*/  IADD3 R0, R0, -0xb8, RZ ;  /* 0xffffff4800007810 */ /* 0x000fe40007ffe0ff */
[----:B------:R-:W-:Y:S02]  /*10b50*/  ISETP.GE.U32.AND P3, PT, R2, 0x7ffffecd, PT ;  /* 0x7ffffecd0200780c */ /* 0x000fe40003f66070 */
[----:B------:R-:W-:Y:S01]  /*10b60*/  ISETP.GE.U32.AND P0, PT, R0, 0x7ffffec9, PT ;  /* 0x7ffffec90000780c */ /* 0x000fe20003f06070 */
[----:B------:R-:W-:Y:S01]  /*10b70*/  IMAD.MOV.U32 R0, RZ, RZ, c[0x0][0x180] ;  /* 0x00006000ff007624 */ /* 0x000fe200078e00ff */
[----:B------:R1:W-:Y:S04]  /*10b80*/  LDGSTS.E [R252+0x15e00], [R172.64], !P4 ;  /* 0x15e00000acfc7fae */ /* 0x0003e8000e121848 */
[----:B------:R-:W-:-:S02]  /*10b90*/  IADD3 R2, R0, -0xbc, RZ ;  /* 0xffffff4400027810 */ /* 0x000fc40007ffe0ff */
[----:B------:R-:W-:Y:S01]  /*10ba0*/  IADD3 R0, R0, -0xc0, RZ ;  /* 0xffffff4000007810 */ /* 0x000fe20007ffe0ff */
[----:B------:R2:W-:Y:S01]  /*10bb0*/  STL.64 [R1+0xd8], R156 ;  /* 0x0000d89c01007387 */ /* 0x0005e20000100a00 */
[----:B------:R-:W-:Y:S02]  /*10bc0*/  ISETP.GE.U32.AND P1, PT, R2, 0x7ffffec5, PT ;  /* 0x7ffffec50200780c */ /* 0x000fe40003f26070 */
[----:B------:R-:W-:Y:S01]  /*10bd0*/  ISETP.GE.U32.AND P6, PT, R0, 0x7ffffec1, PT ;  /* 0x7ffffec10000780c */ /* 0x000fe20003fc6070 */
[----:B------:R-:W-:Y:S01]  /*10be0*/  IMAD.WIDE R140, R198, 0x4, R140 ;  /* 0x00000004c68c7825 */ /* 0x000fe200078e028c */
[----:B-1----:R-:W3:Y:S03]  /*10bf0*/  LDL.LU.64 R172, [R1+0x150] ;  /* 0x0001500001ac7983 */ /* 0x002ee60000300a00 */
[----:B------:R-:W-:Y:S01]  /*10c00*/  IMAD.MOV.U32 R0, RZ, RZ, c[0x0][0x180] ;  /* 0x00006000ff007624 */ /* 0x000fe200078e00ff */
[----:B------:R2:W-:Y:S04]  /*10c10*/  LDGSTS.E [R252+0x16600], [R156.64], !P3 ;  /* 0x166000009cfc7fae */ /* 0x0005e8000d921848 */
[----:B------:R1:W-:Y:S01]  /*10c20*/  STL.64 [R1+0xf8], R140 ;  /* 0x0000f88c01007387 */ /* 0x0003e20000100a00 */
[----:B------:R-:W-:-:S02]  /*10c30*/  IADD3 R2, R0, -0xc4, RZ ;  /* 0xffffff3c00027810 */ /* 0x000fc40007ffe0ff */
[----:B------:R-:W-:Y:S01]  /*10c40*/  IADD3 R0, R0, -0xc8, RZ ;  /* 0xffffff3800007810 */ /* 0x000fe20007ffe0ff */
[----:B------:R1:W-:Y:S04]  /*10c50*/  LDGSTS.E [R252+0x16e00], [R140.64], !P0 ;  /* 0x16e000008cfc7fae */ /* 0x0003e8000c121848 */
[----:B--2---:R-:W2:Y:S01]  /*10c60*/  LDL.LU.64 R156, [R1+0x130] ;  /* 0x00013000019c7983 */ /* 0x004ea20000300a00 */
[----:B------:R-:W-:Y:S01]  /*10c70*/  ISETP.GE.U32.AND P5, PT, R0, 0x7ffffeb9, PT ;  /* 0x7ffffeb90000780c */ /* 0x000fe20003fa6070 */
[----:B------:R-:W-:-:S04]  /*10c80*/  IMAD.WIDE R124, R198, 0x4, R124 ;  /* 0x00000004c67c7825 */ /* 0x000fc800078e027c */
[----:B------:R-:W-:Y:S01]  /*10c90*/  IMAD.MOV.U32 R0, RZ, RZ, c[0x0][0x180] ;  /* 0x00006000ff007624 */ /* 0x000fe200078e00ff */
[----:B------:R1:W-:Y:S01]  /*10ca0*/  STL.64 [R1+0x118], R124 ;  /* 0x0001187c01007387 */ /* 0x0003e20000100a00 */
[----:B------:R-:W-:-:S03]  /*10cb0*/  ISETP.GE.U32.AND P2, PT, R2, 0x7ffffebd, PT ;  /* 0x7ffffebd0200780c */ /* 0x000fc60003f46070 */
[----:B-1----:R-:W2:Y:S01]  /*10cc0*/  LDL.LU.64 R140, [R1+0x110] ;  /* 0x00011000018c7983 */ /* 0x002ea20000300a00 */
[----:B------:R-:W-:-:S03]  /*10cd0*/  IADD3 R2, R0, -0xcc, RZ ;  /* 0xffffff3400027810 */ /* 0x000fc60007ffe0ff */
[----:B------:R1:W-:Y:S01]  /*10ce0*/  LDGSTS.E [R252+0x17600], [R124.64], !P1 ;  /* 0x176000007cfc7fae */ /* 0x0003e2000c921848 */
[----:B------:R-:W-:Y:S01]  /*10cf0*/  ISETP.GE.U32.AND P4, PT, R2, 0x7ffffeb5, PT ;  /* 0x7ffffeb50200780c */ /* 0x000fe20003f86070 */
[----:B------:R-:W-:-:S05]  /*10d00*/  IMAD.WIDE R188, R198, 0x4, R188 ;  /* 0x00000004c6bc7825 */ /* 0x000fca00078e02bc */
[----:B------:R4:W-:Y:S04]  /*10d10*/  LDGSTS.E [R252+0x17e00], [R188.64], !P6 ;  /* 0x17e00000bcfc7fae */ /* 0x0009e8000f121848 */
[----:B-1----:R-:W2:Y:S04]  /*10d20*/  LDL.LU.64 R124, [R1+0xf0] ;  /* 0x0000f000017c7983 */ /* 0x002ea80000300a00 */
[----:B------:R1:W-:Y:S01]  /*10d30*/  STL.64 [R1+0x138], R188 ;  /* 0x000138bc01007387 */ /* 0x0003e20000100a00 */
[----:B----4-:R-:W-:-:S05]  /*10d40*/  IMAD.WIDE R92, R198, 0x4, R92 ;  /* 0x00000004c65c7825 */ /* 0x010fca00078e025c */
[----:B------:R4:W-:Y:S01]  /*10d50*/  STL.64 [R1+0x158], R92 ;  /* 0x0001585c01007387 */ /* 0x0009e20000100a00 */
[----:B-1----:R-:W-:-:S03]  /*10d60*/  IMAD.WIDE R188, R198, 0x4, R108 ;  /* 0x00000004c6bc7825 */ /* 0x002fc600078e026c */
[----:B------:R4:W-:Y:S04]  /*10d70*/  LDGSTS.E [R252+0x18600], [R92.64], !P2 ;  /* 0x186000005cfc7fae */ /* 0x0009e8000d121848 */
[----:B------:R-:W2:Y:S04]  /*10d80*/  LDL.LU.64 R108, [R1+0xd0] ;  /* 0x0000d000016c7983 */ /* 0x000ea80000300a00 */
[----:B------:R1:W-:Y:S04]  /*10d90*/  LDGSTS.E [R252+0x18e00], [R188.64], !P5 ;  /* 0x18e00000bcfc7fae */ /* 0x0003e8000e921848 */
[----:B----4-:R-:W4:Y:S04]  /*10da0*/  LDL.LU.64 R92, [R1+0xb0] ;  /* 0x0000b000015c7983 */ /* 0x010f280000300a00 */
[----:B------:R1:W-:Y:S04]  /*10db0*/  STL.64 [R1+0x178], R188 ;  /* 0x000178bc01007387 */ /* 0x0003e80000100a00 */
[----:B-1----:R-:W4:Y:S01]  /*10dc0*/  LDL.LU.64 R188, [R1+0xa20] ;  /* 0x000a200001bc7983 */ /* 0x002f220000300a00 */
[----:B---3--:R-:W-:-:S05]  /*10dd0*/  IMAD.WIDE R76, R198, 0x4, R76 ;  /* 0x00000004c64c7825 */ /* 0x008fca00078e024c */
[----:B------:R1:W-:Y:S04]  /*10de0*/  STL.64 [R1+0x190], R76 ;  /* 0x0001904c01007387 */ /* 0x0003e80000100a00 */
[----:B------:R1:W-:Y:S04]  /*10df0*/  LDGSTS.E [R252+0x19600], [R76.64], !P4 ;  /* 0x196000004cfc7fae */ /* 0x0003e8000e121848 */
[----:B-1----:R-:W3:Y:S01]  /*10e00*/  LDL.LU.64 R76, [R1+0x3e0] ;  /* 0x0003e000014c7983 */ /* 0x002ee20000300a00 */
[----:B------:R-:W-:-:S04]  /*10e10*/  IADD3 R0, R0, -0xd0, RZ ;  /* 0xffffff3000007810 */ /* 0x000fc80007ffe0ff */
[----:B------:R-:W-:Y:S01]  /*10e20*/  ISETP.GE.U32.AND P3, PT, R0, 0x7ffffeb1, PT ;  /* 0x7ffffeb10000780c */ /* 0x000fe20003f66070 */
[----:B------:R-:W-:-:S05]  /*10e30*/  IMAD.MOV.U32 R0, RZ, RZ, c[0x0][0x180] ;  /* 0x00006000ff007624 */ /* 0x000fca00078e00ff */
[C---:B------:R-:W-:Y:S02]  /*10e40*/  IADD3 R2, R0.reuse, -0xd4, RZ ;  /* 0xffffff2c00027810 */ /* 0x040fe40007ffe0ff */
[----:B------:R-:W-:-:S04]  /*10e50*/  IADD3 R0, R0, -0xd8, RZ ;  /* 0xffffff2800007810 */ /* 0x000fc80007ffe0ff */
[----:B------:R-:W-:Y:S01]  /*10e60*/  ISETP.GE.U32.AND P1, PT, R0, 0x7ffffea9, PT ;  /* 0x7ffffea90000780c */ /* 0x000fe20003f26070 */
[----:B------:R-:W-:Y:S01]  /*10e70*/  IMAD.MOV.U32 R0, RZ, RZ, c[0x0][0x180] ;  /* 0x00006000ff007624 */ /* 0x000fe200078e00ff */
[----:B------:R-:W-:-:S04]  /*10e80*/  ISETP.GE.U32.AND P0, PT, R2, 0x7ffffead, PT ;  /* 0x7ffffead0200780c */ /* 0x000fc80003f06070 */
        /* <DEDUP_REMOVED lines=9> */
[----:B------:R-:W-:Y:S01]  /*10f20*/  ISETP.GE.U32.AND P5, PT, R2, 0x7ffffe9d, PT ;  /* 0x7ffffe9d0200780c */ /* 0x000fe20003fa6070 */
[----:B------:R-:W-:-:S03]  /*10f30*/  IMAD.WIDE R172, R198, 0x4, R172 ;  /* 0x00000004c6ac7825 */ /* 0x000fc600078e02ac */
[----:B------:R-:W-:Y:S01]  /*10f40*/  IADD3 R2, R0, -0xec, RZ ;  /* 0xffffff1400027810 */ /* 0x000fe20007ffe0ff */
[----:B--2---:R-:W-:Y:S01]  /*10f50*/  IMAD.WIDE R156, R198, 0x4, R156 ;  /* 0x00000004c69c7825 */ /* 0x004fe200078e029c */
[----:B------:R-:W-:Y:S01]  /*10f60*/  IADD3 R0, R0, -0xf0, RZ ;  /* 0xffffff1000007810 */ /* 0x000fe20007ffe0ff */
[----:B------:R1:W-:Y:S04]  /*10f70*/  LDGSTS.E [R252+0x19e00], [R172.64], !P3 ;  /* 0x19e00000acfc7fae */ /* 0x0003e8000d921848 */
[----:B------:R2:W-:Y:S01]  /*10f80*/  LDGSTS.E [R252+0x1a600], [R156.64], !P0 ;  /* 0x1a6000009cfc7fae */ /* 0x0005e2000c121848 */
[----:B------:R-:W-:Y:S01]  /*10f90*/  ISETP.GE.U32.AND P0, PT, R0, 0x7ffffe91, PT ;  /* 0x7ffffe910000780c */ /* 0x000fe20003f06070 */
[----:B------:R-:W-:Y:S02]  /*10fa0*/  IMAD.MOV.U32 R0, RZ, RZ, c[0x0][0x180] ;  /* 0x00006000ff007624 */ /* 0x000fe400078e00ff */
[----:B------:R-:W-:Y:S01]  /*10fb0*/  IMAD.WIDE R140, R198, 0x4, R140 ;  /* 0x00000004c68c7825 */ /* 0x000fe200078e028c */
[----:B------:R-:W-:-:S03]  /*10fc0*/  ISETP.GE.U32.AND P3, PT, R2, 0x7ffffe95, PT ;  /* 0x7ffffe950200780c */ /* 0x000fc60003f66070 */
[----:B------:R-:W-:Y:S01]  /*10fd0*/  IMAD.WIDE R124, R198, 0x4, R124 ;  /* 0x00000004c67c7825 */ /* 0x000fe200078e027c */
[----:B------:R-:W-:Y:S01]  /*10fe0*/  IADD3 R198, R0, -0x80, RZ ;  /* 0xffffff8000c67810 */ /* 0x000fe20007ffe0ff */
[----:B------:R1:W-:Y:S02]  /*10ff0*/  LDGSTS.E [R252+0x1ae00], [R140.64], !P1 ;  /* 0x1ae000008cfc7fae */ /* 0x0003e4000c921848 */
[----:B------:R-:W-:Y:S01]  /*11000*/  IMAD.MOV.U32 R2, RZ, RZ, c[0x0][0x180] ;  /* 0x00006000ff027624 */ /* 0x000fe200078e00ff */
[----:B------:R-:W-:Y:S01]  /*11010*/  ISETP.GE.AND P1, PT, R3, R198, PT ;  /* 0x000000c60300720c */ /* 0x000fe20003f26270 */
[----:B------:R-:W-:Y:S01]  /*11020*/  IMAD.MOV.U32 R3, RZ, RZ, 0x7f ;  /* 0x0000007fff037424 */ /* 0x000fe200078e00ff */
[----:B------:R-:W-:Y:S01]  /*11030*/  ULDC UR4, c[0x0][0x18c] ;  /* 0x0000630000047ab9 */ /* 0x000fe20000000800 */
[----:B------:R-:W-:Y:S01]  /*11040*/  IMAD.MOV.U32 R198, RZ, RZ, c[0x0][0x188] ;  /* 0x00006200ffc67624 */ /* 0x000fe200078e00ff */
[----:B------:R-:W-:Y:S01]  /*11050*/  IADD3 R0, R2, -0xf4, RZ ;  /* 0xffffff0c02007810 */ /* 0x000fe20007ffe0ff */
[----:B------:R-:W-:Y:S01]  /*11060*/  USHF.L.U32 UR4, UR4, 0x7, URZ ;  /* 0x0000000704047899 */ /* 0x000fe2000800063f */
[----:B------:R-:W-:Y:S01]  /*11070*/  IADD3 R3, R3, c[0x0][0x180], RZ ;  /* 0x0000600003037a10 */ /* 0x000fe20007ffe0ff */
[----:B------:R-:W-:Y:S01]  /*11080*/  IMAD.SHL.U32 R198, R198, 0x80, RZ ;  /* 0x00000080c6c67824 */ /* 0x000fe200078e00ff */
[----:B------:R1:W-:Y:S01]  /*11090*/  LDGSTS.E [R252+0x1b600], [R124.64], !P6 ;  /* 0x1b6000007cfc7fae */ /* 0x0003e2000f121848 */
[----:B------:R-:W-:-:S02]  /*110a0*/  ISETP.GE.U32.AND P6, PT, R0, 0x7ffffe8d, PT ;  /* 0x7ffffe8d0000780c */ /* 0x000fc40003fc6070 */
[----:B------:R-:W-:Y:S01]  /*110b0*/  SEL R0, RZ, 0x4, P1 ;  /* 0x00000004ff007807 */ /* 0x000fe20000800000 */
[----:B------:R1:W-:Y:S01]  /*110c0*/  STL.64 [R1+0x1b0], R172 ;  /* 0x0001b0ac01007387 */ /* 0x0003e20000100a00 */
[----:B------:R-:W-:Y:S01]  /*110d0*/  ISETP.GT.AND P1, PT, R3, 0xff, PT ;  /* 0x000000ff0300780c */ /* 0x000fe20003f24270 */
[----:B------:R-:W-:Y:S02]  /*110e0*/  IMAD.U32 R3, RZ, RZ, UR4 ;  /* 0x00000004ff037e24 */ /* 0x000fe4000f8e00ff */
[C---:B------:R-:W-:Y:S01]  /*110f0*/  IMAD.WIDE R108, R198.reuse, 0x4, R108 ;  /* 0x00000004c66c7825 */ /* 0x040fe200078e026c */
[----:B-1----:R-:W3:Y:S04]  /*11100*/  LDL.LU.64 R172, [R1+0xa18] ;  /* 0x000a180001ac7983 */ /* 0x002ee80000300a00 */
[----:B------:R2:W-:Y:S01]  /*11110*/  STL.64 [R1+0x1d0], R156 ;  /* 0x0001d09c01007387 */ /* 0x0005e20000100a00 */
[----:B----4-:R-:W-:-:S03]  /*11120*/  IMAD.WIDE R92, R198, 0x4, R92 ;  /* 0x00000004c65c7825 */ /* 0x010fc600078e025c */
[----:B------:R1:W-:Y:S01]  /*11130*/  LDGSTS.E [R252+0x1be00], [R108.64], !P2 ;  /* 0x1be000006cfc7fae */ /* 0x0003e2000d121848 */
[----:B------:R-:W-:-:S03]  /*11140*/  IMAD.WIDE R60, R3, 0x4, R60 ;  /* 0x00000004033c7825 */ /* 0x000fc600078e023c */
[----:B------:R4:W-:Y:S04]  /*11150*/  LDGSTS.E [R252+0x1c600], [R92.64], !P5 ;  /* 0x1c6000005cfc7fae */ /* 0x0009e8000e921848 */
[----:B--2---:R-:W2:Y:S04]  /*11160*/  LDL.LU.64 R156, [R1+0xa10] ;  /* 0x000a1000019c7983 */ /* 0x004ea80000300a00 */
[----:B------:R1:W-:Y:S01]  /*11170*/  STL.64 [R1+0x1f0], R140 ;  /* 0x0001f08c01007387 */ /* 0x0003e20000100a00 */
[----:B------:R-:W-:-:S03]  /*11180*/  IMAD.WIDE R44, R3, 0x4, R44 ;  /* 0x00000004032c7825 */ /* 0x000fc600078e022c */
[----:B-1----:R-:W2:Y:S04]  /*11190*/  LDL.LU.64 R140, [R1+0xa08] ;  /* 0x000a0800018c7983 */ /* 0x002ea80000300a00 */
[----:B------:R1:W-:Y:S01]  /*111a0*/  STL.64 [R1+0x210], R124 ;  /* 0x0002107c01007387 */ /* 0x0003e20000100a00 */
[----:B------:R-:W-:-:S03]  /*111b0*/  IMAD.WIDE R28, R3, 0x4, R28 ;  /* 0x00000004031c7825 */ /* 0x000fc600078e021c */
[----:B-1----:R-:W2:Y:S04]  /*111c0*/  LDL.LU.64 R124, [R1+0xa00] ;  /* 0x000a0000017c7983 */ /* 0x002ea80000300a00 */
[----:B------:R1:W-:Y:S01]  /*111d0*/  STL.64 [R1+0x230], R108 ;  /* 0x0002306c01007387 */ /* 0x0003e20000100a00 */
[----:B------:R-:W-:-:S03]  /*111e0*/  IMAD.WIDE R12, R3, 0x4, R12 ;  /* 0x00000004030c7825 */ /* 0x000fc600078e020c */
[----:B-1----:R-:W2:Y:S04]  /*111f0*/  LDL.LU.64 R108, [R1+0x9f8] ;  /* 0x0009f800016c7983 */ /* 0x002ea80000300a00 */
[----:B------:R4:W-:Y:S04]  /*11200*/  STL.64 [R1+0x250], R92 ;  /* 0x0002505c01007387 */ /* 0x0009e80000100a00 */
[----:B----4-:R-:W4:Y:S01]  /*11210*/  LDL.LU.64 R92, [R1+0x9f0] ;  /* 0x0009f000015c7983 */ /* 0x010f220000300a00 */
[----:B---3--:R-:W-:-:S05]  /*11220*/  IMAD.WIDE R76, R3, 0x4, R76 ;  /* 0x00000004034c7825 */ /* 0x008fca00078e024c */
[----:B------:R1:W-:Y:S04]  /*11230*/  STL.64 [R1+0x338], R76 ;  /* 0x0003384c01007387 */ /* 0x0003e80000100a00 */
[----:B-1----:R-:W3:Y:S04]  /*11240*/  LDL.LU.64 R76, [R1+0x9e8] ;  /* 0x0009e800014c7983 */ /* 0x002ee80000300a00 */
[----:B------:R1:W-:Y:S04]  /*11250*/  STL.64 [R1+0x340], R60 ;  /* 0x0003403c01007387 */ /* 0x0003e80000100a00 */
[----:B-1----:R-:W2:Y:S04]  /*11260*/  LDL.LU.64 R60, [R1+0x9e0] ;  /* 0x0009e000013c7983 */ /* 0x002ea80000300a00 */
[----:B------:R1:W-:Y:S04]  /*11270*/  STL.64 [R1+0x350], R44 ;  /* 0x0003502c01007387 */ /* 0x0003e80000100a00 */
[----:B-1----:R-:W2:Y:S04]  /*11280*/  LDL.LU.64 R44, [R1+0x9d8] ;  /* 0x0009d800012c7983 */ /* 0x002ea80000300a00 */
[----:B------:R1:W-:Y:S04]  /*11290*/  STL.64 [R1+0x358], R28 ;  /* 0x0003581c01007387 */ /* 0x0003e80000100a00 */
[----:B-1----:R-:W2:Y:S04]  /*112a0*/  LDL.LU.64 R28, [R1+0x9d0] ;  /* 0x0009d000011c7983 */ /* 0x002ea80000300a00 */
[----:B------:R1:W-:Y:S04]  /*112b0*/  STL.64 [R1+0x360], R12 ;  /* 0x0003600c01007387 */ /* 0x0003e80000100a00 */
[----:B-1----:R-:W2:Y:S01]  /*112c0*/  LDL.LU.64 R12, [R1+0x9c8] ;  /* 0x0009c800010c7983 */ /* 0x002ea20000300a00 */
[----:B------:R-:W-:-:S05]  /*112d0*/  IMAD.WIDE R6, R3, 0x4, R6 ;  /* 0x0000000403067825 */ /* 0x000fca00078e0206 */
[----:B------:R1:W-:Y:S02]  /*112e0*/  STL.64 [R1+0x370], R6 ;  /* 0x0003700601007387 */ /* 0x0003e40000100a00 */
[----:B-1----:R-:W-:-:S04]  /*112f0*/  IMAD.WIDE R6, R3, 0x4, R8 ;  /* 0x0000000403067825 */ /* 0x002fc800078e0208 */
[C---:B------:R-:W-:Y:S01]  /*11300*/  IMAD.WIDE R8, R3.reuse, 0x4, R10 ;  /* 0x0000000403087825 */ /* 0x040fe200078e020a */
[----:B------:R-:W-:Y:S03]  /*11310*/  STL.64 [R1+0x378], R6 ;  /* 0x0003780601007387 */ /* 0x000fe60000100a00 */
[C---:B------:R-:W-:Y:S01]  /*11320*/  IMAD.WIDE R10, R3.reuse, 0x4, R14 ;  /* 0x00000004030a7825 */ /* 0x040fe200078e020e */
[----:B------:R1:W-:Y:S03]  /*11330*/  STL.64 [R1+0x380], R8 ;  /* 0x0003800801007387 */ /* 0x0003e60000100a00 */
[----:B-1----:R-:W-:-:S04]  /*11340*/  IMAD.WIDE R8, R3, 0x4, R16 ;  /* 0x0000000403087825 */ /* 0x002fc800078e0210 */
[----:B------:R-:W-:-:S04]  /*11350*/  IMAD.WIDE R182, R3, 0x4, R182 ;  /* 0x0000000403b67825 */ /* 0x000fc800078e02b6 */
[----:B------:R-:W-:-:S04]  /*11360*/  IMAD.WIDE R204, R3, 0x4, R204 ;  /* 0x0000000403cc7825 */ /* 0x000fc800078e02cc */
[----:B------:R-:W-:-:S04]  /*11370*/  IMAD.WIDE R216, R3, 0x4, R216 ;  /* 0x0000000403d87825 */ /* 0x000fc800078e02d8 */
[----:B------:R-:W-:-:S04]  /*11380*/  IMAD.WIDE R16, R3, 0x4, R220 ;  /* 0x0000000403107825 */ /* 0x000fc800078e02dc */
[----:B--2---:R-:W-:-:S05]  /*11390*/  IMAD.WIDE R6, R3, 0x4, R12 ;  /* 0x0000000403067825 */ /* 0x004fca00078e020c */
[----:B------:R1:W-:Y:S04]  /*113a0*/  STL.64 [R1+0x390], R6 ;  /* 0x0003900601007387 */ /* 0x0003e80000100a00 */
[----:B------:R2:W-:Y:S04]  /*113b0*/  STL.64 [R1+0x398], R10 ;  /* 0x0003980a01007387 */ /* 0x0005e80000100a00 */
[----:B------:R3:W-:Y:S01]  /*113c0*/  STL.64 [R1+0x3a0], R8 ;  /* 0x0003a00801007387 */ /* 0x0007e20000100a00 */
[----:B-1----:R-:W-:-:S04]  /*113d0*/  IMAD.WIDE R6, R3, 0x4, R18 ;  /* 0x0000000403067825 */ /* 0x002fc800078e0212 */
[C---:B--2---:R-:W-:Y:S01]  /*113e0*/  IMAD.WIDE R10, R3.reuse, 0x4, R20 ;  /* 0x00000004030a7825 */ /* 0x044fe200078e0214 */
[----:B------:R1:W-:Y:S03]  /*113f0*/  STL.64 [R1+0x3b0], R6 ;  /* 0x0003b00601007387 */ /* 0x0003e60000100a00 */
[C---:B---3--:R-:W-:Y:S01]  /*11400*/  IMAD.WIDE R8, R3.reuse, 0x4, R22 ;  /* 0x0000000403087825 */ /* 0x048fe200078e0216 */
        /* <DEDUP_REMOVED lines=8> */
[----:B-1----:R-:W-:-:S05]  /*11490*/  IMAD.WIDE R6, R3, 0x4, R30 ;  /* 0x0000000403067825 */ /* 0x002fca00078e021e */
[----:B------:R1:W-:Y:S01]  /*114a0*/  STL.64 [R1+0x3e0], R6 ;  /* 0x0003e00601007387 */ /* 0x0003e20000100a00 */
[----:B--2---:R-:W-:-:S04]  /*114b0*/  IMAD.WIDE R10, R3, 0x4, R38 ;  /* 0x00000004030a7825 */ /* 0x004fc800078e0226 */
[----:B---3--:R-:W-:-:S04]  /*114c0*/  IMAD.WIDE R8, R3, 0x4, R40 ;  /* 0x0000000403087825 */ /* 0x008fc800078e0228 */
[----:B-1----:R-:W-:-:S05]  /*114d0*/  IMAD.WIDE R6, R3, 0x4, R36 ;  /* 0x0000000403067825 */ /* 0x002fca00078e0224 */
[----:B------:R1:W-:Y:S04]  /*114e0*/  STL.64 [R1+0x450], R6 ;  /* 0x0004500601007387 */ /* 0x0003e80000100a00 */
[----:B------:R-:W-:Y:S04]  /*114f0*/  STL.64 [R1+0x458], R10 ;  /* 0x0004580a01007387 */ /* 0x000fe80000100a00 */
[----:B------:R2:W-:Y:S01]  /*11500*/  STL.64 [R1+0x468], R8 ;  /* 0x0004680801007387 */ /* 0x0005e20000100a00 */
[----:B-1----:R-:W-:-:S05]  /*11510*/  IMAD.WIDE R6, R3, 0x4, R42 ;  /* 0x0000000403067825 */ /* 0x002fca00078e022a */
[----:B------:R1:W-:Y:S01]  /*11520*/  STL.64 [R1+0x470], R6 ;  /* 0x0004700601007387 */ /* 0x0003e20000100a00 */
[----:B--2---:R-:W-:-:S05]  /*11530*/  IMAD.WIDE R8, R3, 0x4, R52 ;  /* 0x0000000403087825 */ /* 0x004fca00078e0234 */
[----:B------:R2:W-:Y:S01]  /*11540*/  STL.64 [R1+0x478], R8 ;  /* 0x0004780801007387 */ /* 0x0005e20000100a00 */
[----:B-1----:R-:W-:-:S05]  /*11550*/  IMAD.WIDE R6, R3, 0x4, R54 ;  /* 0x0000000403067825 */ /* 0x002fca00078e0236 */
[----:B------:R1:W-:Y:S01]  /*11560*/  STL.64 [R1+0x480], R6 ;  /* 0x0004800601007387 */ /* 0x0003e20000100a00 */
[----:B--2---:R-:W-:-:S04]  /*11570*/  IMAD.WIDE R8, R3, 0x4, R64 ;  /* 0x0000000403087825 */ /* 0x004fc800078e0240 */
[C---:B------:R-:W-:Y:S01]  /*11580*/  IMAD.WIDE R10, R3.reuse, 0x4, R72 ;  /* 0x00000004030a7825 */ /* 0x040fe200078e0248 */
[----:B------:R2:W-:Y:S03]  /*11590*/  STL.64 [R1+0x490], R8 ;  /* 0x0004900801007387 */ /* 0x0005e60000100a00 */
[----:B-1----:R-:W-:-:S05]  /*115a0*/  IMAD.WIDE R6, R3, 0x4, R66 ;  /* 0x0000000403067825 */ /* 0x002fca00078e0242 */
[----:B------:R1:W-:Y:S01]  /*115b0*/  STL.64 [R1+0x498], R6 ;  /* 0x0004980601007387 */ /* 0x0003e20000100a00 */
[----:B--2---:R-:W-:-:S03]  /*115c0*/  IMAD.WIDE R8, R3, 0x4, R74 ;  /* 0x0000000403087825 */ /* 0x004fc600078e024a */
        /* <DEDUP_REMOVED lines=17> */
[C---:B----4-:R-:W-:Y:S01]  /*116e0*/  IMAD.WIDE R8, R3.reuse, 0x4, R92 ;  /* 0x0000000403087825 */ /* 0x050fe200078e025c */
        /* <DEDUP_REMOVED lines=26> */
[----:B------:R-:W-:Y:S01]  /*11890*/  STL.64 [R1+0x588], R10 ;  /* 0x0005880a01007387 */ /* 0x000fe20000100a00 */
[----:B------:R-:W-:-:S03]  /*118a0*/  IMAD.WIDE R94, R3, 0x4, R134 ;  /* 0x00000004035e7825 */ /* 0x000fc600078e0286 */
[----:B------:R2:W-:Y:S01]  /*118b0*/  STL.64 [R1+0x598], R8 ;  /* 0x0005980801007387 */ /* 0x0005e20000100a00 */
[----:B-1----:R-:W-:-:S05]  /*118c0*/  IMAD.WIDE R6, R3, 0x4, R132 ;  /* 0x0000000403067825 */ /* 0x002fca00078e0284 */
[----:B------:R1:W-:Y:S01]  /*118d0*/  STL.64 [R1+0x5a0], R6 ;  /* 0x0005a00601007387 */ /* 0x0003e20000100a00 */
[----:B--2---:R-:W-:-:S03]  /*118e0*/  IMAD.WIDE R8, R3, 0x4, R142 ;  /* 0x0000000403087825 */ /* 0x004fc600078e028e */
[----:B------:R-:W-:Y:S01]  /*118f0*/  STL.64 [R1+0x5a8], R94 ;  /* 0x0005a85e01007387 */ /* 0x000fe20000100a00 */
[----:B-1----:R-:W-:-:S05]  /*11900*/  IMAD.WIDE R6, R3, 0x4, R140 ;  /* 0x0000000403067825 */ /* 0x002fca00078e028c */
[----:B------:R1:W-:Y:S04]  /*11910*/  STL.64 [R1+0x5d0], R6 ;  /* 0x0005d00601007387 */ /* 0x0003e80000100a00 */
[----:B------:R2:W-:Y:S01]  /*11920*/  STL.64 [R1+0x5d8], R8 ;  /* 0x0005d80801007387 */ /* 0x0005e20000100a00 */
[----:B-1----:R-:W-:-:S04]  /*11930*/  IMAD.WIDE R6, R3, 0x4, R144 ;  /* 0x0000000403067825 */ /* 0x002fc800078e0290 */
[C---:B--2---:R-:W-:Y:S01]  /*11940*/  IMAD.WIDE R8, R3.reuse, 0x4, R146 ;  /* 0x0000000403087825 */ /* 0x044fe200078e0292 */
[----:B------:R1:W-:Y:S03]  /*11950*/  STL.64 [R1+0x5e0], R6 ;  /* 0x0005e00601007387 */ /* 0x0003e60000100a00 */
[C---:B------:R-:W-:Y:S01]  /*11960*/  IMAD.WIDE R92, R3.reuse, 0x4, R150 ;  /* 0x00000004035c7825 */ /* 0x040fe200078e0296 */
[----:B------:R2:W-:Y:S03]  /*11970*/  STL.64 [R1+0x5e8], R8 ;  /* 0x0005e80801007387 */ /* 0x0005e60000100a00 */
[----:B-1----:R-:W-:-:S05]  /*11980*/  IMAD.WIDE R6, R3, 0x4, R148 ;  /* 0x0000000403067825 */ /* 0x002fca00078e0294 */
[----:B------:R1:W-:Y:S01]  /*11990*/  STL.64 [R1+0x5f0], R6 ;  /* 0x0005f00601007387 */ /* 0x0003e20000100a00 */
[----:B------:R-:W-:-:S03]  /*119a0*/  IMAD.WIDE R40, R3, 0x4, R152 ;  /* 0x0000000403287825 */ /* 0x000fc600078e0298 */
[----:B------:R-:W-:Y:S01]  /*119b0*/  STL.64 [R1+0x600], R92 ;  /* 0x0006005c01007387 */ /* 0x000fe20000100a00 */
[----:B--2---:R-:W-:-:S04]  /*119c0*/  IMAD.WIDE R8, R3, 0x4, R158 ;  /* 0x0000000403087825 */ /* 0x004fc800078e029e */
[----:B-1----:R-:W-:-:S04]  /*119d0*/  IMAD.WIDE R6, R3, 0x4, R156 ;  /* 0x0000000403067825 */ /* 0x002fc800078e029c */
[C---:B------:R-:W-:Y:S01]  /*119e0*/  IMAD.WIDE R20, R3.reuse, 0x4, R154 ;  /* 0x0000000403147825 */ /* 0x040fe200078e029a */
[----:B------:R1:W-:Y:S04]  /*119f0*/  STL.64 [R1+0x620], R6 ;  /* 0x0006200601007387 */ /* 0x0003e80000100a00 */
[----:B------:R-:W-:Y:S04]  /*11a00*/  STL.64 [R1+0x608], R40 ;  /* 0x0006082801007387 */ /* 0x000fe80000100a00 */
[----:B------:R2:W-:Y:S01]  /*11a10*/  STL.64 [R1+0x628], R8 ;  /* 0x0006280801007387 */ /* 0x0005e20000100a00 */
[----:B-1----:R-:W-:-:S03]  /*11a20*/  IMAD.WIDE R6, R3, 0x4, R160 ;  /* 0x0000000403067825 */ /* 0x002fc600078e02a0 */
[----:B------:R-:W-:Y:S04]  /*11a30*/  STL.64 [R1+0x610], R20 ;  /* 0x0006101401007387 */ /* 0x000fe80000100a00 */
[----:B------:R1:W-:Y:S01]  /*11a40*/  STL.64 [R1+0x630], R6 ;  /* 0x0006300601007387 */ /* 0x0003e20000100a00 */
[----:B--2---:R-:W-:-:S04]  /*11a50*/  IMAD.WIDE R8, R3, 0x4, R162 ;  /* 0x0000000403087825 */ /* 0x004fc800078e02a2 */
[C---:B------:R-:W-:Y:S01]  /*11a60*/  IMAD.WIDE R84, R3.reuse, 0x4, R166 ;  /* 0x0000000403547825 */ /* 0x040fe200078e02a6 */
[----:B------:R2:W-:Y:S03]  /*11a70*/  STL.64 [R1+0x638], R8 ;  /* 0x0006380801007387 */ /* 0x0005e60000100a00 */
[----:B-1----:R-:W-:-:S04]  /*11a80*/  IMAD.WIDE R6, R3, 0x4, R164 ;  /* 0x0000000403067825 */ /* 0x002fc800078e02a4 */
[C---:B------:R-:W-:Y:S01]  /*11a90*/  IMAD.WIDE R38, R3.reuse, 0x4, R168 ;  /* 0x0000000403267825 */ /* 0x040fe200078e02a8 */
[----:B------:R1:W-:Y:S03]  /*11aa0*/  STL.64 [R1+0x640], R6 ;  /* 0x0006400601007387 */ /* 0x0003e60000100a00 */
[C---:B--2---:R-:W-:Y:S01]  /*11ab0*/  IMAD.WIDE R8, R3.reuse, 0x4, R172 ;  /* 0x0000000403087825 */ /* 0x044fe200078e02ac */
[----:B------:R-:W-:Y:S04]  /*11ac0*/  STL.64 [R1+0x648], R84 ;  /* 0x0006485401007387 */ /* 0x000fe80000100a00 */
[----:B------:R-:W-:Y:S01]  /*11ad0*/  STL.64 [R1+0x670], R8 ;  /* 0x0006700801007387 */ /* 0x000fe20000100a00 */
[----:B-1----:R-:W-:-:S03]  /*11ae0*/  IMAD.WIDE R6, R3, 0x4, R174 ;  /* 0x0000000403067825 */ /* 0x002fc600078e02ae */
[----:B------:R-:W-:Y:S01]  /*11af0*/  STL.64 [R1+0x658], R38 ;  /* 0x0006582601007387 */ /* 0x000fe20000100a00 */
[----:B------:R-:W-:-:S03]  /*11b00*/  IMAD.WIDE R18, R3, 0x4, R170 ;  /* 0x0000000403127825 */ /* 0x000fc600078e02aa */
[----:B------:R1:W-:Y:S01]  /*11b10*/  STL.64 [R1+0x678], R6 ;  /* 0x0006780601007387 */ /* 0x0003e20000100a00 */
[----:B------:R-:W-:-:S03]  /*11b20*/  IMAD.WIDE R66, R3, 0x4, R200 ;  /* 0x0000000403427825 */ /* 0x000fc600078e02c8 */
[----:B------:R-:W-:Y:S01]  /*11b30*/  STL.64 [R1+0x660], R18 ;  /* 0x0006601201007387 */ /* 0x000fe20000100a00 */
[----:B-1----:R-:W-:-:S05]  /*11b40*/  IMAD.WIDE R6, R3, 0x4, R180 ;  /* 0x0000000403067825 */ /* 0x002fca00078e02b4 */
[----:B------:R1:W-:Y:S01]  /*11b50*/  STL.64 [R1+0x680], R6 ;  /* 0x0006800601007387 */ /* 0x0003e20000100a00 */
[----:B------:R-:W-:-:S03]  /*11b60*/  IMAD.WIDE R36, R3, 0x4, R202 ;  /* 0x0000000403247825 */ /* 0x000fc600078e02ca */
[----:B------:R-:W-:Y:S01]  /*11b70*/  STL.64 [R1+0x688], R182 ;  /* 0x000688b601007387 */ /* 0x000fe20000100a00 */
[----:B------:R-:W-:-:S03]  /*11b80*/  IMAD.WIDE R8, R3, 0x4, R208 ;  /* 0x0000000403087825 */ /* 0x000fc600078e02d0 */
[----:B------:R-:W-:Y:S01]  /*11b90*/  STL.64 [R1+0x6a0], R66 ;  /* 0x0006a04201007387 */ /* 0x000fe20000100a00 */
[----:B-1----:R-:W-:-:S05]  /*11ba0*/  IMAD.WIDE R6, R3, 0x4, R206 ;  /* 0x0000000403067825 */ /* 0x002fca00078e02ce */
[----:B------:R1:W-:Y:S04]  /*11bb0*/  STL.64 [R1+0x6c8], R6 ;  /* 0x0006c80601007387 */ /* 0x0003e80000100a00 */
[----:B------:R-:W-:Y:S04]  /*11bc0*/  STL.64 [R1+0x6b0], R36 ;  /* 0x0006b02401007387 */ /* 0x000fe80000100a00 */
[----:B------:R2:W-:Y:S01]  /*11bd0*/  STL.64 [R1+0x6d0], R8 ;  /* 0x0006d00801007387 */ /* 0x0005e20000100a00 */
[----:B-1----:R-:W-:-:S03]  /*11be0*/  IMAD.WIDE R6, R3, 0x4, R210 ;  /* 0x0000000403067825 */ /* 0x002fc600078e02d2 */
[----:B------:R-:W-:Y:S04]  /*11bf0*/  STL.64 [R1+0x6b8], R204 ;  /* 0x0006b8cc01007387 */ /* 0x000fe80000100a00 */
[----:B------:R1:W-:Y:S01]  /*11c00*/  STL.64 [R1+0x6d8], R6 ;  /* 0x0006d80601007387 */ /* 0x0003e20000100a00 */
[----:B--2---:R-:W-:-:S05]  /*11c10*/  IMAD.WIDE R8, R3, 0x4, R212 ;  /* 0x0000000403087825 */ /* 0x004fca00078e02d4 */
[----:B------:R2:W-:Y:S01]  /*11c20*/  STL.64 [R1+0x6e0], R8 ;  /* 0x0006e00801007387 */ /* 0x0005e20000100a00 */
[----:B-1----:R-:W-:-:S04]  /*11c30*/  IMAD.WIDE R6, R3, 0x4, R214 ;  /* 0x0000000403067825 */ /* 0x002fc800078e02d6 */
[C---:B------:R-:W-:Y:S01]  /*11c40*/  IMAD.WIDE R26, R3.reuse, 0x4, R218 ;  /* 0x00000004031a7825 */ /* 0x040fe200078e02da */
[----:B------:R1:W-:Y:S03]  /*11c50*/  STL.64 [R1+0x6e8], R6 ;  /* 0x0006e80601007387 */ /* 0x0003e60000100a00 */
[C---:B--2---:R-:W-:Y:S01]  /*11c60*/  IMAD.WIDE R8, R3.reuse, 0x4, R222 ;  /* 0x0000000403087825 */ /* 0x044fe200078e02de */
[----:B------:R-:W-:Y:S03]  /*11c70*/  STL.64 [R1+0x6f0], R216 ;  /* 0x0006f0d801007387 */ /* 0x000fe60000100a00 */
[C---:B------:R-:W-:Y:S01]  /*11c80*/  IMAD.WIDE R222, R3.reuse, 0x4, R226 ;  /* 0x0000000403de7825 */ /* 0x040fe200078e02e2 */
[----:B------:R2:W-:Y:S03]  /*11c90*/  STL.64 [R1+0x708], R8 ;  /* 0x0007080801007387 */ /* 0x0005e60000100a00 */
[C---:B-1----:R-:W-:Y:S01]  /*11ca0*/  IMAD.WIDE R6, R3.reuse, 0x4, R224 ;  /* 0x0000000403067825 */ /* 0x042fe200078e02e0 */
[----:B------:R-:W-:Y:S04]  /*11cb0*/  STL.64 [R1+0x6f8], R26 ;  /* 0x0006f81a01007387 */ /* 0x000fe80000100a00 */
[----:B------:R1:W-:Y:S01]  /*11cc0*/  STL.64 [R1+0x718], R6 ;  /* 0x0007180601007387 */ /* 0x0003e20000100a00 */
[----:B--2---:R-:W-:-:S03]  /*11cd0*/  IMAD.WIDE R8, R3, 0x4, R228 ;  /* 0x0000000403087825 */ /* 0x004fc600078e02e4 */
[----:B------:R-:W-:Y:S01]  /*11ce0*/  STL.64 [R1+0x700], R16 ;  /* 0x0007001001007387 */ /* 0x000fe20000100a00 */
[----:B------:R-:W-:-:S03]  /*11cf0*/  IMAD.WIDE R64, R3, 0x4, R232 ;  /* 0x0000000403407825 */ /* 0x000fc600078e02e8 */
[----:B------:R-:W-:Y:S01]  /*11d00*/  STL.64 [R1+0x720], R222 ;  /* 0x000720de01007387 */ /* 0x000fe20000100a00 */
[----:B-1----:R-:W-:-:S03]  /*11d10*/  IMAD.WIDE R6, R3, 0x4, R230 ;  /* 0x0000000403067825 */ /* 0x002fc600078e02e6 */
[----:B------:R1:W-:Y:S04]  /*11d20*/  STL.64 [R1+0x728], R8 ;  /* 0x0007280801007387 */ /* 0x0003e80000100a00 */
[----:B------:R-:W-:Y:S01]  /*11d30*/  STL.64 [R1+0x740], R6 ;  /* 0x0007400601007387 */ /* 0x000fe20000100a00 */
[----:B------:R-:W-:-:S03]  /*11d40*/  IMAD.WIDE R10, R3, 0x4, R240 ;  /* 0x00000004030a7825 */ /* 0x000fc600078e02f0 */
[----:B------:R-:W-:Y:S01]  /*11d50*/  STL.64 [R1+0x748], R64 ;  /* 0x0007484001007387 */ /* 0x000fe20000100a00 */
[----:B-1----:R-:W-:-:S05]  /*11d60*/  IMAD.WIDE R8, R3, 0x4, R238 ;  /* 0x0000000403087825 */ /* 0x002fca00078e02ee */
[----:B------:R1:W-:Y:S04]  /*11d70*/  STL.64 [R1+0x760], R8 ;  /* 0x0007600801007387 */ /* 0x0003e80000100a00 */
[----:B------:R-:W2:Y:S04]  /*11d80*/  LDL.LU.64 R22, [R1+0x3f8] ;  /* 0x0003f80001167983 */ /* 0x000ea80000300a00 */
[----:B-1----:R-:W3:Y:S04]  /*11d90*/  LDL.LU.64 R8, [R1+0x3f0] ;  /* 0x0003f00001087983 */ /* 0x002ee80000300a00 */
[----:B------:R1:W-:Y:S04]  /*11da0*/  STL.64 [R1+0x768], R10 ;  /* 0x0007680a01007387 */ /* 0x0003e80000100a00 */
[----:B-1----:R-:W4:Y:S04]  /*11db0*/  LDL.LU.64 R10, [R1+0x420] ;  /* 0x00042000010a7983 */ /* 0x002f280000300a00 */
[----:B------:R-:W4:Y:S04]  /*11dc0*/  LDL.LU.64 R12, [R1+0x418] ;  /* 0x00041800010c7983 */ /* 0x000f280000300a00 */
[----:B------:R-:W4:Y:S04]  /*11dd0*/  LDL.LU.64 R14, [R1+0x410] ;  /* 0x00041000010e7983 */ /* 0x000f280000300a00 */
[----:B------:R-:W4:Y:S04]  /*11de0*/  LDL.LU.64 R28, [R1+0x408] ;  /* 0x00040800011c7983 */ /* 0x000f280000300a00 */
[----:B------:R-:W4:Y:S04]  /*11df0*/  LDL.LU.64 R30, [R1+0x400] ;  /* 0x00040000011e7983 */ /* 0x000f280000300a00 */
[----:B------:R-:W1:Y:S01]  /*11e00*/  S2R R252, SR_TID.X ;  /* 0x0000000000fc7919 */ /* 0x000e620000002100 */
[----:B------:R-:W-:-:S04]  /*11e10*/  IMAD.WIDE R234, R3, 0x4, R234 ;  /* 0x0000000403ea7825 */ /* 0x000fc800078e02ea */
[C---:B------:R-:W-:Y:S01]  /*11e20*/  IMAD.WIDE R6, R3.reuse, 0x4, R236 ;  /* 0x0000000403067825 */ /* 0x040fe200078e02ec */
[----:B------:R1:W-:Y:S03]  /*11e30*/  STL.64 [R1+0x750], R234 ;  /* 0x000750ea01007387 */ /* 0x0003e60000100a00 */
[C---:B------:R-:W-:Y:S01]  /*11e40*/  IMAD.WIDE R242, R3.reuse, 0x4, R242 ;  /* 0x0000000403f27825 */ /* 0x040fe200078e02f2 */
[----:B------:R1:W-:Y:S03]  /*11e50*/  STL.64 [R1+0x758], R6 ;  /* 0x0007580601007387 */ /* 0x0003e60000100a00 */
[----:B------:R-:W-:Y:S01]  /*11e60*/  IMAD.WIDE R210, R3, 0x4, R244 ;  /* 0x0000000403d27825 */ /* 0x000fe200078e02f4 */
[----:B------:R-:W-:-:S03]  /*11e70*/  IADD3 R2, R2, -0xf8, RZ ;  /* 0xffffff0802027810 */ /* 0x000fc60007ffe0ff */
[C---:B------:R-:W-:Y:S01]  /*11e80*/  IMAD.WIDE R246, R3.reuse, 0x4, R246 ;  /* 0x0000000403f67825 */ /* 0x040fe200078e02f6 */
[----:B------:R1:W-:Y:S03]  /*11e90*/  STL.64 [R1+0x770], R242 ;  /* 0x000770f201007387 */ /* 0x0003e60000100a00 */
[C---:B------:R-:W-:Y:S01]  /*11ea0*/  IMAD.WIDE R42, R3.reuse, 0x4, R248 ;  /* 0x00000004032a7825 */ /* 0x040fe200078e02f8 */
[----:B------:R1:W-:Y:S03]  /*11eb0*/  STL.64 [R1+0x780], R210 ;  /* 0x000780d201007387 */ /* 0x0003e60000100a00 */
[C---:B------:R-:W-:Y:S01]  /*11ec0*/  IMAD.WIDE R24, R3.reuse, 0x4, R250 ;  /* 0x0000000403187825 */ /* 0x040fe200078e02fa */
[----:B------:R2:W-:Y:S03]  /*11ed0*/  STL.64 [R1+0x788], R246 ;  /* 0x000788f601007387 */ /* 0x0005e60000100a00 */
[----:B------:R-:W-:Y:S01]  /*11ee0*/  IMAD.WIDE R4, R3, 0x4, R4 ;  /* 0x0000000403047825 */ /* 0x000fe200078e0204 */
[----:B------:R-:W-:Y:S01]  /*11ef0*/  SEL R0, R0, RZ, P1 ;  /* 0x000000ff00007207 */ /* 0x000fe20000800000 */
[----:B------:R2:W-:Y:S01]  /*11f00*/  STL.64 [R1+0x790], R42 ;  /* 0x0007902a01007387 */ /* 0x0005e20000100a00 */
[----:B------:R-:W-:Y:S01]  /*11f10*/  ISETP.GE.U32.AND P1, PT, R2, 0x7ffffe89, PT ;  /* 0x7ffffe890200780c */ /* 0x000fe20003f26070 */
[----:B------:R-:W-:-:S02]  /*11f20*/  IMAD.MOV.U32 R2, RZ, RZ, c[0x0][0x180] ;  /* 0x00006000ff027624 */ /* 0x000fc400078e00ff */
[----:B------:R2:W-:Y:S01]  /*11f30*/  STL.64 [R1+0x7a0], R24 ;  /* 0x0007a01801007387 */ /* 0x0005e20000100a00 */
[----:B-1----:R-:W-:-:S03]  /*11f40*/  LOP3.LUT R252, R252, 0x7f, RZ, 0xc0, !PT ;  /* 0x0000007ffcfc7812 */ /* 0x002fc600078ec0ff */
[----:B------:R1:W-:Y:S01]  /*11f50*/  STL.64 [R1+0x798], R4 ;  /* 0x0007980401007387 */ /* 0x0003e20000100a00 */
[----:B------:R-:W-:Y:S01]  /*11f60*/  IADD3 R2, R2, -0xfc, RZ ;  /* 0xffffff0402027810 */ /* 0x000fe20007ffe0ff */
[----:B------:R-:W-:Y:S01]  /*11f70*/  IMAD.SHL.U32 R252, R252, 0x4, RZ ;  /* 0x00000004fcfc7824 */ /* 0x000fe200078e00ff */
[----:B------:R-:W-:Y:S01]  /*11f80*/  ISETP.NE.U32.AND P2, PT, R0, RZ, PT ;  /* 0x000000ff0000720c */ /* 0x000fe20003f45070 */
[----:B------:R-:W-:Y:S01]  /*11f90*/  IMAD.WIDE R32, R3, 0x4, R32 ;  /* 0x0000000403207825 */ /* 0x000fe200078e0220 */
[----:B------:R-:W-:-:S03]  /*11fa0*/  ISETP.GE.U32.AND P5, PT, R2, 0x7ffffe85, PT ;  /* 0x7ffffe850200780c */ /* 0x000fc60003fa6070 */
[----:B------:R-:W-:-:S04]  /*11fb0*/  IMAD.WIDE R34, R3, 0x4, R34 ;  /* 0x0000000403227825 */ /* 0x000fc800078e0222 */
        /* <DEDUP_REMOVED lines=27> */
[----:B------:R-:W-:Y:S01]  /*12170*/  IMAD.MOV.U32 R0, RZ, RZ, c[0x0][0x180] ;  /* 0x00006000ff007624 */ /* 0x000fe200078e00ff */
[----:B------:R-:W-:-:S04]  /*12180*/  CS2R R100, SRZ ;  /* 0x0000000000647805 */ /* 0x000fc8000001ff00 */
[----:B------:R-:W-:Y:S01]  /*12190*/  IADD3 R0, R0, -0x100, RZ ;  /* 0xffffff0000007810 */ /* 0x000fe20007ffe0ff */
[----:B------:R-:W-:Y:S01]  /*121a0*/  CS2R R102, SRZ ;  /* 0x0000000000667805 */ /* 0x000fe2000001ff00 */
        /* <DEDUP_REMOVED lines=39> */
[----:B------:R-:W-:-:S02]  /*12420*/  IMAD.MOV.U32 R54, RZ, RZ, RZ ;  /* 0x000000ffff367224 */ /* 0x000fc400078e00ff */
[----:B--2---:R-:W-:Y:S01]  /*12430*/  IMAD.WIDE R2, R198, 0x4, R22 ;  /* 0x00000004c6027825 */ /* 0x004fe200078e0216 */
[----:B------:R-:W-:-:S03]  /*12440*/  LOP3.LUT R23, R252, 0x60, RZ, 0x3c, !PT ;  /* 0x00000060fc177812 */ /* 0x000fc600078e3cff */
[----:B------:R-:W-:Y:S02]  /*12450*/  IMAD.MOV.U32 R22, RZ, RZ, 0x7f ;  /* 0x0000007fff167424 */ /* 0x000fe400078e00ff */
[----:B------:R1:W-:Y:S01]  /*12460*/  LDGSTS.E [R23+0x1ce00], [R2.64], !P4 ;  /* 0x1ce0000002177fae */ /* 0x0003e2000e121848 */
[----:B---3--:R-:W-:Y:S02]  /*12470*/  IMAD.WIDE R8, R198, 0x4, R8 ;  /* 0x00000004c6087825 */ /* 0x008fe400078e0208 */
[----:B------:R-:W-:Y:S02]  /*12480*/  IADD3 R200, R22, c[0x0][0x180], RZ ;  /* 0x0000600016c87a10 */ /* 0x000fe40007ffe0ff */
[----:B------:R-:W-:Y:S01]  /*12490*/  ISETP.GE.U32.AND P4, PT, R0, 0x7ffffe81, PT ;  /* 0x7ffffe810000780c */ /* 0x000fe20003f86070 */
[----:B------:R1:W-:Y:S01]  /*124a0*/  LDGSTS.E [R23+0x1d600], [R8.64], !P3 ;  /* 0x1d60000008177fae */ /* 0x0003e2000d921848 */
[----:B------:R-:W-:Y:S01]  /*124b0*/  ISETP.GE.AND P3, PT, R200, 0x80, PT ;  /* 0x00000080c800780c */ /* 0x000fe20003f66270 */
[----:B----4-:R-:W-:-:S04]  /*124c0*/  IMAD.WIDE R10, R198, 0x4, R10 ;  /* 0x00000004c60a7825 */ /* 0x010fc800078e020a */
[----:B------:R-:W-:-:S04]  /*124d0*/  IMAD.WIDE R12, R198, 0x4, R12 ;  /* 0x00000004c60c7825 */ /* 0x000fc800078e020c */
[----:B------:R-:W-:-:S04]  /*124e0*/  IMAD.WIDE R14, R198, 0x4, R14 ;  /* 0x00000004c60e7825 */ /* 0x000fc800078e020e */
[----:B------:R-:W-:-:S04]  /*124f0*/  IMAD.WIDE R28, R198, 0x4, R28 ;  /* 0x00000004c61c7825 */ /* 0x000fc800078e021c */
[----:B------:R-:W-:-:S04]  /*12500*/  IMAD.WIDE R30, R198, 0x4, R30 ;  /* 0x00000004c61e7825 */ /* 0x000fc800078e021e */
[----:B-1----:R-:W2:Y:S01]  /*12510*/  LDL.64 R228, [R1+0x3c8] ;  /* 0x0003c80001e47983 */ /* 0x002ea20000100a00 */
[----:B------:R-:W-:Y:S02]  /*12520*/  IMAD.MOV.U32 R214, RZ, RZ, R124 ;  /* 0x000000ffffd67224 */ /* 0x000fe400078e007c */
[----:B------:R-:W-:Y:S01]  /*12530*/  IMAD.MOV.U32 R215, RZ, RZ, R125 ;  /* 0x000000ffffd77224 */ /* 0x000fe200078e007d */
[----:B------:R-:W3:Y:S04]  /*12540*/  LDL.64 R240, [R1+0x338] ;  /* 0x0003380001f07983 */ /* 0x000ee80000100a00 */
[----:B------:R-:W4:Y:S04]  /*12550*/  LDL.64 R238, [R1+0x390] ;  /* 0x0003900001ee7983 */ /* 0x000f280000100a00 */
[----:B------:R-:W3:Y:S04]  /*12560*/  LDL.64 R180, [R1+0x470] ;  /* 0x0004700001b47983 */ /* 0x000ee80000100a00 */
[----:B------:R-:W4:Y:S04]  /*12570*/  LDL.64 R206, [R1+0x3d0] ;  /* 0x0003d00001ce7983 */ /* 0x000f280000100a00 */
        /* <DEDUP_REMOVED lines=13> */
[----:B------:R1:W-:Y:S04]  /*12650*/  LDGSTS.E [R23+0x1de00], [R10.64], !P0 ;  /* 0x1de000000a177fae */ /* 0x0003e8000c121848 */
[----:B------:R1:W-:Y:S04]  /*12660*/  LDGSTS.E [R23+0x1e600], [R12.64], !P6 ;  /* 0x1e6000000c177fae */ /* 0x0003e8000f121848 */
[----:B------:R1:W-:Y:S04]  /*12670*/  LDGSTS.E [R23+0x1ee00], [R14.64], !P1 ;  /* 0x1ee000000e177fae */ /* 0x0003e8000c921848 */
[----:B------:R1:W-:Y:S04]  /*12680*/  LDGSTS.E [R23+0x1f600], [R28.64], !P5 ;  /* 0x1f6000001c177fae */ /* 0x0003e8000e921848 */
[----:B------:R1:W-:Y:S04]  /*12690*/  LDGSTS.E [R23+0x1fe00], [R30.64], !P4 ;  /* 0x1fe000001e177fae */ /* 0x0003e8000e121848 */
[----:B------:R-:W0:Y:S01]  /*126a0*/  LDGDEPBAR ;  /* 0x00000000000079af */ /* 0x000e220000000000 */
[----:B--2---:R-:W-:-:S02]  /*126b0*/  IMAD.MOV.U32 R230, RZ, RZ, R228 ;  /* 0x000000ffffe67224 */ /* 0x004fc400078e00e4 */
[----:B------:R-:W-:Y:S02]  /*126c0*/  IMAD.MOV.U32 R231, RZ, RZ, R229 ;  /* 0x000000ffffe77224 */ /* 0x000fe400078e00e5 */
[----:B------:R-:W2:Y:S04]  /*126d0*/  LDL.64 R228, [R1+0x620] ;  /* 0x0006200001e47983 */ /* 0x000ea80000100a00 */
[----:B------:R1:W-:Y:S04]  /*126e0*/  STL.64 [R1+0x9d8], R52 ;  /* 0x0009d83401007387 */ /* 0x0003e80000100a00 */
[----:B---3--:R3:W-:Y:S04]  /*126f0*/  LDGSTS.E [R252+0x30000], [R240.64], P2 ;  /* 0x30000000f0fc7fae */ /* 0x0087e80009121848 */
[----:B----4-:R4:W-:Y:S04]  /*12700*/  LDGSTS.E [R252+0x31000], [R238.64], P2 ;  /* 0x31000000eefc7fae */ /* 0x0109e80009121848 */
[----:B-1----:R-:W2:Y:S04]  /*12710*/  LDL.64 R52, [R1+0x540] ;  /* 0x0005400001347983 */ /* 0x002ea80000100a00 */
[----:B------:R1:W-:Y:S04]  /*12720*/  STL.64 [R1+0x9d0], R8 ;  /* 0x0009d00801007387 */ /* 0x0003e80000100a00 */
[----:B-1----:R-:W2:Y:S04]  /*12730*/  LDL.64 R8, [R1+0x500] ;  /* 0x0005000001087983 */ /* 0x002ea80000100a00 */
[----:B------:R1:W-:Y:S04]  /*12740*/  STL.64 [R1+0x9c8], R2 ;  /* 0x0009c80201007387 */ /* 0x0003e80000100a00 */
[----:B------:R-:W2:Y:S04]  /*12750*/  LDL.64 R244, [R1+0x670] ;  /* 0x0006700001f47983 */ /* 0x000ea80000100a00 */
[----:B----4-:R-:W4:Y:S04]  /*12760*/  LDL.64 R238, [R1+0x6c8] ;  /* 0x0006c80001ee7983 */ /* 0x010f280000100a00 */
[----:B---3--:R-:W3:Y:S04]  /*12770*/  LDL.64 R240, [R1+0x760] ;  /* 0x0007600001f07983 */ /* 0x008ee80000100a00 */
[----:B------:R1:W-:Y:S04]  /*12780*/  LDGSTS.E [R252+0x32000], [R236.64], P2 ;  /* 0x32000000ecfc7fae */ /* 0x0003e80009121848 */
[----:B------:R2:W-:Y:S04]  /*12790*/  LDGSTS.E [R252+0x33000], [R44.64], P2 ;  /* 0x330000002cfc7fae */ /* 0x0005e80009121848 */
[----:B------:R2:W-:Y:S04]  /*127a0*/  LDGSTS.E [R252+0x34000], [R60.64], P2 ;  /* 0x340000003cfc7fae */ /* 0x0005e80009121848 */
[----:B-1----:R-:W3:Y:S04]  /*127b0*/  LDL.64 R236, [R1+0x708] ;  /* 0x0007080001ec7983 */ /* 0x002ee80000100a00 */
[----:B------:R1:W-:Y:S01]  /*127c0*/  LDGSTS.E [R252+0x35000], [R232.64], P2 ;  /* 0x35000000e8fc7fae */ /* 0x0003e20009121848 */
[----:B------:R-:W-:-:S02]  /*127d0*/  LOP3.LUT R0, R252, 0x10, RZ, 0x3c, !PT ;  /* 0x00000010fc007812 */ /* 0x000fc400078e3cff */
[C---:B------:R-:W-:Y:S01]  /*127e0*/  LOP3.LUT R22, R252.reuse, 0x20, RZ, 0x3c, !PT ;  /* 0x00000020fc167812 */ /* 0x040fe200078e3cff */
[----:B------:R-:W3:Y:S04]  /*127f0*/  LDL.64 R2, [R1+0x5f0] ;  /* 0x0005f00001027983 */ /* 0x000ee80000100a00 */
[----:B-1----:R-:W3:Y:S04]  /*12800*/  LDL.64 R232, [R1+0x340] ;  /* 0x0003400001e87983 */ /* 0x002ee80000100a00 */
[----:B--2---:R1:W-:Y:S04]  /*12810*/  LDGSTS.E [R252+0x36000], [R8.64], P2 ;  /* 0x3600000008fc7fae */ /* 0x0043e80009121848 */
[----:B------:R2:W-:Y:S04]  /*12820*/  LDGSTS.E [R252+0x37000], [R52.64], P2 ;  /* 0x3700000034fc7fae */ /* 0x0005e80009121848 */
[----:B------:R1:W-:Y:S04]  /*12830*/  LDGSTS.E [R252+0x38000], [R250.64], P2 ;  /* 0x38000000fafc7fae */ /* 0x0003e80009121848 */
[----:B------:R4:W-:Y:S04]  /*12840*/  LDGSTS.E [R252+0x39000], [R248.64], P2 ;  /* 0x39000000f8fc7fae */ /* 0x0009e80009121848 */
[----:B--2---:R-:W2:Y:S04]  /*12850*/  LDL.64 R52, [R1+0x398] ;  /* 0x0003980001347983 */ /* 0x004ea80000100a00 */
[----:B-1----:R-:W2:Y:S04]  /*12860*/  LDL.64 R250, [R1+0x3e0] ;  /* 0x0003e00001fa7983 */ /* 0x002ea80000100a00 */
[----:B------:R1:W-:Y:S04]  /*12870*/  LDGSTS.E [R252+0x3a000], [R228.64], P2 ;  /* 0x3a000000e4fc7fae */ /* 0x0003e80009121848 */
[----:B------:R3:W-:Y:S04]  /*12880*/  LDGSTS.E [R252+0x3b000], [R244.64], P2 ;  /* 0x3b000000f4fc7fae */ /* 0x0007e80009121848 */
[----:B----4-:R-:W4:Y:S04]  /*12890*/  LDL.64 R248, [R1+0x508] ;  /* 0x0005080001f87983 */ /* 0x010f280000100a00 */
[----:B-1----:R-:W4:Y:S04]  /*128a0*/  LDL.64 R228, [R1+0x4c0] ;  /* 0x0004c00001e47983 */ /* 0x002f280000100a00 */
[----:B------:R1:W-:Y:S04]  /*128b0*/  LDGSTS.E [R252+0x3c000], [R188.64], P2 ;  /* 0x3c000000bcfc7fae */ /* 0x0003e80009121848 */
[----:B------:R1:W-:Y:S04]  /*128c0*/  LDGSTS.E [R252+0x3d000], [R238.64], P2 ;  /* 0x3d000000eefc7fae */ /* 0x0003e80009121848 */
[----:B---3--:R3:W-:Y:S04]  /*128d0*/  LDGSTS.E [R252+0x3e000], [R236.64], P2 ;  /* 0x3e000000ecfc7fae */ /* 0x0087e80009121848 */
[----:B------:R3:W-:Y:S04]  /*128e0*/  LDGSTS.E [R252+0x3f000], [R240.64], P2 ;  /* 0x3f000000f0fc7fae */ /* 0x0007e80009121848 */
[----:B-1----:R-:W4:Y:S04]  /*128f0*/  LDL.64 R238, [R1+0x548] ;  /* 0x0005480001ee7983 */ /* 0x002f280000100a00 */
[----:B---3--:R-:W4:Y:S04]  /*12900*/  LDL.64 R236, [R1+0x580] ;  /* 0x0005800001ec7983 */ /* 0x008f280000100a00 */
[----:B------:R-:W4:Y:S04]  /*12910*/  LDL.64 R244, [R1+0x5d8] ;  /* 0x0005d80001f47983 */ /* 0x000f280000100a00 */
[----:B------:R1:W-:Y:S04]  /*12920*/  LDGSTS.E [R0+0x30200], [R232.64], P2 ;  /* 0x30200000e8007fae */ /* 0x0003e80009121848 */
[----:B------:R-:W4:Y:S04]  /*12930*/  LDL.64 R240, [R1+0x628] ;  /* 0x0006280001f07983 */ /* 0x000f280000100a00 */
[----:B------:R-:W4:Y:S04]  /*12940*/  LDL.64 R8, [R1+0x6d0] ;  /* 0x0006d00001087983 */ /* 0x000f280000100a00 */
[----:B-1----:R-:W4:Y:S04]  /*12950*/  LDL.64 R232, [R1+0x678] ;  /* 0x0006780001e87983 */ /* 0x002f280000100a00 */
[----:B--2---:R1:W-:Y:S04]  /*12960*/  LDGSTS.E [R0+0x31200], [R52.64], P2 ;  /* 0x3120000034007fae */ /* 0x0043e80009121848 */
[----:B------:R2:W-:Y:S04]  /*12970*/  LDGSTS.E [R0+0x32200], [R250.64], P2 ;  /* 0x32200000fa007fae */ /* 0x0005e80009121848 */
[----:B------:R2:W-:Y:S04]  /*12980*/  LDGSTS.E [R0+0x33200], [R46.64], P2 ;  /* 0x332000002e007fae */ /* 0x0005e80009121848 */
[----:B------:R2:W-:Y:S04]  /*12990*/  LDGSTS.E [R0+0x34200], [R62.64], P2 ;  /* 0x342000003e007fae */ /* 0x0005e80009121848 */
[----:B-1----:R-:W3:Y:S04]  /*129a0*/  LDL.64 R52, [R1+0x718] ;  /* 0x0007180001347983 */ /* 0x002ee80000100a00 */
[----:B----4-:R1:W-:Y:S04]  /*129b0*/  LDGSTS.E [R0+0x35200], [R228.64], P2 ;  /* 0x35200000e4007fae */ /* 0x0103e80009121848 */
[----:B--2---:R-:W2:Y:S04]  /*129c0*/  LDL.64 R250, [R1+0x768] ;  /* 0x0007680001fa7983 */ /* 0x004ea80000100a00 */
[----:B------:R4:W-:Y:S04]  /*129d0*/  LDGSTS.E [R0+0x36200], [R248.64], P2 ;  /* 0x36200000f8007fae */ /* 0x0009e80009121848 */
[----:B-1----:R-:W2:Y:S04]  /*129e0*/  LDL.64 R228, [R1+0x350] ;  /* 0x0003500001e47983 */ /* 0x002ea80000100a00 */
[----:B----4-:R-:W4:Y:S04]  /*129f0*/  LDL.64 R248, [R1+0x3a0] ;  /* 0x0003a00001f87983 */ /* 0x010f280000100a00 */
[----:B------:R1:W-:Y:S04]  /*12a00*/  LDGSTS.E [R0+0x37200], [R238.64], P2 ;  /* 0x37200000ee007fae */ /* 0x0003e80009121848 */
[----:B------:R1:W-:Y:S04]  /*12a10*/  LDGSTS.E [R0+0x38200], [R236.64], P2 ;  /* 0x38200000ec007fae */ /* 0x0003e80009121848 */
[----:B------:R1:W-:Y:S04]  /*12a20*/  LDGSTS.E [R0+0x39200], [R244.64], P2 ;  /* 0x39200000f4007fae */ /* 0x0003e80009121848 */
[----:B-1----:R-:W4:Y:S04]  /*12a30*/  LDL.64 R238, [R1+0x490] ;  /* 0x0004900001ee7983 */ /* 0x002f280000100a00 */
[----:B------:R-:W4:Y:S04]  /*12a40*/  LDL.64 R236, [R1+0x4c8] ;  /* 0x0004c80001ec7983 */ /* 0x000f280000100a00 */
[----:B------:R1:W-:Y:S04]  /*12a50*/  LDGSTS.E [R0+0x3a200], [R240.64], P2 ;  /* 0x3a200000f0007fae */ /* 0x0003e80009121848 */
[----:B------:R1:W-:Y:S04]  /*12a60*/  LDGSTS.E [R0+0x3b200], [R232.64], P2 ;  /* 0x3b200000e8007fae */ /* 0x0003e80009121848 */
[----:B------:R-:W4:Y:S04]  /*12a70*/  LDL.64 R244, [R1+0x588] ;  /* 0x0005880001f47983 */ /* 0x000f280000100a00 */
[----:B------:R2:W-:Y:S04]  /*12a80*/  LDGSTS.E [R0+0x3c200], [R190.64], P2 ;  /* 0x3c200000be007fae */ /* 0x0005e80009121848 */
[----:B-1----:R-:W4:Y:S04]  /*12a90*/  LDL.64 R232, [R1+0x5e0] ;  /* 0x0005e00001e87983 */ /* 0x002f280000100a00 */
[----:B------:R1:W-:Y:S04]  /*12aa0*/  LDGSTS.E [R0+0x3d200], [R8.64], P2 ;  /* 0x3d20000008007fae */ /* 0x0003e80009121848 */
[----:B------:R-:W4:Y:S04]  /*12ab0*/  LDL.64 R240, [R1+0x630] ;  /* 0x0006300001f07983 */ /* 0x000f280000100a00 */
[----:B-1----:R-:W4:Y:S04]  /*12ac0*/  LDL.64 R8, [R1+0x5a0] ;  /* 0x0005a00001087983 */ /* 0x002f280000100a00 */
[----:B---3--:R1:W-:Y:S04]  /*12ad0*/  LDGSTS.E [R0+0x3e200], [R52.64], P2 ;  /* 0x3e20000034007fae */ /* 0x0083e80009121848 */
[----:B--2---:R2:W-:Y:S04]  /*12ae0*/  LDGSTS.E [R0+0x3f200], [R250.64], P2 ;  /* 0x3f200000fa007fae */ /* 0x0045e80009121848 */
[----:B-1----:R-:W3:Y:S04]  /*12af0*/  LDL.64 R52, [R1+0x558] ;  /* 0x0005580001347983 */ /* 0x002ee80000100a00 */
[----:B------:R1:W-:Y:S01]  /*12b00*/  LDGSTS.E [R22+0x30400], [R228.64], P2 ;  /* 0x30400000e4167fae */ /* 0x0003e20009121848 */
[----:B--2---:R-:W-:-:S03]  /*12b10*/  LOP3.LUT R0, R252, 0x30, RZ, 0x3c, !PT ;  /* 0x00000030fc007812 */ /* 0x004fc600078e3cff */
[----:B------:R-:W2:Y:S04]  /*12b20*/  LDL.64 R250, [R1+0x640] ;  /* 0x0006400001fa7983 */ /* 0x000ea80000100a00 */
[----:B----4-:R4:W-:Y:S04]  /*12b30*/  LDGSTS.E [R22+0x31400], [R248.64], P2 ;  /* 0x31400000f8167fae */ /* 0x0109e80009121848 */
[----:B-1----:R-:W2:Y:S04]  /*12b40*/  LDL.64 R228, [R1+0x6d8] ;  /* 0x0006d80001e47983 */ /* 0x002ea80000100a00 */
[----:B------:R1:W-:Y:S04]  /*12b50*/  LDGSTS.E [R22+0x32400], [R32.64], P2 ;  /* 0x3240000020167fae */ /* 0x0003e80009121848 */
[----:B------:R1:W-:Y:S04]  /*12b60*/  LDGSTS.E [R22+0x33400], [R48.64], P2 ;  /* 0x3340000030167fae */ /* 0x0003e80009121848 */
[----:B------:R1:W-:Y:S04]  /*12b70*/  LDGSTS.E [R22+0x34400], [R238.64], P2 ;  /* 0x34400000ee167fae */ /* 0x0003e80009121848 */
[----:B------:R1:W-:Y:S04]  /*12b80*/  LDGSTS.E [R22+0x35400], [R236.64], P2 ;  /* 0x35400000ec167fae */ /* 0x0003e80009121848 */
[----:B------:R2:W-:Y:S04]  /*12b90*/  LDGSTS.E [R22+0x36400], [R96.64], P2 ;  /* 0x3640000060167fae */ /* 0x0005e80009121848 */
[----:B-1----:R-:W3:Y:S04]  /*12ba0*/  LDL.64 R238, [R1+0x358] ;  /* 0x0003580001ee7983 */ /* 0x002ee80000100a00 */
[----:B------:R1:W-:Y:S04]  /*12bb0*/  LDGSTS.E [R22+0x37400], [R112.64], P2 ;  /* 0x3740000070167fae */ /* 0x0003e80009121848 */
[----:B------:R-:W3:Y:S04]  /*12bc0*/  LDL.64 R236, [R1+0x3b0] ;  /* 0x0003b00001ec7983 */ /* 0x000ee80000100a00 */
[----:B------:R1:W-:Y:S04]  /*12bd0*/  LDGSTS.E [R22+0x38400], [R244.64], P2 ;  /* 0x38400000f4167fae */ /* 0x0003e80009121848 */
[----:B------:R1:W-:Y:S04]  /*12be0*/  LDGSTS.E [R22+0x39400], [R232.64], P2 ;  /* 0x39400000e8167fae */ /* 0x0003e80009121848 */
[----:B------:R4:W-:Y:S04]  /*12bf0*/  LDGSTS.E [R22+0x3a400], [R240.64], P2 ;  /* 0x3a400000f0167fae */ /* 0x0009e80009121848 */
[----:B------:R2:W-:Y:S04]  /*12c00*/  LDGSTS.E [R22+0x3b400], [R176.64], P2 ;  /* 0x3b400000b0167fae */ /* 0x0005e80009121848 */
[----:B-1----:R-:W3:Y:S04]  /*12c10*/  LDL.64 R232, [R1+0x498] ;  /* 0x0004980001e87983 */ /* 0x002ee80000100a00 */
[----:B----4-:R-:W4:Y:S04]  /*12c20*/  LDL.64 R248, [R1+0x4d0] ;  /* 0x0004d00001f87983 */ /* 0x010f280000100a00 */
[----:B------:R1:W-:Y:S04]  /*12c30*/  LDGSTS.E [R22+0x3c400], [R192.64], P2 ;  /* 0x3c400000c0167fae */ /* 0x0003e80009121848 */
[----:B------:R-:W4:Y:S04]  /*12c40*/  LDL.64 R244, [R1+0x598] ;  /* 0x0005980001f47983 */ /* 0x000f280000100a00 */
[----:B------:R-:W4:Y:S04]  /*12c50*/  LDL.64 R240, [R1+0x728] ;  /* 0x0007280001f07983 */ /* 0x000f280000100a00 */
[----:B--2---:R2:W-:Y:S04]  /*12c60*/  LDGSTS.E [R22+0x3d400], [R228.64], P2 ;  /* 0x3d400000e4167fae */ /* 0x0045e80009121848 */
[----:B------:R1:W-:Y:S04]  /*12c70*/  LDGSTS.E [R22+0x3e400], [R222.64], P2 ;  /* 0x3e400000de167fae */ /* 0x0003e80009121848 */
[----:B------:R1:W-:Y:S01]  /*12c80*/  LDGSTS.E [R22+0x3f400], [R242.64], P2 ;  /* 0x3f400000f2167fae */ /* 0x0003e20009121848 */
[----:B--2---:R-:W-:-:S02]  /*12c90*/  IMAD.MOV.U32 R228, RZ, RZ, R226 ;  /* 0x000000ffffe47224 */ /* 0x004fc400078e00e2 */
[----:B------:R-:W-:Y:S02]  /*12ca0*/  IMAD.MOV.U32 R229, RZ, RZ, R227 ;  /* 0x000000ffffe57224 */ /* 0x000fe400078e00e3 */
[----:B------:R-:W-:Y:S01]  /*12cb0*/  IMAD.MOV.U32 R226, RZ, RZ, R224 ;  /* 0x000000ffffe27224 */ /* 0x000fe200078e00e0 */
[----:B-1----:R-:W2:Y:S01]  /*12cc0*/  LDL.64 R222, [R1+0x638] ;  /* 0x0006380001de7983 */ /* 0x002ea20000100a00 */
[----:B------:R-:W-:-:S03]  /*12cd0*/  IMAD.MOV.U32 R227, RZ, RZ, R225 ;  /* 0x000000ffffe37224 */ /* 0x000fc600078e00e1 */
[----:B------:R-:W2:Y:S04]  /*12ce0*/  LDL.64 R224, [R1+0x5e8] ;  /* 0x0005e80001e07983 */ /* 0x000ea80000100a00 */
[----:B------:R-:W2:Y:S04]  /*12cf0*/  LDL.64 R242, [R1+0x6e0] ;  /* 0x0006e00001f27983 */ /* 0x000ea80000100a00 */
[----:B---3--:R1:W-:Y:S04]  /*12d00*/  LDGSTS.E [R0+0x30600], [R238.64], P2 ;  /* 0x30600000ee007fae */ /* 0x0083e80009121848 */
[----:B------:R3:W-:Y:S04]  /*12d10*/  LDGSTS.E [R0+0x31600], [R236.64], P2 ;  /* 0x31600000ec007fae */ /* 0x0007e80009121848 */
[----:B------:R2:W-:Y:S04]  /*12d20*/  LDGSTS.E [R0+0x32600], [R34.64], P2 ;  /* 0x3260000022007fae */ /* 0x0005e80009121848 */
[----:B------:R2:W-:Y:S04]  /*12d30*/  LDGSTS.E [R0+0x33600], [R50.64], P2 ;  /* 0x3360000032007fae */ /* 0x0005e80009121848 */
[----:B-1----:R-:W2:Y:S04]  /*12d40*/  LDL.64 R238, [R1+0x360] ;  /* 0x0003600001ee7983 */ /* 0x002ea80000100a00 */
[----:B---3--:R-:W3:Y:S04]  /*12d50*/  LDL.64 R236, [R1+0x3b8] ;  /* 0x0003b80001ec7983 */ /* 0x008ee80000100a00 */
[----:B------:R1:W-:Y:S04]  /*12d60*/  LDGSTS.E [R0+0x34600], [R232.64], P2 ;  /* 0x34600000e8007fae */ /* 0x0003e80009121848 */
[----:B----4-:R4:W-:Y:S04]  /*12d70*/  LDGSTS.E [R0+0x35600], [R248.64], P2 ;  /* 0x35600000f8007fae */ /* 0x0109e80009121848 */
[----:B------:R1:W-:Y:S04]  /*12d80*/  LDGSTS.E [R0+0x36600], [R98.64], P2 ;  /* 0x3660000062007fae */ /* 0x0003e80009121848 */
[----:B------:R2:W-:Y:S04]  /*12d90*/  LDGSTS.E [R0+0x37600], [R114.64], P2 ;  /* 0x3760000072007fae */ /* 0x0005e80009121848 */
[----:B------:R4:W-:Y:S04]  /*12da0*/  LDGSTS.E [R0+0x38600], [R244.64], P2 ;  /* 0x38600000f4007fae */ /* 0x0009e80009121848 */
[----:B-1----:R-:W3:Y:S01]  /*12db0*/  LDL.64 R232, [R1+0x450] ;  /* 0x0004500001e87983 */ /* 0x002ee20000100a00 */
[----:B------:R-:W-:-:S03]  /*12dc0*/  LOP3.LUT R22, R252, 0x40, RZ, 0x3c, !PT ;  /* 0x00000040fc167812 */ /* 0x000fc600078e3cff */
[----:B----4-:R-:W4:Y:S04]  /*12dd0*/  LDL.64 R248, [R1+0x680] ;  /* 0x0006800001f87983 */ /* 0x010f280000100a00 */
[----:B------:R-:W4:Y:S04]  /*12de0*/  LDL.64 R244, [R1+0x6e8] ;  /* 0x0006e80001f47983 */ /* 0x000f280000100a00 */
[----:B--2---:R1:W-:Y:S04]  /*12df0*/  LDGSTS.E [R0+0x39600], [R224.64], P2 ;  /* 0x39600000e0007fae */ /* 0x0043e80009121848 */
[----:B------:R2:W-:Y:S04]  /*12e00*/  LDGSTS.E [R0+0x3a600], [R222.64], P2 ;  /* 0x3a600000de007fae */ /* 0x0005e80009121848 */
[----:B------:R2:W-:Y:S04]  /*12e10*/  LDGSTS.E [R0+0x3b600], [R178.64], P2 ;  /* 0x3b600000b2007fae */ /* 0x0005e80009121848 */
[----:B------:R2:W-:Y:S04]  /*12e20*/  LDGSTS.E [R0+0x3c600], [R194.64], P2 ;  /* 0x3c600000c2007fae */ /* 0x0005e80009121848 */
[----:B-1----:R-:W4:Y:S01]  /*12e30*/  LDL.64 R224, [R1+0x478] ;  /* 0x0004780001e07983 */ /* 0x002f220000100a00 */
[----:B--2---:R-:W-:-:S02]  /*12e40*/  IMAD.MOV.U32 R222, RZ, RZ, R214 ;  /* 0x000000ffffde7224 */ /* 0x004fc400078e00d6 */
[----:B------:R-:W-:Y:S01]  /*12e50*/  IMAD.MOV.U32 R223, RZ, RZ, R215 ;  /* 0x000000ffffdf7224 */ /* 0x000fe200078e00d7 */
[----:B------:R1:W-:Y:S04]  /*12e60*/  LDGSTS.E [R0+0x3d600], [R242.64], P2 ;  /* 0x3d600000f2007fae */ /* 0x0003e80009121848 */
[----:B------:R2:W-:Y:S04]  /*12e70*/  LDGSTS.E [R0+0x3e600], [R240.64], P2 ;  /* 0x3e600000f0007fae */ /* 0x0005e80009121848 */
[----:B------:R-:W4:Y:S04]  /*12e80*/  LDL.64 R214, [R1+0x4d8] ;  /* 0x0004d80001d67983 */ /* 0x000f280000100a00 */
[----:B------:R1:W-:Y:S04]  /*12e90*/  LDGSTS.E [R0+0x3f600], [R210.64], P2 ;  /* 0x3f600000d2007fae */ /* 0x0003e80009121848 */
[----:B------:R3:W-:Y:S01]  /*12ea0*/  LDGSTS.E [R22+0x30800], [R238.64], P2 ;  /* 0x30800000ee167fae */ /* 0x0007e20009121848 */
[----:B--2---:R-:W-:-:S03]  /*12eb0*/  IMAD.MOV.U32 R240, RZ, RZ, R226 ;  /* 0x000000fffff07224 */ /* 0x004fc600078e00e2 */
[----:B---3--:R2:W-:Y:S04]  /*12ec0*/  LDGSTS.E [R22+0x31800], [R236.64], P2 ;  /* 0x31800000ec167fae */ /* 0x0085e80009121848 */
[----:B-1----:R-:W3:Y:S01]  /*12ed0*/  LDL.64 R210, [R1+0x510] ;  /* 0x0005100001d27983 */ /* 0x002ee20000100a00 */
[----:B------:R-:W-:-:S03]  /*12ee0*/  IMAD.MOV.U32 R241, RZ, RZ, R227 ;  /* 0x000000fffff17224 */ /* 0x000fc600078e00e3 */
[----:B------:R-:W3:Y:S04]  /*12ef0*/  LDL.64 R242, [R1+0x740] ;  /* 0x0007400001f27983 */ /* 0x000ee80000100a00 */
[----:B------:R1:W-:Y:S01]  /*12f00*/  LDGSTS.E [R22+0x32800], [R232.64], P2 ;  /* 0x32800000e8167fae */ /* 0x0003e20009121848 */
[----:B--2---:R-:W-:Y:S02]  /*12f10*/  IMAD.MOV.U32 R236, RZ, RZ, R230 ;  /* 0x000000ffffec7224 */ /* 0x004fe400078e00e6 */
[----:B------:R-:W-:Y:S01]  /*12f20*/  IMAD.MOV.U32 R237, RZ, RZ, R231 ;  /* 0x000000ffffed7224 */ /* 0x000fe200078e00e7 */
[----:B------:R-:W3:Y:S04]  /*12f30*/  LDL.64 R238, [R1+0x370] ;  /* 0x0003700001ee7983 */ /* 0x000ee80000100a00 */
[----:B------:R-:W3:Y:S01]  /*12f40*/  LDL.64 R230, [R1+0x3c0] ;  /* 0x0003c00001e67983 */ /* 0x000ee20000100a00 */
[----:B-1----:R-:W-:-:S03]  /*12f50*/  IMAD.MOV.U32 R232, RZ, RZ, R228 ;  /* 0x000000ffffe87224 */ /* 0x002fc600078e00e4 */
[----:B------:R-:W3:Y:S01]  /*12f60*/  LDL.64 R226, [R1+0x458] ;  /* 0x0004580001e27983 */ /* 0x000ee20000100a00 */
[----:B------:R-:W-:Y:S02]  /*12f70*/  IMAD.MOV.U32 R233, RZ, RZ, R229 ;  /* 0x000000ffffe97224 */ /* 0x000fe400078e00e5 */
[----:B------:R-:W-:Y:S02]  /*12f80*/  IMAD.MOV.U32 R228, RZ, RZ, R222 ;  /* 0x000000ffffe47224 */ /* 0x000fe400078e00de */
[----:B------:R-:W-:Y:S02]  /*12f90*/  IMAD.MOV.U32 R229, RZ, RZ, R223 ;  /* 0x000000ffffe57224 */ /* 0x000fe400078e00df */
[----:B------:R-:W3:Y:S04]  /*12fa0*/  LDL.64 R222, [R1+0x480] ;  /* 0x0004800001de7983 */ /* 0x000ee80000100a00 */
[----:B----4-:R1:W-:Y:S04]  /*12fb0*/  LDGSTS.E [R22+0x33800], [R224.64], P2 ;  /* 0x33800000e0167fae */ /* 0x0103e80009121848 */
[----:B------:R4:W-:Y:S04]  /*12fc0*/  LDGSTS.E [R22+0x34800], [R68.64], P2 ;  /* 0x3480000044167fae */ /* 0x0009e80009121848 */
[----:B------:R4:W-:Y:S01]  /*12fd0*/  LDGSTS.E [R22+0x35800], [R214.64], P2 ;  /* 0x35800000d6167fae */ /* 0x0009e20009121848 */
[----:B-1----:R-:W-:-:S02]  /*12fe0*/  IMAD.MOV.U32 R224, RZ, RZ, R212 ;  /* 0x000000ffffe07224 */ /* 0x002fc400078e00d4 */
[----:B------:R-:W-:Y:S02]  /*12ff0*/  IMAD.MOV.U32 R225, RZ, RZ, R213 ;  /* 0x000000ffffe17224 */ /* 0x000fe400078e00d5 */
[----:B------:R-:W2:Y:S04]  /*13000*/  LDL.64 R212, [R1+0x520] ;  /* 0x0005200001d47983 */ /* 0x000ea80000100a00 */
[----:B----4-:R-:W4:Y:S04]  /*13010*/  LDL.64 R214, [R1+0x4e0] ;  /* 0x0004e00001d67983 */ /* 0x010f280000100a00 */
[----:B---3--:R1:W-:Y:S04]  /*13020*/  LDGSTS.E [R22+0x36800], [R210.64], P2 ;  /* 0x36800000d2167fae */ /* 0x0083e80009121848 */
[----:B------:R3:W-:Y:S04]  /*13030*/  LDGSTS.E [R22+0x37800], [R52.64], P2 ;  /* 0x3780000034167fae */ /* 0x0007e80009121848 */
[----:B------:R3:W-:Y:S01]  /*13040*/  LDGSTS.E [R22+0x38800], [R8.64], P2 ;  /* 0x3880000008167fae */ /* 0x0007e20009121848 */
[----:B-1----:R-:W-:-:S03]  /*13050*/  IMAD.MOV.U32 R210, RZ, RZ, R208 ;  /* 0x000000ffffd27224 */ /* 0x002fc600078e00d0 */
[----:B------:R1:W-:Y:S01]  /*13060*/  LDGSTS.E [R22+0x39800], [R2.64], P2 ;  /* 0x3980000002167fae */ /* 0x0003e20009121848 */
[----:B------:R-:W-:Y:S02]  /*13070*/  IMAD.MOV.U32 R211, RZ, RZ, R209 ;  /* 0x000000ffffd37224 */ /* 0x000fe400078e00d1 */
[----:B------:R-:W-:Y:S01]  /*13080*/  IMAD.MOV.U32 R208, RZ, RZ, R206 ;  /* 0x000000ffffd07224 */ /* 0x000fe200078e00ce */
[----:B------:R1:W-:Y:S01]  /*13090*/  LDGSTS.E [R22+0x3a800], [R250.64], P2 ;  /* 0x3a800000fa167fae */ /* 0x0003e20009121848 */
[----:B------:R-:W-:Y:S02]  /*130a0*/  IMAD.MOV.U32 R209, RZ, RZ, R207 ;  /* 0x000000ffffd17224 */ /* 0x000fe400078e00cf */
[----:B------:R-:W-:Y:S01]  /*130b0*/  IMAD.MOV.U32 R206, RZ, RZ, R180 ;  /* 0x000000ffffce7224 */ /* 0x000fe200078e00b4 */
[----:B------:R1:W-:Y:S01]  /*130c0*/  LDGSTS.E [R22+0x3b800], [R248.64], P2 ;  /* 0x3b800000f8167fae */ /* 0x0003e20009121848 */
[----:B------:R-:W-:-:S03]  /*130d0*/  IMAD.MOV.U32 R207, RZ, RZ, R181 ;  /* 0x000000ffffcf7224 */ /* 0x000fc600078e00b5 */
[----:B------:R-:W2:Y:S04]  /*130e0*/  LDL.64 R180, [R1+0x568] ;  /* 0x0005680001b47983 */ /* 0x000ea80000100a00 */
[----:B---3--:R3:W5:Y:S04]  /*130f0*/  LDL.LU.64 R52, [R1+0x9d8] ;  /* 0x0009d80001347983 */ /* 0x0087680000300a00 */
[----:B------:R3:W5:Y:S04]  /*13100*/  LDL.LU.64 R8, [R1+0x9d0] ;  /* 0x0009d00001087983 */ /* 0x0007680000300a00 */
[----:B-1----:R3:W5:Y:S01]  /*13110*/  LDL.LU.64 R2, [R1+0x9c8] ;  /* 0x0009c80001027983 */ /* 0x0027620000300a00 */
        /* <DEDUP_REMOVED lines=10> */
[----:B------:R-:W-:-:S02]  /*131c0*/  IMAD.MOV.U32 R248, RZ, RZ, R224 ;  /* 0x000000fffff87224 */ /* 0x000fc400078e00e0 */
[----:B------:R-:W-:Y:S02]  /*131d0*/  IMAD.MOV.U32 R249, RZ, RZ, R225 ;  /* 0x000000fffff97224 */ /* 0x000fe400078e00e1 */
[----:B-1----:R-:W-:Y:S02]  /*131e0*/  IMAD.MOV.U32 R238, RZ, RZ, R206 ;  /* 0x000000ffffee7224 */ /* 0x002fe400078e00ce */
[----:B------:R-:W-:Y:S02]  /*131f0*/  IMAD.MOV.U32 R239, RZ, RZ, R207 ;  /* 0x000000ffffef7224 */ /* 0x000fe400078e00cf */
[----:B---3--:R-:W-:Y:S02]  /*13200*/  IMAD.MOV.U32 R222, RZ, RZ, R208 ;  /* 0x000000ffffde7224 */ /* 0x008fe400078e00d0 */
[----:B------:R-:W-:Y:S02]  /*13210*/  IMAD.MOV.U32 R223, RZ, RZ, R209 ;  /* 0x000000ffffdf7224 */ /* 0x000fe400078e00d1 */
[----:B------:R-:W-:-:S02]  /*13220*/  IMAD.MOV.U32 R244, RZ, RZ, R210 ;  /* 0x000000fffff47224 */ /* 0x000fc400078e00d2 */
[----:B------:R-:W-:Y:S02]  /*13230*/  IMAD.MOV.U32 R245, RZ, RZ, R211 ;  /* 0x000000fffff57224 */ /* 0x000fe400078e00d3 */
[----:B------:R-:W-:Y:S02]  /*13240*/  IMAD.MOV.U32 R242, RZ, RZ, R126 ;  /* 0x000000fffff27224 */ /* 0x000fe400078e007e */
[----:B------:R-:W-:Y:S02]  /*13250*/  IMAD.MOV.U32 R243, RZ, RZ, R127 ;  /* 0x000000fffff37224 */ /* 0x000fe400078e007f */
[----:B------:R-:W-:Y:S02]  /*13260*/  IMAD.MOV.U32 R250, RZ, RZ, R124 ;  /* 0x000000fffffa7224 */ /* 0x000fe400078e007c */
[----:B------:R-:W-:Y:S02]  /*13270*/  IMAD.MOV.U32 R251, RZ, RZ, R125 ;  /* 0x000000fffffb7224 */ /* 0x000fe400078e007d */
[----:B------:R-:W-:-:S02]  /*13280*/  IMAD.MOV.U32 R246, RZ, RZ, R86 ;  /* 0x000000fffff67224 */ /* 0x000fc400078e0056 */
[----:B------:R-:W-:Y:S01]  /*13290*/  IMAD.MOV.U32 R247, RZ, RZ, R87 ;  /* 0x000000fffff77224 */ /* 0x000fe200078e0057 */
[----:B------:R-:W-:Y:S01]  /*132a0*/  CS2R R124, SRZ ;  /* 0x00000000007c7805 */ /* 0x000fe2000001ff00 */
[----:B------:R-:W-:Y:S01]  /*132b0*/  IMAD.MOV.U32 R55, RZ, RZ, RZ ;  /* 0x000000ffff377224 */ /* 0x000fe200078e00ff */
[----:B------:R-:W-:Y:S01]  /*132c0*/  CS2R R86, SRZ ;  /* 0x0000000000567805 */ /* 0x000fe2000001ff00 */
[----:B------:R-:W-:Y:S01]  /*132d0*/  CS2R R126, SRZ ;  /* 0x00000000007e7805 */ /* 0x000fe2000001ff00 */
[----:B----4-:R1:W-:Y:S04]  /*132e0*/  LDGSTS.E [R0+0x35a00], [R214.64], P2 ;  /* 0x35a00000d6007fae */ /* 0x0103e80009121848 */
        /* <DEDUP_REMOVED lines=18> */
[----:B-1----:R-:W-:-:S03]  /*13410*/  LOP3.LUT R0, R252, 0x70, RZ, 0x3c, !PT ;  /* 0x00000070fc007812 */ /* 0x002fc600078e3cff */
        /* <DEDUP_REMOVED lines=24> */
[----:B-1----:R-:W-:-:S03]  /*135a0*/  CS2R R40, SRZ ;  /* 0x0000000000287805 */ /* 0x002fc6000001ff00 */
[----:B------:R-:W0:Y:S01]  /*135b0*/  LDGDEPBAR ;  /* 0x00000000000079af */ /* 0x000e220000000000 */
[----:B------:R-:W-:Y:S01]  /*135c0*/  CS2R R42, SRZ ;  /* 0x00000000002a7805 */ /* 0x000fe2000001ff00 */
[----:B------:R-:W-:Y:S01]  /*135d0*/  CS2R R84, SRZ ;  /* 0x0000000000547805 */ /* 0x000fe2000001ff00 */
[----:B----4-:R-:W-:Y:S01]  /*135e0*/  CS2R R36, SRZ ;  /* 0x0000000000247805 */ /* 0x010fe2000001ff00 */
[----:B---3--:R-:W-:Y:S01]  /*135f0*/  CS2R R38, SRZ ;  /* 0x0000000000267805 */ /* 0x008fe2000001ff00 */
        /* <DEDUP_REMOVED lines=9> */
[----:B--2---:R-:W-:Y:S01]  /*13690*/  CS2R R22, SRZ ;  /* 0x0000000000167805 */ /* 0x004fe2000001ff00 */
[----:B------:R-:W-:Y:S01]  /*136a0*/  CS2R R16, SRZ ;  /* 0x0000000000107805 */ /* 0x000fe2000001ff00 */
[----:B------:R-:W-:Y:S01]  /*136b0*/  CS2R R18, SRZ ;  /* 0x0000000000127805 */ /* 0x000fe2000001ff00 */
[----:B------:R-:W-:Y:S01]  /*136c0*/  CS2R R4, SRZ ;  /* 0x0000000000047805 */ /* 0x000fe2000001ff00 */
[----:B------:R-:W-:Y:S01]  /*136d0*/  CS2R R6, SRZ ;  /* 0x0000000000067805 */ /* 0x000fe2000001ff00 */
[----:B------:R-:W-:Y:S05]  /*136e0*/  @!P3 BRA `(.L_x_0) ;  /* 0x000125f00000b947 */ /* 0x000fea0003800000 */
[----:B------:R-:W2:Y:S04]  /*136f0*/  LDL.LU.64 R204, [R1+0x428] ;  /* 0x0004280001cc7983 */ /* 0x000ea80000300a00 */
[----:B------:R-:W3:Y:S04]  /*13700*/  LDL.LU.64 R206, [R1+0x78] ;  /* 0x0000780001ce7983 */ /* 0x000ee80000300a00 */
[----:B------:R-:W4:Y:S04]  /*13710*/  LDL.LU.64 R208, [R1+0x30] ;  /* 0x0000300001d07983 */ /* 0x000f280000300a00 */
[----:B------:R-:W4:Y:S01]  /*13720*/  LDL.LU.64 R210, [R1+0x8] ;  /* 0x0000080001d27983 */ /* 0x000f220000300a00 */
[----:B------:R-:W-:-:S03]  /*13730*/  IMAD.MOV.U32 R22, RZ, RZ, R220 ;  /* 0x000000ffff167224 */ /* 0x000fc600078e00dc */
[----:B------:R-:W4:Y:S01]  /*13740*/  LDL.LU.64 R212, [R1+0x3a8] ;  /* 0x0003a80001d47983 */ /* 0x000f220000300a00 */
[----:B------:R-:W-:-:S03]  /*13750*/  IMAD.MOV.U32 R23, RZ, RZ, R221 ;  /* 0x000000ffff177224 */ /* 0x000fc600078e00dd */
[----:B------:R-:W4:Y:S01]  /*13760*/  LDL.LU.64 R214, [R1+0x90] ;  /* 0x0000900001d67983 */ /* 0x000f220000300a00 */
[----:B------:R-:W-:-:S03]  /*13770*/  IMAD.MOV.U32 R16, RZ, RZ, R222 ;  /* 0x000000ffff107224 */ /* 0x000fc600078e00de */
[----:B------:R-:W4:Y:S01]  /*13780*/  LDL.LU.64 R216, [R1+0x40] ;  /* 0x0000400001d87983 */ /* 0x000f220000300a00 */
[----:B------:R-:W-:-:S03]  /*13790*/  IMAD.MOV.U32 R17, RZ, RZ, R223 ;  /* 0x000000ffff117224 */ /* 0x000fc600078e00df */
[----:B------:R-:W4:Y:S01]  /*137a0*/  LDL.LU.64 R20, [R1+0x10] ;  /* 0x0000100001147983 */ /* 0x000f220000300a00 */
[----:B------:R-:W-:Y:S02]  /*137b0*/  IMAD.MOV.U32 R6, RZ, RZ, R202 ;  /* 0x000000ffff067224 */ /* 0x000fe400078e00ca */
[----:B------:R-:W-:Y:S01]  /*137c0*/  IMAD.MOV.U32 R7, RZ, RZ, R203 ;  /* 0x000000ffff077224 */ /* 0x000fe200078e00cb */
[----:B------:R-:W4:Y:S04]  /*137d0*/  LDL.LU.64 R220, [R1+0x388] ;  /* 0x0003880001dc7983 */ /* 0x000f280000300a00 */
[----:B------:R-:W4:Y:S04]  /*137e0*/  LDL.LU.64 R222, [R1+0xa8] ;  /* 0x0000a80001de7983 */ /* 0x000f280000300a00 */
[----:B------:R-:W4:Y:S04]  /*137f0*/  LDL.LU.64 R224, [R1+0x58] ;  /* 0x0000580001e07983 */ /* 0x000f280000300a00 */
[----:B------:R-:W4:Y:S04]  /*13800*/  LDL.LU.64 R226, [R1+0x18] ;  /* 0x0000180001e27983 */ /* 0x000f280000300a00 */
[----:B------:R-:W4:Y:S04]  /*13810*/  LDL.LU.64 R18, [R1+0x368] ;  /* 0x0003680001127983 */ /* 0x000f280000300a00 */
[----:B------:R-:W4:Y:S04]  /*13820*/  LDL.LU.64 R230, [R1+0xc8] ;  /* 0x0000c80001e67983 */ /* 0x000f280000300a00 */
[----:B------:R-:W4:Y:S04]  /*13830*/  LDL.LU.64 R4, [R1+0x60] ;  /* 0x0000600001047983 */ /* 0x000f280000300a00 */
[----:B------:R-:W4:Y:S04]  /*13840*/  LDL.LU.64 R234, [R1+0x20] ;  /* 0x0000200001ea7983 */ /* 0x000f280000300a00 */
[----:B------:R-:W4:Y:S01]  /*13850*/  LDL.LU.64 R64, [R1+0x348] ;  /* 0x0003480001407983 */ /* 0x000f220000300a00 */
[----:B------:R-:W-:-:S02]  /*13860*/  IMAD.MOV.U32 R92, RZ, RZ, R218 ;  /* 0x000000ffff5c7224 */ /* 0x000fc400078e00da */
[----:B------:R-:W-:Y:S02]  /*13870*/  IMAD.MOV.U32 R66, RZ, RZ, R22 ;  /* 0x000000ffff427224 */ /* 0x000fe400078e0016 */
[----:B------:R-:W-:Y:S02]  /*13880*/  IMAD.MOV.U32 R24, RZ, RZ, R238 ;  /* 0x000000ffff187224 */ /* 0x000fe400078e00ee */
[----:B------:R-:W-:Y:S02]  /*13890*/  IMAD.MOV.U32 R25, RZ, RZ, R239 ;  /* 0x000000ffff197224 */ /* 0x000fe400078e00ef */
[----:B------:R-:W-:Y:S01]  /*138a0*/  IMAD.MOV.U32 R22, RZ, RZ, R228 ;  /* 0x000000ffff167224 */ /* 0x000fe200078e00e4 */
[----:B------:R-:W4:Y:S01]  /*138b0*/  LDL.LU.64 R238, [R1+0xe8] ;  /* 0x0000e80001ee7983 */ /* 0x000f220000300a00 */
[----:B------:R-:W-:Y:S02]  /*138c0*/  IMAD.MOV.U32 R67, RZ, RZ, R23 ;  /* 0x000000ffff437224 */ /* 0x000fe400078e0017 */
[----:B------:R-:W-:Y:S01]  /*138d0*/  IMAD.MOV.U32 R23, RZ, RZ, R229 ;  /* 0x000000ffff177224 */ /* 0x000fe200078e00e5 */
[----:B------:R-:W4:Y:S01]  /*138e0*/  LDL.LU.64 R26, [R1+0x70] ;  /* 0x00007000011a7983 */ /* 0x000f220000300a00 */
[----:B--2---:R-:W-:-:S02]  /*138f0*/  IMAD.MOV.U32 R202, RZ, RZ, R204 ;  /* 0x000000ffffca7224 */ /* 0x004fc400078e00cc */
[----:B------:R-:W-:Y:S02]  /*13900*/  IMAD.MOV.U32 R201, RZ, RZ, R205 ;  /* 0x000000ffffc97224 */ /* 0x000fe400078e00cd */
[----:B---3--:R-:W-:Y:S02]  /*13910*/  IMAD.MOV.U32 R204, RZ, RZ, R206 ;  /* 0x000000ffffcc7224 */ /* 0x008fe400078e00ce */
[----:B------:R-:W-:Y:S02]  /*13920*/  IMAD.MOV.U32 R203, RZ, RZ, R207 ;  /* 0x000000ffffcb7224 */ /* 0x000fe400078e00cf */
[----:B----4-:R-:W-:Y:S02]  /*13930*/  IMAD.MOV.U32 R206, RZ, RZ, R208 ;  /* 0x000000ffffce7224 */ /* 0x010fe400078e00d0 */
        /* <DEDUP_REMOVED lines=15> */
[----:B------:R-:W2:Y:S01]  /*13a30*/  LDL.LU.64 R20, [R1+0x28] ;  /* 0x0000280001147983 */ /* 0x000ea20000300a00 */
[----:B------:R-:W-:Y:S02]  /*13a40*/  IMAD.MOV.U32 R221, RZ, RZ, R225 ;  /* 0x000000ffffdd7224 */ /* 0x000fe400078e00e1 */
[----:B------:R-:W-:Y:S01]  /*13a50*/  IMAD.MOV.U32 R224, RZ, RZ, R226 ;  /* 0x000000ffffe07224 */ /* 0x000fe200078e00e2 */
[----:B------:R-:W3:Y:S01]  /*13a60*/  LDL.LU.64 R94, [R1+0x328] ;  /* 0x00032800015e7983 */ /* 0x000ee20000300a00 */
        /* <DEDUP_REMOVED lines=8> */
[----:B------:R-:W-:Y:S01]  /*13af0*/  IMAD.MOV.U32 R5, RZ, RZ, R233 ;  /* 0x000000ffff057224 */ /* 0x000fe200078e00e9 */
[----:B------:R-:W4:Y:S01]  /*13b00*/  LDL.LU.64 R246, [R1+0x108] ;  /* 0x0001080001f67983 */ /* 0x000f220000300a00 */
[----:B------:R-:W-:-:S02]  /*13b10*/  IMAD.MOV.U32 R232, RZ, RZ, R234 ;  /* 0x000000ffffe87224 */ /* 0x000fc400078e00ea */
[----:B------:R-:W-:Y:S01]  /*13b20*/  IMAD.MOV.U32 R234, RZ, RZ, R64 ;  /* 0x000000ffffea7224 */ /* 0x000fe200078e0040 */
[----:B------:R-:W4:Y:S01]  /*13b30*/  LDL.LU.64 R124, [R1+0x88] ;  /* 0x00008800017c7983 */ /* 0x000f220000300a00 */
[----:B------:R-:W-:Y:S02]  /*13b40*/  IMAD.MOV.U32 R233, RZ, RZ, R65 ;  /* 0x000000ffffe97224 */ /* 0x000fe400078e0041 */
[----:B------:R-:W-:Y:S02]  /*13b50*/  IMAD.MOV.U32 R64, RZ, RZ, R16 ;  /* 0x000000ffff407224 */ /* 0x000fe400078e0010 */
[----:B------:R-:W-:Y:S02]  /*13b60*/  IMAD.MOV.U32 R65, RZ, RZ, R17 ;  /* 0x000000ffff417224 */ /* 0x000fe400078e0011 */
        /* <DEDUP_REMOVED lines=8> */
[----:B------:R-:W-:Y:S01]  /*13bf0*/  IMAD.MOV.U32 R219, RZ, RZ, R223 ;  /* 0x000000ffffdb7224 */ /* 0x000fe200078e00df */
[----:B------:R-:W4:Y:S01]  /*13c00*/  LDL.LU.64 R42, [R1+0xc0] ;  /* 0x0000c000012a7983 */ /* 0x000f220000300a00 */
        /* <DEDUP_REMOVED lines=13> */
[----:B--2---:R-:W-:Y:S02]  /*13ce0*/  IMAD.MOV.U32 R240, RZ, RZ, R20 ;  /* 0x000000fffff07224 */ /* 0x004fe400078e0014 */
[----:B------:R-:W-:Y:S02]  /*13cf0*/  IMAD.MOV.U32 R239, RZ, RZ, R21 ;  /* 0x000000ffffef7224 */ /* 0x000fe400078e0015 */
[----:B------:R-:W-:Y:S02]  /*13d00*/  IMAD.MOV.U32 R20, RZ, RZ, R242 ;  /* 0x000000ffff147224 */ /* 0x000fe400078e00f2 */
[----:B------:R-:W-:-:S02]  /*13d10*/  IMAD.MOV.U32 R21, RZ, RZ, R243 ;  /* 0x000000ffff157224 */ /* 0x000fc400078e00f3 */
[----:B---3--:R-:W-:Y:S02]  /*13d20*/  IMAD.MOV.U32 R242, RZ, RZ, R94 ;  /* 0x000000fffff27224 */ /* 0x008fe400078e005e */
[----:B------:R-:W-:Y:S02]  /*13d30*/  IMAD.MOV.U32 R94, RZ, RZ, R4 ;  /* 0x000000ffff5e7224 */ /* 0x000fe400078e0004 */
[----:B------:R-:W-:Y:S02]  /*13d40*/  IMAD.MOV.U32 R4, RZ, RZ, R244 ;  /* 0x000000ffff047224 */ /* 0x000fe400078e00f4 */
[----:B------:R-:W-:Y:S02]  /*13d50*/  IMAD.MOV.U32 R241, RZ, RZ, R95 ;  /* 0x000000fffff17224 */ /* 0x000fe400078e005f */
[----:B------:R-:W-:Y:S02]  /*13d60*/  IMAD.MOV.U32 R95, RZ, RZ, R5 ;  /* 0x000000ffff5f7224 */ /* 0x000fe400078e0005 */
[----:B------:R-:W-:-:S02]  /*13d70*/  IMAD.MOV.U32 R5, RZ, RZ, R245 ;  /* 0x000000ffff057224 */ /* 0x000fc400078e00f5 */
[----:B----4-:R-:W-:Y:S02]  /*13d80*/  IMAD.MOV.U32 R243, RZ, RZ, R247 ;  /* 0x000000fffff37224 */ /* 0x010fe400078e00f7 */
[----:B------:R-:W-:Y:S02]  /*13d90*/  IMAD.MOV.U32 R244, RZ, RZ, R246 ;  /* 0x000000fffff47224 */ /* 0x000fe400078e00f6 */
[----:B------:R-:W-:Y:S02]  /*13da0*/  IMAD.MOV.U32 R246, RZ, RZ, R124 ;  /* 0x000000fffff67224 */ /* 0x000fe400078e007c */
[----:B------:R-:W-:Y:S02]  /*13db0*/  IMAD.MOV.U32 R124, RZ, RZ, R126 ;  /* 0x000000ffff7c7224 */ /* 0x000fe400078e007e */
[----:B------:R-:W-:Y:S02]  /*13dc0*/  IMAD.MOV.U32 R247, RZ, RZ, R17 ;  /* 0x000000fffff77224 */ /* 0x000fe400078e0011 */
[----:B------:R-:W-:-:S02]  /*13dd0*/  IMAD.MOV.U32 R17, RZ, RZ, R251 ;  /* 0x000000ffff117224 */ /* 0x000fc400078e00fb */
[----:B------:R-:W-:Y:S01]  /*13de0*/  IMAD.MOV.U32 R245, RZ, RZ, R125 ;  /* 0x000000fffff57224 */ /* 0x000fe200078e007d */
[----:B------:R1:W-:Y:S01]  /*13df0*/  STL [R1], R38 ;  /* 0x0000002601007387 */ /* 0x0003e20000100800 */
[----:B------:R-:W-:Y:S02]  /*13e00*/  IMAD.MOV.U32 R251, RZ, RZ, R39 ;  /* 0x000000fffffb7224 */ /* 0x000fe400078e0027 */
[----:B------:R-:W-:Y:S02]  /*13e10*/  IMAD.MOV.U32 R126, RZ, RZ, R92 ;  /* 0x000000ffff7e7224 */ /* 0x000fe400078e005c */
[----:B------:R-:W-:Y:S02]  /*13e20*/  IMAD.MOV.U32 R0, RZ, RZ, R87 ;  /* 0x000000ffff007224 */ /* 0x000fe400078e0057 */
[----:B------:R-:W-:Y:S02]  /*13e30*/  IMAD.MOV.U32 R125, RZ, RZ, R127 ;  /* 0x000000ffff7d7224 */ /* 0x000fe400078e007f */
[----:B------:R-:W-:Y:S01]  /*13e40*/  IMAD.MOV.U32 R92, RZ, RZ, R248 ;  /* 0x000000ffff5c7224 */ /* 0x000fe200078e00f8 */
[----:B-1----:R-:W2:Y:S01]  /*13e50*/  LDL.LU.64 R38, [R1+0x50] ;  /* 0x0000500001267983 */ /* 0x002ea20000300a00 */
[----:B------:R-:W-:-:S02]  /*13e60*/  IMAD.MOV.U32 R127, RZ, RZ, R93 ;  /* 0x000000ffff7f7224 */ /* 0x000fc400078e005d */
[----:B------:R-:W-:Y:S01]  /*13e70*/  IMAD.MOV.U32 R248, RZ, RZ, R16 ;  /* 0x000000fffff87224 */ /* 0x000fe200078e0010 */
[----:B------:R-:W-:Y:S01]  /*13e80*/  STL [R1+0x8], R86 ;  /* 0x0000085601007387 */ /* 0x000fe20000100800 */
[----:B------:R-:W-:Y:S02]  /*13e90*/  IMAD.MOV.U32 R93, RZ, RZ, R249 ;  /* 0x000000ffff5d7224 */ /* 0x000fe400078e00f9 */
[----:B------:R-:W-:Y:S01]  /*13ea0*/  IMAD.MOV.U32 R16, RZ, RZ, R250 ;  /* 0x000000ffff107224 */ /* 0x000fe200078e00fa */
[----:B------:R-:W-:Y:S01]  /*13eb0*/  STL [R1+0x10], R36 ;  /* 0x0000102401007387 */ /* 0x000fe20000100800 */
[----:B------:R-:W-:Y:S02]  /*13ec0*/  IMAD.MOV.U32 R250, RZ, RZ, R84 ;  /* 0x000000fffffa7224 */ /* 0x000fe400078e0054 */
[----:B------:R-:W-:Y:S01]  /*13ed0*/  IMAD.MOV.U32 R249, RZ, RZ, R85 ;  /* 0x000000fffff97224 */ /* 0x000fe200078e0055 */
[----:B------:R1:W-:Y:S04]  /*13ee0*/  STL [R1+0x4], R0 ;  /* 0x0000040001007387 */ /* 0x0003e80000100800 */
[----:B------:R-:W3:Y:S01]  /*13ef0*/  LDL.LU.64 R84, [R1+0x2c8] ;  /* 0x0002c80001547983 */ /* 0x000ee20000300a00 */
[----:B-1----:R-:W-:-:S05]  /*13f00*/  IMAD.MOV.U32 R0, RZ, RZ, R37 ;  /* 0x000000ffff007224 */ /* 0x002fca00078e0025 */
[----:B------:R1:W-:Y:S04]  /*13f10*/  STL [R1+0xc], R0 ;  /* 0x00000c0001007387 */ /* 0x0003e80000100800 */
[----:B------:R-:W4:Y:S04]  /*13f20*/  LDL.LU.64 R86, [R1+0x168] ;  /* 0x0001680001567983 */ /* 0x000f280000300a00 */
[----:B------:R1:W-:Y:S04]  /*13f30*/  STL [R1+0x18], R182 ;  /* 0x000018b601007387 */ /* 0x0003e80000100800 */
[----:B------:R-:W4:Y:S01]  /*13f40*/  LDL.LU.64 R36, [R1+0xe0] ;  /* 0x0000e00001247983 */ /* 0x000f220000300a00 */
[----:B-1----:R-:W-:-:S05]  /*13f50*/  IMAD.MOV.U32 R0, RZ, RZ, R183 ;  /* 0x000000ffff007224 */ /* 0x002fca00078e00b7 */
[----:B------:R1:W-:Y:S04]  /*13f60*/  STL [R1+0x14], R0 ;  /* 0x0000140001007387 */ /* 0x0003e80000100800 */
[----:B------:R1:W-:Y:S04]  /*13f70*/  STL [R1+0x20], R180 ;  /* 0x000020b401007387 */ /* 0x0003e80000100800 */
[----:B------:R-:W4:Y:S01]  /*13f80*/  LDL.LU.64 R182, [R1+0x68] ;  /* 0x0000680001b67983 */ /* 0x000f220000300a00 */
[----:B-1----:R-:W-:-:S05]  /*13f90*/  IMAD.MOV.U32 R0, RZ, RZ, R181 ;  /* 0x000000ffff007224 */ /* 0x002fca00078e00b5 */
[----:B------:R1:W-:Y:S04]  /*13fa0*/  STL [R1+0x1c], R0 ;  /* 0x00001c0001007387 */ /* 0x0003e80000100800 */
[----:B------:R-:W-:Y:S04]  /*13fb0*/  STL [R1+0x28], R42 ;  /* 0x0000282a01007387 */ /* 0x000fe80000100800 */
[----:B------:R-:W4:Y:S01]  /*13fc0*/  LDL.LU.64 R180, [R1+0x2a8] ;  /* 0x0002a80001b47983 */ /* 0x000f220000300a00 */
[----:B-1----:R-:W-:-:S03]  /*13fd0*/  IMAD.MOV.U32 R0, RZ, RZ, R43 ;  /* 0x000000ffff007224 */ /* 0x002fc600078e002b */
[----:B------:R-:W4:Y:S04]  /*13fe0*/  LDL.LU.64 R54, [R1+0x188] ;  /* 0x0001880001367983 */ /* 0x000f280000300a00 */
[----:B------:R2:W-:Y:S02]  /*13ff0*/  STL [R1+0x24], R0 ;  /* 0x0000240001007387 */ /* 0x0005e40000100800 */
[----:B--2---:R-:W-:Y:S02]  /*14000*/  IMAD.MOV.U32 R0, RZ, RZ, R39 ;  /* 0x000000ffff007224 */ /* 0x004fe400078e0027 */
[----:B------:R1:W-:Y:S04]  /*14010*/  STL [R1+0x30], R38 ;  /* 0x0000302601007387 */ /* 0x0003e80000100800 */
[----:B------:R3:W-:Y:S04]  /*14020*/  STL [R1+0x2c], R0 ;  /* 0x00002c0001007387 */ /* 0x0007e80000100800 */
[----:B-1----:R-:W2:Y:S01]  /*14030*/  LDL.LU.64 R38, [R1+0x100] ;  /* 0x0001000001267983 */ /* 0x002ea20000300a00 */
[----:B---3--:R-:W-:-:S03]  /*14040*/  IMAD.MOV.U32 R0, RZ, RZ, R85 ;  /* 0x000000ffff007224 */ /* 0x008fc600078e0055 */
[----:B------:R-:W3:Y:S04]  /*14050*/  LDL.LU.64 R42, [R1+0x288] ;  /* 0x00028800012a7983 */ /* 0x000ee80000300a00 */
[----:B------:R-:W-:Y:S04]  /*14060*/  STL [R1+0x38], R84 ;  /* 0x0000385401007387 */ /* 0x000fe80000100800 */
[----:B------:R1:W-:Y:S04]  /*14070*/  STL [R1+0x34], R0 ;  /* 0x0000340001007387 */ /* 0x0003e80000100800 */
[----:B----4-:R-:W-:Y:S01]  /*14080*/  STL [R1+0x40], R86 ;  /* 0x0000405601007387 */ /* 0x010fe20000100800 */
[----:B-1----:R-:W-:-:S03]  /*14090*/  IMAD.MOV.U32 R0, RZ, RZ, R87 ;  /* 0x000000ffff007224 */ /* 0x002fc600078e0057 */
[----:B------:R-:W4:Y:S04]  /*140a0*/  LDL.LU.64 R40, [R1+0x80] ;  /* 0x0000800001287983 */ /* 0x000f280000300a00 */
[----:B------:R1:W-:Y:S04]  /*140b0*/  STL [R1+0x3c], R0 ;  /* 0x00003c0001007387 */ /* 0x0003e80000100800 */
[----:B------:R-:W-:Y:S01]  /*140c0*/  STL [R1+0x48], R36 ;  /* 0x0000482401007387 */ /* 0x000fe20000100800 */
[----:B-1----:R-:W-:-:S05]  /*140d0*/  IMAD.MOV.U32 R0, RZ, RZ, R37 ;  /* 0x000000ffff007224 */ /* 0x002fca00078e0025 */
[----:B------:R1:W-:Y:S04]  /*140e0*/  STL [R1+0x44], R0 ;  /* 0x0000440001007387 */ /* 0x0003e80000100800 */
[----:B------:R-:W3:Y:S04]  /*140f0*/  LDL.LU.64 R84, [R1+0x1a8] ;  /* 0x0001a80001547983 */ /* 0x000ee80000300a00 */
[----:B------:R1:W-:Y:S02]  /*14100*/  STL [R1+0x50], R182 ;  /* 0x000050b601007387 */ /* 0x0003e40000100800 */
[----:B-1----:R-:W-:-:S02]  /*14110*/  IMAD.MOV.U32 R0, RZ, RZ, R183 ;  /* 0x000000ffff007224 */ /* 0x002fc400078e00b7 */
[----:B------:R-:W3:Y:S04]  /*14120*/  LDL.LU.64 R182, [R1+0x120] ;  /* 0x0001200001b67983 */ /* 0x000ee80000300a00 */
[----:B------:R1:W-:Y:S04]  /*14130*/  STL [R1+0x4c], R0 ;  /* 0x00004c0001007387 */ /* 0x0003e80000100800 */
[----:B------:R1:W-:Y:S04]  /*14140*/  STL [R1+0x58], R180 ;  /* 0x000058b401007387 */ /* 0x0003e80000100800 */
[----:B------:R-:W3:Y:S01]  /*14150*/  LDL.LU.64 R86, [R1+0x98] ;  /* 0x0000980001567983 */ /* 0x000ee20000300a00 */
[----:B-1----:R-:W-:-:S03]  /*14160*/  IMAD.MOV.U32 R0, RZ, RZ, R181 ;  /* 0x000000ffff007224 */ /* 0x002fc600078e00b5 */
[----:B------:R-:W-:Y:S04]  /*14170*/  STL [R1+0x60], R54 ;  /* 0x0000603601007387 */ /* 0x000fe80000100800 */
[----:B------:R1:W-:Y:S04]  /*14180*/  STL [R1+0x54], R0 ;  /* 0x0000540001007387 */ /* 0x0003e80000100800 */
[----:B------:R-:W3:Y:S04]  /*14190*/  LDL.LU.64 R36, [R1+0x268] ;  /* 0x0002680001247983 */ /* 0x000ee80000300a00 */
[----:B------:R-:W3:Y:S01]  /*141a0*/  LDL.LU.64 R180, [R1+0x140] ;  /* 0x0001400001b47983 */ /* 0x000ee20000300a00 */
[----:B-1----:R-:W-:-:S03]  /*141b0*/  IMAD.MOV.U32 R0, RZ, RZ, R55 ;  /* 0x000000ffff007224 */ /* 0x002fc600078e0037 */
[----:B--2---:R-:W-:Y:S04]  /*141c0*/  STL [R1+0x68], R38 ;  /* 0x0000682601007387 */ /* 0x004fe80000100800 */
[----:B------:R1:W-:Y:S02]  /*141d0*/  STL [R1+0x5c], R0 ;  /* 0x00005c0001007387 */ /* 0x0003e40000100800 */
[----:B-1----:R-:W-:Y:S02]  /*141e0*/  IMAD.MOV.U32 R0, RZ, RZ, R39 ;  /* 0x000000ffff007224 */ /* 0x002fe400078e0027 */
[----:B------:R-:W2:Y:S04]  /*141f0*/  LDL.LU.64 R38, [R1+0x1c8] ;  /* 0x0001c80001267983 */ /* 0x000ea80000300a00 */
[----:B------:R1:W-:Y:S04]  /*14200*/  STL [R1+0x64], R0 ;  /* 0x0000640001007387 */ /* 0x0003e80000100800 */
[----:B----4-:R-:W-:Y:S01]  /*14210*/  STL [R1+0x70], R40 ;  /* 0x0000702801007387 */ /* 0x010fe20000100800 */
[----:B-1----:R-:W-:-:S05]  /*14220*/  IMAD.MOV.U32 R0, RZ, RZ, R41 ;  /* 0x000000ffff007224 */ /* 0x002fca00078e0029 */
[----:B------:R1:W-:Y:S04]  /*14230*/  STL [R1+0x6c], R0 ;  /* 0x00006c0001007387 */ /* 0x0003e80000100800 */
[----:B---3--:R3:W-:Y:S01]  /*14240*/  STL [R1+0x78], R42 ;  /* 0x0000782a01007387 */ /* 0x0087e20000100800 */
[----:B-1----:R-:W-:-:S03]  /*14250*/  IMAD.MOV.U32 R0, RZ, RZ, R43 ;  /* 0x000000ffff007224 */ /* 0x002fc600078e002b */
[----:B------:R-:W-:Y:S04]  /*14260*/  STL [R1+0x80], R84 ;  /* 0x0000805401007387 */ /* 0x000fe80000100800 */
[----:B------:R1:W-:Y:S04]  /*14270*/  STL [R1+0x74], R0 ;  /* 0x0000740001007387 */ /* 0x0003e80000100800 */
[----:B---3--:R-:W3:Y:S01]  /*14280*/  LDL.LU.64 R42, [R1+0xb8] ;  /* 0x0000b800012a7983 */ /* 0x008ee20000300a00 */
[----:B-1----:R-:W-:-:S03]  /*14290*/  IMAD.MOV.U32 R0, RZ, RZ, R85 ;  /* 0x000000ffff007224 */ /* 0x002fc600078e0055 */
[----:B------:R-:W-:Y:S04]  /*142a0*/  STL [R1+0x88], R182 ;  /* 0x000088b601007387 */ /* 0x000fe80000100800 */
[----:B------:R1:W-:Y:S02]  /*142b0*/  STL [R1+0x7c], R0 ;  /* 0x00007c0001007387 */ /* 0x0003e40000100800 */
[----:B-1----:R-:W-:Y:S02]  /*142c0*/  IMAD.MOV.U32 R0, RZ, RZ, R183 ;  /* 0x000000ffff007224 */ /* 0x002fe400078e00b7 */
[----:B------:R-:W3:Y:S04]  /*142d0*/  LDL.LU.64 R182, [R1+0x248] ;  /* 0x0002480001b67983 */ /* 0x000ee80000300a00 */
[----:B------:R1:W-:Y:S04]  /*142e0*/  STL [R1+0x84], R0 ;  /* 0x0000840001007387 */ /* 0x0003e80000100800 */
[----:B------:R-:W-:Y:S01]  /*142f0*/  STL [R1+0x90], R86 ;  /* 0x0000905601007387 */ /* 0x000fe20000100800 */
[----:B-1----:R-:W-:-:S03]  /*14300*/  IMAD.MOV.U32 R0, RZ, RZ, R87 ;  /* 0x000000ffff007224 */ /* 0x002fc600078e0057 */
[----:B------:R-:W-:Y:S04]  /*14310*/  STL [R1+0x98], R36 ;  /* 0x0000982401007387 */ /* 0x000fe80000100800 */
[----:B------:R1:W-:Y:S04]  /*14320*/  STL [R1+0x8c], R0 ;  /* 0x00008c0001007387 */ /* 0x0003e80000100800 */
[----:B------:R-:W3:Y:S01]  /*14330*/  LDL.LU.64 R84, [R1+0x1e8] ;  /* 0x0001e80001547983 */ /* 0x000ee20000300a00 */
[----:B-1----:R-:W-:-:S05]  /*14340*/  IMAD.MOV.U32 R0, RZ, RZ, R37 ;  /* 0x000000ffff007224 */ /* 0x002fca00078e0025 */
[----:B------:R1:W-:Y:S04]  /*14350*/  STL [R1+0x94], R0 ;  /* 0x0000940001007387 */ /* 0x0003e80000100800 */
[----:B------:R-:W3:Y:S04]  /*14360*/  LDL.LU.64 R86, [R1+0x160] ;  /* 0x0001600001567983 */ /* 0x000ee80000300a00 */
[----:B--2---:R2:W-:Y:S04]  /*14370*/  STL [R1+0xa0], R38 ;  /* 0x0000a02601007387 */ /* 0x0045e80000100800 */
[----:B------:R-:W4:Y:S01]  /*14380*/  LDL.LU.64 R36, [R1+0xd8] ;  /* 0x0000d80001247983 */ /* 0x000f220000300a00 */
[----:B-1----:R-:W-:-:S05]  /*14390*/  IMAD.MOV.U32 R0, RZ, RZ, R39 ;  /* 0x000000ffff007224 */ /* 0x002fca00078e0027 */
[----:B------:R1:W-:Y:S04]  /*143a0*/  STL [R1+0x9c], R0 ;  /* 0x00009c0001007387 */ /* 0x0003e80000100800 */
[----:B------:R3:W-:Y:S04]  /*143b0*/  STL [R1+0xa8], R180 ;  /* 0x0000a8b401007387 */ /* 0x0007e80000100800 */
[----:B--2---:R-:W2:Y:S01]  /*143c0*/  LDL.LU.64 R38, [R1+0x430] ;  /* 0x0004300001267983 */ /* 0x004ea20000300a00 */
[----:B-1----:R-:W-:-:S05]  /*143d0*/  IMAD.MOV.U32 R0, RZ, RZ, R181 ;  /* 0x000000ffff007224 */ /* 0x002fca00078e00b5 */
[----:B------:R1:W-:Y:S04]  /*143e0*/  STL [R1+0xa4], R0 ;  /* 0x0000a40001007387 */ /* 0x0003e80000100800 */
[----:B---3--:R-:W-:Y:S04]  /*143f0*/  STL [R1+0xb0], R42 ;  /* 0x0000b02a01007387 */ /* 0x008fe80000100800 */
[----:B------:R-:W3:Y:S01]  /*14400*/  LDL.LU.64 R180, [R1+0x208] ;  /* 0x0002080001b47983 */ /* 0x000ee20000300a00 */
[----:B-1----:R-:W-:-:S03]  /*14410*/  IMAD.MOV.U32 R0, RZ, RZ, R43 ;  /* 0x000000ffff007224 */ /* 0x002fc600078e002b */
[----:B------:R-:W3:Y:S04]  /*14420*/  LDL.LU.64 R54, [R1+0x180] ;  /* 0x0001800001367983 */ /* 0x000ee80000300a00 */
[----:B------:R1:W-:Y:S02]  /*14430*/  STL [R1+0xac], R0 ;  /* 0x0000ac0001007387 */ /* 0x0003e40000100800 */
[----:B-1----:R-:W-:Y:S02]  /*14440*/  IMAD.MOV.U32 R0, RZ, RZ, R183 ;  /* 0x000000ffff007224 */ /* 0x002fe400078e00b7 */
[----:B------:R1:W-:Y:S04]  /*14450*/  STL [R1+0xb8], R182 ;  /* 0x0000b8b601007387 */ /* 0x0003e80000100800 */
[----:B------:R1:W-:Y:S04]  /*14460*/  STL [R1+0xb4], R0 ;  /* 0x0000b40001007387 */ /* 0x0003e80000100800 */
[----:B-1----:R-:W3:Y:S04]  /*14470*/  LDL.LU.64 R182, [R1+0xf8] ;  /* 0x0000f80001b67983 */ /* 0x002ee80000300a00 */
[----:B------:R-:W3:Y:S01]  /*14480*/  LDL.LU.64 R42, [R1+0x200] ;  /* 0x00020000012a7983 */ /* 0x000ee20000300a00 */
[----:B------:R-:W-:-:S03]  /*14490*/  IMAD.MOV.U32 R0, RZ, RZ, R85 ;  /* 0x000000ffff007224 */ /* 0x000fc600078e0055 */
[----:B------:R-:W-:Y:S04]  /*144a0*/  STL [R1+0xc0], R84 ;  /* 0x0000c05401007387 */ /* 0x000fe80000100800 */
[----:B------:R1:W-:Y:S02]  /*144b0*/  STL [R1+0xbc], R0 ;  /* 0x0000bc0001007387 */ /* 0x0003e40000100800 */
[----:B-1----:R-:W-:Y:S02]  /*144c0*/  IMAD.MOV.U32 R0, RZ, RZ, R87 ;  /* 0x000000ffff007224 */ /* 0x002fe400078e0057 */
[----:B------:R-:W-:Y:S04]  /*144d0*/  STL [R1+0xc8], R86 ;  /* 0x0000c85601007387 */ /* 0x000fe80000100800 */
[----:B------:R-:W3:Y:S04]  /*144e0*/  LDL.LU.64 R40, [R1+0x438] ;  /* 0x0004380001287983 */ /* 0x000ee80000300a00 */
[----:B------:R4:W-:Y:S02]  /*144f0*/  STL [R1+0xc4], R0 ;  /* 0x0000c40001007387 */ /* 0x0009e40000100800 */
[----:B----4-:R-:W-:-:S02]  /*14500*/  IMAD.MOV.U32 R0, RZ, RZ, R37 ;  /* 0x000000ffff007224 */ /* 0x010fc400078e0025 */
[----:B------:R-:W-:Y:S04]  /*14510*/  STL [R1+0xd0], R36 ;  /* 0x0000d02401007387 */ /* 0x000fe80000100800 */
[----:B------:R1:W-:Y:S04]  /*14520*/  STL [R1+0xcc], R0 ;  /* 0x0000cc0001007387 */ /* 0x0003e80000100800 */
[----:B------:R-:W4:Y:S04]  /*14530*/  LDL.LU.64 R84, [R1+0x1a0] ;  /* 0x0001a00001547983 */ /* 0x000f280000300a00 */
[----:B--2---:R2:W-:Y:S01]  /*14540*/  STL [R1+0xd8], R38 ;  /* 0x0000d82601007387 */ /* 0x0045e20000100800 */
[----:B-1----:R-:W-:-:S03]  /*14550*/  IMAD.MOV.U32 R0, RZ, RZ, R39 ;  /* 0x000000ffff007224 */ /* 0x002fc600078e0027 */
[----:B--2---:R-:W2:Y:S04]  /*14560*/  LDL.LU.64 R38, [R1+0x118] ;  /* 0x0001180001267983 */ /* 0x004ea80000300a00 */
[----:B------:R1:W-:Y:S04]  /*14570*/  STL [R1+0xd4], R0 ;  /* 0x0000d40001007387 */ /* 0x0003e80000100800 */
[----:B---3--:R3:W-:Y:S01]  /*14580*/  STL [R1+0xe0], R180 ;  /* 0x0000e0b401007387 */ /* 0x0087e20000100800 */
[----:B-1----:R-:W-:-:S03]  /*14590*/  IMAD.MOV.U32 R0, RZ, RZ, R181 ;  /* 0x000000ffff007224 */ /* 0x002fc600078e00b5 */
[----:B------:R-:W2:Y:S04]  /*145a0*/  LDL.LU.64 R86, [R1+0x440] ;  /* 0x0004400001567983 */ /* 0x000ea80000300a00 */
[----:B------:R-:W-:Y:S04]  /*145b0*/  STL [R1+0xe8], R54 ;  /* 0x0000e83601007387 */ /* 0x000fe80000100800 */
[----:B------:R1:W-:Y:S04]  /*145c0*/  STL [R1+0xdc], R0 ;  /* 0x0000dc0001007387 */ /* 0x0003e80000100800 */
[----:B------:R-:W2:Y:S04]  /*145d0*/  LDL.LU.64 R36, [R1+0x220] ;  /* 0x0002200001247983 */ /* 0x000ea80000300a00 */
[----:B---3--:R-:W3:Y:S01]  /*145e0*/  LDL.LU.64 R180, [R1+0x138] ;  /* 0x0001380001b47983 */ /* 0x008ee20000300a00 */
[----:B-1----:R-:W-:-:S03]  /*145f0*/  IMAD.MOV.U32 R0, RZ, RZ, R55 ;  /* 0x000000ffff007224 */ /* 0x002fc600078e0037 */
[----:B------:R-:W-:Y:S04]  /*14600*/  STL [R1+0xf0], R182 ;  /* 0x0000f0b601007387 */ /* 0x000fe80000100800 */
[----:B------:R1:W-:Y:S02]  /*14610*/  STL [R1+0xe4], R0 ;  /* 0x0000e40001007387 */ /* 0x0003e40000100800 */
[----:B-1----:R-:W-:Y:S02]  /*14620*/  IMAD.MOV.U32 R0, RZ, RZ, R183 ;  /* 0x000000ffff007224 */ /* 0x002fe400078e00b7 */
[----:B------:R-:W3:Y:S04]  /*14630*/  LDL.LU.64 R182, [R1+0x1c0] ;  /* 0x0001c00001b67983 */ /* 0x000ee80000300a00 */
[----:B------:R1:W-:Y:S02]  /*14640*/  STL [R1+0xec], R0 ;  /* 0x0000ec0001007387 */ /* 0x0003e40000100800 */
[----:B-1----:R-:W-:-:S02]  /*14650*/  IMAD.MOV.U32 R0, RZ, RZ, R41 ;  /* 0x000000ffff007224 */ /* 0x002fc400078e0029 */
[----:B------:R-:W-:Y:S04]  /*14660*/  STL [R1+0xf8], R40 ;  /* 0x0000f82801007387 */ /* 0x000fe80000100800 */
[----:B------:R1:W-:Y:S04]  /*14670*/  STL [R1+0xf4], R0 ;  /* 0x0000f40001007387 */ /* 0x0003e80000100800 */
[----:B------:R4:W-:Y:S01]  /*14680*/  STL [R1+0x100], R42 ;  /* 0x0001002a01007387 */ /* 0x0009e20000100800 */
[----:B-1----:R-:W-:-:S03]  /*14690*/  IMAD.MOV.U32 R0, RZ, RZ, R43 ;  /* 0x000000ffff007224 */ /* 0x002fc600078e002b */
[----:B----4-:R-:W-:Y:S04]  /*146a0*/  STL [R1+0x108], R84 ;  /* 0x0001085401007387 */ /* 0x010fe80000100800 */
[----:B------:R1:W-:Y:S04]  /*146b0*/  STL [R1+0xfc], R0 ;  /* 0x0000fc0001007387 */ /* 0x0003e80000100800 */
[----:B------:R-:W4:Y:S01]  /*146c0*/  LDL.LU.64 R42, [R1+0x448] ;  /* 0x00044800012a7983 */ /* 0x000f220000300a00 */
[----:B-1----:R-:W-:-:S03]  /*146d0*/  IMAD.MOV.U32 R0, RZ, RZ, R85 ;  /* 0x000000ffff007224 */ /* 0x002fc600078e0055 */
[----:B--2---:R-:W-:Y:S04]  /*146e0*/  STL [R1+0x110], R38 ;  /* 0x0001102601007387 */ /* 0x004fe80000100800 */
[----:B------:R1:W-:Y:S02]  /*146f0*/  STL [R1+0x104], R0 ;  /* 0x0001040001007387 */ /* 0x0003e40000100800 */
[----:B-1----:R-:W-:Y:S02]  /*14700*/  IMAD.MOV.U32 R0, RZ, RZ, R39 ;  /* 0x000000ffff007224 */ /* 0x002fe400078e0027 */
[----:B------:R-:W2:Y:S04]  /*14710*/  LDL.LU.64 R38, [R1+0x228] ;  /* 0x0002280001267983 */ /* 0x000ea80000300a00 */
[----:B------:R1:W-:Y:S04]  /*14720*/  STL [R1+0x10c], R0 ;  /* 0x00010c0001007387 */ /* 0x0003e80000100800 */
[----:B------:R-:W-:Y:S01]  /*14730*/  STL [R1+0x118], R86 ;  /* 0x0001185601007387 */ /* 0x000fe20000100800 */
[----:B-1----:R-:W-:-:S03]  /*14740*/  IMAD.MOV.U32 R0, RZ, RZ, R87 ;  /* 0x000000ffff007224 */ /* 0x002fc600078e0057 */
[----:B------:R-:W-:Y:S04]  /*14750*/  STL [R1+0x120], R36 ;  /* 0x0001202401007387 */ /* 0x000fe80000100800 */
[----:B------:R1:W-:Y:S04]  /*14760*/  STL [R1+0x114], R0 ;  /* 0x0001140001007387 */ /* 0x0003e80000100800 */
[----:B------:R-:W2:Y:S01]  /*14770*/  LDL.LU.64 R84, [R1+0x1b8] ;  /* 0x0001b80001547983 */ /* 0x000ea20000300a00 */
[----:B-1----:R-:W-:-:S05]  /*14780*/  IMAD.MOV.U32 R0, RZ, RZ, R37 ;  /* 0x000000ffff007224 */ /* 0x002fca00078e0025 */
[----:B------:R1:W-:Y:S04]  /*14790*/  STL [R1+0x11c], R0 ;  /* 0x00011c0001007387 */ /* 0x0003e80000100800 */
[----:B------:R-:W2:Y:S04]  /*147a0*/  LDL.LU.64 R86, [R1+0x158] ;  /* 0x0001580001567983 */ /* 0x000ea80000300a00 */
[----:B---3--:R3:W-:Y:S04]  /*147b0*/  STL [R1+0x128], R182 ;  /* 0x000128b601007387 */ /* 0x0087e80000100800 */
[----:B------:R-:W2:Y:S01]  /*147c0*/  LDL.LU.64 R36, [R1+0x460] ;  /* 0x0004600001247983 */ /* 0x000ea20000300a00 */
[----:B-1----:R-:W-:-:S05]  /*147d0*/  IMAD.MOV.U32 R0, RZ, RZ, R183 ;  /* 0x000000ffff007224 */ /* 0x002fca00078e00b7 */
[----:B------:R1:W-:Y:S04]  /*147e0*/  STL [R1+0x124], R0 ;  /* 0x0001240001007387 */ /* 0x0003e80000100800 */
[----:B------:R-:W-:Y:S04]  /*147f0*/  STL [R1+0x130], R180 ;  /* 0x000130b401007387 */ /* 0x000fe80000100800 */
[----:B---3--:R-:W3:Y:S01]  /*14800*/  LDL.LU.64 R182, [R1+0x240] ;  /* 0x0002400001b67983 */ /* 0x008ee20000300a00 */
[----:B-1----:R-:W-:-:S05]  /*14810*/  IMAD.MOV.U32 R0, RZ, RZ, R181 ;  /* 0x000000ffff007224 */ /* 0x002fca00078e00b5 */
[----:B------:R1:W-:Y:S04]  /*14820*/  STL [R1+0x12c], R0 ;  /* 0x00012c0001007387 */ /* 0x0003e80000100800 */
[----:B----4-:R-:W-:Y:S01]  /*14830*/  STL [R1+0x138], R42 ;  /* 0x0001382a01007387 */ /* 0x010fe20000100800 */
[----:B-1----:R-:W-:-:S03]  /*14840*/  IMAD.MOV.U32 R0, RZ, RZ, R43 ;  /* 0x000000ffff007224 */ /* 0x002fc600078e002b */
[----:B------:R-:W4:Y:S04]  /*14850*/  LDL.LU.64 R180, [R1+0x198] ;  /* 0x0001980001b47983 */ /* 0x000f280000300a00 */
[----:B------:R-:W4:Y:S04]  /*14860*/  LDL.LU.64 R54, [R1+0x178] ;  /* 0x0001780001367983 */ /* 0x000f280000300a00 */
[----:B------:R2:W-:Y:S02]  /*14870*/  STL [R1+0x134], R0 ;  /* 0x0001340001007387 */ /* 0x0005e40000100800 */
[----:B--2---:R-:W-:-:S02]  /*14880*/  IMAD.MOV.U32 R0, RZ, RZ, R39 ;  /* 0x000000ffff007224 */ /* 0x004fc400078e0027 */
[----:B------:R1:W-:Y:S04]  /*14890*/  STL [R1+0x140], R38 ;  /* 0x0001402601007387 */ /* 0x0003e80000100800 */
[----:B------:R2:W-:Y:S04]  /*148a0*/  STL [R1+0x13c], R0 ;  /* 0x00013c0001007387 */ /* 0x0005e80000100800 */
[----:B-1----:R-:W4:Y:S04]  /*148b0*/  LDL.LU.64 R38, [R1+0x488] ;  /* 0x0004880001267983 */ /* 0x002f280000300a00 */
[----:B------:R-:W4:Y:S01]  /*148c0*/  LDL.LU.64 R42, [R1+0x1d8] ;  /* 0x0001d800012a7983 */ /* 0x000f220000300a00 */
[----:B--2---:R-:W-:-:S03]  /*148d0*/  IMAD.MOV.U32 R0, RZ, RZ, R85 ;  /* 0x000000ffff007224 */ /* 0x004fc600078e0055 */
[----:B------:R-:W-:Y:S04]  /*148e0*/  STL [R1+0x148], R84 ;  /* 0x0001485401007387 */ /* 0x000fe80000100800 */
[----:B------:R1:W-:Y:S02]  /*148f0*/  STL [R1+0x144], R0 ;  /* 0x0001440001007387 */ /* 0x0003e40000100800 */
[----:B-1----:R-:W-:Y:S02]  /*14900*/  IMAD.MOV.U32 R0, RZ, RZ, R87 ;  /* 0x000000ffff007224 */ /* 0x002fe400078e0057 */
[----:B------:R-:W-:Y:S04]  /*14910*/  STL [R1+0x150], R86 ;  /* 0x0001505601007387 */ /* 0x000fe80000100800 */
[----:B------:R-:W2:Y:S04]  /*14920*/  LDL.LU.64 R40, [R1+0x260] ;  /* 0x0002600001287983 */ /* 0x000ea80000300a00 */
[----:B------:R1:W-:Y:S04]  /*14930*/  STL [R1+0x14c], R0 ;  /* 0x00014c0001007387 */ /* 0x0003e80000100800 */
[----:B------:R-:W-:Y:S01]  /*14940*/  STL [R1+0x158], R36 ;  /* 0x0001582401007387 */ /* 0x000fe20000100800 */
[----:B-1----:R-:W-:-:S05]  /*14950*/  IMAD.MOV.U32 R0, RZ, RZ, R37 ;  /* 0x000000ffff007224 */ /* 0x002fca00078e0025 */
[----:B------:R1:W-:Y:S04]  /*14960*/  STL [R1+0x154], R0 ;  /* 0x0001540001007387 */ /* 0x0003e80000100800 */
[----:B------:R-:W2:Y:S04]  /*14970*/  LDL.LU.64 R84, [R1+0x190] ;  /* 0x0001900001547983 */ /* 0x000ea80000300a00 */
[----:B---3--:R-:W-:Y:S01]  /*14980*/  STL [R1+0x160], R182 ;  /* 0x000160b601007387 */ /* 0x008fe20000100800 */
[----:B-1----:R-:W-:-:S03]  /*14990*/  IMAD.MOV.U32 R0, RZ, RZ, R183 ;  /* 0x000000ffff007224 */ /* 0x002fc600078e00b7 */
[----:B------:R-:W3:Y:S04]  /*149a0*/  LDL.LU.64 R86, [R1+0x4a8] ;  /* 0x0004a80001567983 */ /* 0x000ee80000300a00 */
[----:B------:R4:W-:Y:S02]  /*149b0*/  STL [R1+0x15c], R0 ;  /* 0x00015c0001007387 */ /* 0x0009e40000100800 */
[----:B----4-:R-:W-:Y:S02]  /*149c0*/  IMAD.MOV.U32 R0, RZ, RZ, R181 ;  /* 0x000000ffff007224 */ /* 0x010fe400078e00b5 */
[----:B------:R1:W-:Y:S04]  /*149d0*/  STL [R1+0x168], R180 ;  /* 0x000168b401007387 */ /* 0x0003e80000100800 */
[----:B------:R-:W4:Y:S04]  /*149e0*/  LDL.LU.64 R182, [R1+0x280] ;  /* 0x0002800001b67983 */ /* 0x000f280000300a00 */
[----:B------:R-:W-:Y:S04]  /*149f0*/  STL [R1+0x170], R54 ;  /* 0x0001703601007387 */ /* 0x000fe80000100800 */
[----:B------:R1:W-:Y:S04]  /*14a00*/  STL [R1+0x164], R0 ;  /* 0x0001640001007387 */ /* 0x0003e80000100800 */
[----:B------:R-:W4:Y:S04]  /*14a10*/  LDL.LU.64 R36, [R1+0x1e0] ;  /* 0x0001e00001247983 */ /* 0x000f280000300a00 */
[----:B-1----:R-:W4:Y:S01]  /*14a20*/  LDL.LU.64 R180, [R1+0x4f0] ;  /* 0x0004f00001b47983 */ /* 0x002f220000300a00 */
[----:B------:R-:W-:-:S03]  /*14a30*/  IMAD.MOV.U32 R0, RZ, RZ, R55 ;  /* 0x000000ffff007224 */ /* 0x000fc600078e0037 */
[----:B------:R-:W-:Y:S04]  /*14a40*/  STL [R1+0x178], R38 ;  /* 0x0001782601007387 */ /* 0x000fe80000100800 */
[----:B------:R1:W-:Y:S02]  /*14a50*/  STL [R1+0x16c], R0 ;  /* 0x00016c0001007387 */ /* 0x0003e40000100800 */
[----:B-1----:R-:W-:Y:S02]  /*14a60*/  IMAD.MOV.U32 R0, RZ, RZ, R39 ;  /* 0x000000ffff007224 */ /* 0x002fe400078e0027 */
[----:B------:R-:W4:Y:S04]  /*14a70*/  LDL.LU.64 R38, [R1+0x1b0] ;  /* 0x0001b00001267983 */ /* 0x000f280000300a00 */
[----:B------:R2:W-:Y:S02]  /*14a80*/  STL [R1+0x174], R0 ;  /* 0x0001740001007387 */ /* 0x0005e40000100800 */
[----:B--2---:R-:W-:-:S02]  /*14a90*/  IMAD.MOV.U32 R0, RZ, RZ, R41 ;  /* 0x000000ffff007224 */ /* 0x004fc400078e0029 */
[----:B------:R-:W-:Y:S04]  /*14aa0*/  STL [R1+0x180], R40 ;  /* 0x0001802801007387 */ /* 0x000fe80000100800 */
[----:B------:R1:W-:Y:S04]  /*14ab0*/  STL [R1+0x17c], R0 ;  /* 0x00017c0001007387 */ /* 0x0003e80000100800 */
[----:B------:R2:W-:Y:S01]  /*14ac0*/  STL [R1+0x188], R42 ;  /* 0x0001882a01007387 */ /* 0x0005e20000100800 */
[----:B-1----:R-:W-:-:S03]  /*14ad0*/  IMAD.MOV.U32 R0, RZ, RZ, R43 ;  /* 0x000000ffff007224 */ /* 0x002fc600078e002b */
[----:B------:R-:W-:Y:S04]  /*14ae0*/  STL [R1+0x190], R84 ;  /* 0x0001905401007387 */ /* 0x000fe80000100800 */
[----:B------:R1:W-:Y:S04]  /*14af0*/  STL [R1+0x184], R0 ;  /* 0x0001840001007387 */ /* 0x0003e80000100800 */
[----:B--2---:R-:W2:Y:S01]  /*14b00*/  LDL.LU.64 R42, [R1+0x2a0] ;  /* 0x0002a000012a7983 */ /* 0x004ea20000300a00 */
[----:B-1----:R-:W-:-:S03]  /*14b10*/  IMAD.MOV.U32 R0, RZ, RZ, R85 ;  /* 0x000000ffff007224 */ /* 0x002fc600078e0055 */
[----:B---3--:R-:W-:Y:S04]  /*14b20*/  STL [R1+0x198], R86 ;  /* 0x0001985601007387 */ /* 0x008fe80000100800 */
[----:B------:R1:W-:Y:S04]  /*14b30*/  STL [R1+0x18c], R0 ;  /* 0x00018c0001007387 */ /* 0x0003e80000100800 */
[----:B------:R-:W2:Y:S01]  /*14b40*/  LDL.LU.64 R84, [R1+0x1f8] ;  /* 0x0001f80001547983 */ /* 0x000ea20000300a00 */
[----:B-1----:R-:W-:-:S05]  /*14b50*/  IMAD.MOV.U32 R0, RZ, RZ, R87 ;  /* 0x000000ffff007224 */ /* 0x002fca00078e0057 */
[----:B------:R4:W-:Y:S02]  /*14b60*/  STL [R1+0x194], R0 ;  /* 0x0001940001007387 */ /* 0x0009e40000100800 */
[----:B----4-:R-:W-:Y:S02]  /*14b70*/  IMAD.MOV.U32 R0, RZ, RZ, R183 ;  /* 0x000000ffff007224 */ /* 0x010fe400078e00b7 */
[----:B------:R1:W-:Y:S04]  /*14b80*/  STL [R1+0x1a0], R182 ;  /* 0x0001a0b601007387 */ /* 0x0003e80000100800 */
[----:B------:R-:W-:Y:S04]  /*14b90*/  STL [R1+0x1a8], R36 ;  /* 0x0001a82401007387 */ /* 0x000fe80000100800 */
[----:B------:R4:W-:Y:S04]  /*14ba0*/  STL [R1+0x19c], R0 ;  /* 0x00019c0001007387 */ /* 0x0009e80000100800 */
[----:B-1----:R-:W3:Y:S01]  /*14bb0*/  LDL.LU.64 R182, [R1+0x1d0] ;  /* 0x0001d00001b67983 */ /* 0x002ee20000300a00 */
[----:B----4-:R-:W-:-:S05]  /*14bc0*/  IMAD.MOV.U32 R0, RZ, RZ, R37 ;  /* 0x000000ffff007224 */ /* 0x010fca00078e0025 */
[----:B------:R1:W-:Y:S04]  /*14bd0*/  STL [R1+0x1a4], R0 ;  /* 0x0001a40001007387 */ /* 0x0003e80000100800 */
[----:B------:R-:W4:Y:S04]  /*14be0*/  LDL.LU.64 R86, [R1+0x530] ;  /* 0x0005300001567983 */ /* 0x000f280000300a00 */
[----:B------:R1:W-:Y:S02]  /*14bf0*/  STL [R1+0x1b0], R38 ;  /* 0x0001b02601007387 */ /* 0x0003e40000100800 */
[----:B-1----:R-:W-:-:S02]  /*14c00*/  IMAD.MOV.U32 R0, RZ, RZ, R39 ;  /* 0x000000ffff007224 */ /* 0x002fc400078e0027 */
[----:B------:R-:W4:Y:S04]  /*14c10*/  LDL.LU.64 R36, [R1+0x2c0] ;  /* 0x0002c00001247983 */ /* 0x000f280000300a00 */
[----:B------:R1:W-:Y:S04]  /*14c20*/  STL [R1+0x1ac], R0 ;  /* 0x0001ac0001007387 */ /* 0x0003e80000100800 */
[----:B------:R2:W-:Y:S04]  /*14c30*/  STL [R1+0x1b8], R180 ;  /* 0x0001b8b401007387 */ /* 0x0005e80000100800 */
[----:B------:R-:W4:Y:S01]  /*14c40*/  LDL.LU.64 R38, [R1+0x218] ;  /* 0x0002180001267983 */ /* 0x000f220000300a00 */
[----:B-1----:R-:W-:-:S05]  /*14c50*/  IMAD.MOV.U32 R0, RZ, RZ, R181 ;  /* 0x000000ffff007224 */ /* 0x002fca00078e00b5 */
[----:B------:R1:W-:Y:S04]  /*14c60*/  STL [R1+0x1b4], R0 ;  /* 0x0001b40001007387 */ /* 0x0003e80000100800 */
[----:B--2---:R-:W-:Y:S04]  /*14c70*/  STL [R1+0x1c0], R42 ;  /* 0x0001c02a01007387 */ /* 0x004fe80000100800 */
[----:B------:R-:W2:Y:S04]  /*14c80*/  LDL.LU.64 R180, [R1+0x1f0] ;  /* 0x0001f00001b47983 */ /* 0x000ea80000300a00 */
[----:B------:R-:W2:Y:S01]  /*14c90*/  LDL.LU.64 R54, [R1+0x570] ;  /* 0x0005700001367983 */ /* 0x000ea20000300a00 */
[----:B-1----:R-:W-:-:S05]  /*14ca0*/  IMAD.MOV.U32 R0, RZ, RZ, R43 ;  /* 0x000000ffff007224 */ /* 0x002fca00078e002b */
[----:B------:R1:W-:Y:S04]  /*14cb0*/  STL [R1+0x1bc], R0 ;  /* 0x0001bc0001007387 */ /* 0x0003e80000100800 */
[----:B------:R1:W-:Y:S02]  /*14cc0*/  STL [R1+0x1c8], R84 ;  /* 0x0001c85401007387 */ /* 0x0003e40000100800 */
[----:B-1----:R-:W-:-:S05]  /*14cd0*/  IMAD.MOV.U32 R0, RZ, RZ, R85 ;  /* 0x000000ffff007224 */ /* 0x002fca00078e0055 */
[----:B------:R3:W-:Y:S04]  /*14ce0*/  STL [R1+0x1c4], R0 ;  /* 0x0001c40001007387 */ /* 0x0007e80000100800 */
[----:B------:R-:W2:Y:S04]  /*14cf0*/  LDL.LU.64 R84, [R1+0x2e0] ;  /* 0x0002e00001547983 */ /* 0x000ea80000300a00 */
[----:B------:R-:W2:Y:S01]  /*14d00*/  LDL.LU.64 R40, [R1+0x210] ;  /* 0x0002100001287983 */ /* 0x000ea20000300a00 */
[----:B---3--:R-:W-:-:S03]  /*14d10*/  IMAD.MOV.U32 R0, RZ, RZ, R183 ;  /* 0x000000ffff007224 */ /* 0x008fc600078e00b7 */
[----:B------:R-:W-:Y:S04]  /*14d20*/  STL [R1+0x1d0], R182 ;  /* 0x0001d0b601007387 */ /* 0x000fe80000100800 */
[----:B------:R1:W-:Y:S04]  /*14d30*/  STL [R1+0x1cc], R0 ;  /* 0x0001cc0001007387 */ /* 0x0003e80000100800 */
[----:B----4-:R-:W-:Y:S01]  /*14d40*/  STL [R1+0x1d8], R86 ;  /* 0x0001d85601007387 */ /* 0x010fe20000100800 */
[----:B-1----:R-:W-:-:S03]  /*14d50*/  IMAD.MOV.U32 R0, RZ, RZ, R87 ;  /* 0x000000ffff007224 */ /* 0x002fc600078e0057 */
[----:B------:R-:W3:Y:S04]  /*14d60*/  LDL.LU.64 R182, [R1+0x238] ;  /* 0x0002380001b67983 */ /* 0x000ee80000300a00 */
[----:B------:R-:W-:Y:S04]  /*14d70*/  STL [R1+0x1e0], R36 ;  /* 0x0001e02401007387 */ /* 0x000fe80000100800 */
[----:B------:R1:W-:Y:S02]  /*14d80*/  STL [R1+0x1d4], R0 ;  /* 0x0001d40001007387 */ /* 0x0003e40000100800 */
[----:B-1----:R-:W-:-:S05]  /*14d90*/  IMAD.MOV.U32 R0, RZ, RZ, R37 ;  /* 0x000000ffff007224 */ /* 0x002fca00078e0025 */
[----:B------:R1:W-:Y:S04]  /*14da0*/  STL [R1+0x1dc], R0 ;  /* 0x0001dc0001007387 */ /* 0x0003e80000100800 */
[----:B------:R-:W-:Y:S04]  /*14db0*/  STL [R1+0x1e8], R38 ;  /* 0x0001e82601007387 */ /* 0x000fe80000100800 */
        /* <DEDUP_REMOVED lines=8> */
[----:B------:R-:W-:Y:S04]  /*14e40*/  STL [R1+0x1f8], R54 ;  /* 0x0001f83601007387 */ /* 0x000fe80000100800 */
[----:B------:R-:W2:Y:S01]  /*14e50*/  LDL.LU.64 R38, [R1+0x230] ;  /* 0x0002300001267983 */ /* 0x000ea20000300a00 */
[----:B-1----:R-:W-:-:S03]  /*14e60*/  IMAD.MOV.U32 R0, RZ, RZ, R55 ;  /* 0x000000ffff007224 */ /* 0x002fc600078e0037 */
[----:B------:R-:W2:Y:S04]  /*14e70*/  LDL.LU.64 R180, [R1+0x320] ;  /* 0x0003200001b47983 */ /* 0x000ea80000300a00 */
[----:B------:R-:W-:Y:S04]  /*14e80*/  STL [R1+0x200], R84 ;  /* 0x0002005401007387 */ /* 0x000fe80000100800 */
[----:B------:R1:W-:Y:S02]  /*14e90*/  STL [R1+0x1f4], R0 ;  /* 0x0001f40001007387 */ /* 0x0003e40000100800 */
[----:B-1----:R-:W-:-:S02]  /*14ea0*/  IMAD.MOV.U32 R0, RZ, RZ, R85 ;  /* 0x000000ffff007224 */ /* 0x002fc400078e0055 */
[----:B---3--:R-:W-:Y:S04]  /*14eb0*/  STL [R1+0x208], R182 ;  /* 0x000208b601007387 */ /* 0x008fe80000100800 */
[----:B------:R1:W-:Y:S04]  /*14ec0*/  STL [R1+0x1fc], R0 ;  /* 0x0001fc0001007387 */ /* 0x0003e80000100800 */
[----:B------:R-:W3:Y:S01]  /*14ed0*/  LDL.LU.64 R84, [R1+0x618] ;  /* 0x0006180001547983 */ /* 0x000ee20000300a00 */
[----:B-1----:R-:W-:Y:S02]  /*14ee0*/  IMAD.MOV.U32 R0, RZ, RZ, R183 ;  /* 0x000000ffff007224 */ /* 0x002fe400078e00b7 */
[----:B------:R-:W-:-:S03]  /*14ef0*/  IMAD.MOV.U32 R182, RZ, RZ, R124 ;  /* 0x000000ffffb67224 */ /* 0x000fc600078e007c */
[----:B------:R1:W-:Y:S01]  /*14f00*/  STL [R1+0x204], R0 ;  /* 0x0002040001007387 */ /* 0x0003e20000100800 */
[----:B------:R-:W-:Y:S02]  /*14f10*/  IMAD.MOV.U32 R183, RZ, RZ, R125 ;  /* 0x000000ffffb77224 */ /* 0x000fe400078e007d */
[----:B------:R-:W-:Y:S01]  /*14f20*/  IMAD.MOV.U32 R124, RZ, RZ, R126 ;  /* 0x000000ffff7c7224 */ /* 0x000fe200078e007e */
[----:B------:R-:W-:Y:S01]  /*14f30*/  STL [R1+0x210], R40 ;  /* 0x0002102801007387 */ /* 0x000fe20000100800 */
[----:B------:R-:W-:-:S03]  /*14f40*/  IMAD.MOV.U32 R125, RZ, RZ, R127 ;  /* 0x000000ffff7d7224 */ /* 0x000fc600078e007f */
[----:B------:R-:W3:Y:S01]  /*14f50*/  LDL.LU.64 R126, [R1+0x278] ;  /* 0x00027800017e7983 */ /* 0x000ee20000300a00 */
[----:B-1----:R-:W-:-:S05]  /*14f60*/  IMAD.MOV.U32 R0, RZ, RZ, R41 ;  /* 0x000000ffff007224 */ /* 0x002fca00078e0029 */
[----:B------:R1:W-:Y:S04]  /*14f70*/  STL [R1+0x20c], R0 ;  /* 0x00020c0001007387 */ /* 0x0003e80000100800 */
[----:B----4-:R4:W-:Y:S01]  /*14f80*/  STL [R1+0x218], R42 ;  /* 0x0002182a01007387 */ /* 0x0109e20000100800 */
[----:B-1----:R-:W-:-:S03]  /*14f90*/  IMAD.MOV.U32 R0, RZ, RZ, R43 ;  /* 0x000000ffff007224 */ /* 0x002fc600078e002b */
[----:B----4-:R-:W4:Y:S04]  /*14fa0*/  LDL.LU.64 R42, [R1+0x250] ;  /* 0x00025000012a7983 */ /* 0x010f280000300a00 */
[----:B------:R1:W-:Y:S04]  /*14fb0*/  STL [R1+0x214], R0 ;  /* 0x0002140001007387 */ /* 0x0003e80000100800 */
[----:B--2---:R2:W-:Y:S01]  /*14fc0*/  STL [R1+0x220], R86 ;  /* 0x0002205601007387 */ /* 0x0045e20000100800 */
[----:B-1----:R-:W-:-:S03]  /*14fd0*/  IMAD.MOV.U32 R0, RZ, RZ, R87 ;  /* 0x000000ffff007224 */ /* 0x002fc600078e0057 */
[----:B------:R-:W-:Y:S04]  /*14fe0*/  STL [R1+0x228], R36 ;  /* 0x0002282401007387 */ /* 0x000fe80000100800 */
[----:B------:R1:W-:Y:S04]  /*14ff0*/  STL [R1+0x21c], R0 ;  /* 0x00021c0001007387 */ /* 0x0003e80000100800 */
[----:B--2---:R-:W2:Y:S01]  /*15000*/  LDL.LU.64 R86, [R1+0x668] ;  /* 0x0006680001567983 */ /* 0x004ea20000300a00 */
[----:B-1----:R-:W-:-:S03]  /*15010*/  IMAD.MOV.U32 R0, RZ, RZ, R37 ;  /* 0x000000ffff007224 */ /* 0x002fc600078e0025 */
[----:B------:R-:W2:Y:S04]  /*15020*/  LDL.LU.64 R36, [R1+0x518] ;  /* 0x0005180001247983 */ /* 0x000ea80000300a00 */
[----:B------:R1:W-:Y:S04]  /*15030*/  STL [R1+0x224], R0 ;  /* 0x0002240001007387 */ /* 0x0003e80000100800 */
[----:B------:R1:W-:Y:S02]  /*15040*/  STL [R1+0x230], R38 ;  /* 0x0002302601007387 */ /* 0x0003e40000100800 */
[----:B-1----:R-:W-:-:S02]  /*15050*/  IMAD.MOV.U32 R0, RZ, RZ, R39 ;  /* 0x000000ffff007224 */ /* 0x002fc400078e0027 */
[----:B------:R-:W2:Y:S04]  /*15060*/  LDL.LU.64 R38, [R1+0x298] ;  /* 0x0002980001267983 */ /* 0x000ea80000300a00 */
[----:B------:R3:W-:Y:S02]  /*15070*/  STL [R1+0x22c], R0 ;  /* 0x00022c0001007387 */ /* 0x0007e40000100800 */
[----:B---3--:R-:W-:Y:S02]  /*15080*/  IMAD.MOV.U32 R0, RZ, RZ, R85 ;  /* 0x000000ffff007224 */ /* 0x008fe400078e0055 */
[----:B------:R-:W-:Y:S04]  /*15090*/  STL [R1+0x238], R84 ;  /* 0x0002385401007387 */ /* 0x000fe80000100800 */
[----:B------:R1:W-:Y:S04]  /*150a0*/  STL [R1+0x234], R0 ;  /* 0x0002340001007387 */ /* 0x0003e80000100800 */
[----:B------:R3:W-:Y:S01]  /*150b0*/  STL [R1+0x240], R180 ;  /* 0x000240b401007387 */ /* 0x0007e20000100800 */
[----:B-1----:R-:W-:-:S03]  /*150c0*/  IMAD.MOV.U32 R0, RZ, RZ, R181 ;  /* 0x000000ffff007224 */ /* 0x002fc600078e00b5 */
[----:B------:R-:W-:Y:S04]  /*150d0*/  STL [R1+0x248], R126 ;  /* 0x0002487e01007387 */ /* 0x000fe80000100800 */
[----:B------:R1:W-:Y:S04]  /*150e0*/  STL [R1+0x23c], R0 ;  /* 0x00023c0001007387 */ /* 0x0003e80000100800 */
[----:B---3--:R-:W3:Y:S01]  /*150f0*/  LDL.LU.64 R180, [R1+0x698] ;  /* 0x0006980001b47983 */ /* 0x008ee20000300a00 */
[----:B-1----:R-:W-:-:S03]  /*15100*/  IMAD.MOV.U32 R0, RZ, RZ, R127 ;  /* 0x000000ffff007224 */ /* 0x002fc600078e007f */
[----:B------:R-:W3:Y:S04]  /*15110*/  LDL.LU.64 R126, [R1+0x560] ;  /* 0x00056000017e7983 */ /* 0x000ee80000300a00 */
[----:B------:R1:W-:Y:S04]  /*15120*/  STL [R1+0x244], R0 ;  /* 0x0002440001007387 */ /* 0x0003e80000100800 */
[----:B----4-:R-:W-:Y:S04]  /*15130*/  STL [R1+0x250], R42 ;  /* 0x0002502a01007387 */ /* 0x010fe80000100800 */
[----:B------:R-:W4:Y:S01]  /*15140*/  LDL.LU.64 R84, [R1+0x2b8] ;  /* 0x0002b80001547983 */ /* 0x000f220000300a00 */
[----:B-1----:R-:W-:-:S05]  /*15150*/  IMAD.MOV.U32 R0, RZ, RZ, R43 ;  /* 0x000000ffff007224 */ /* 0x002fca00078e002b */
[----:B------:R2:W-:Y:S02]  /*15160*/  STL [R1+0x24c], R0 ;  /* 0x00024c0001007387 */ /* 0x0005e40000100800 */
[----:B--2---:R-:W-:Y:S02]  /*15170*/  IMAD.MOV.U32 R0, RZ, RZ, R87 ;  /* 0x000000ffff007224 */ /* 0x004fe400078e0057 */
[----:B------:R-:W-:Y:S04]  /*15180*/  STL [R1+0x258], R86 ;  /* 0x0002585601007387 */ /* 0x000fe80000100800 */
[----:B------:R1:W-:Y:S04]  /*15190*/  STL [R1+0x254], R0 ;  /* 0x0002540001007387 */ /* 0x0003e80000100800 */
[----:B------:R2:W-:Y:S01]  /*151a0*/  STL [R1+0x260], R36 ;  /* 0x0002602401007387 */ /* 0x0005e20000100800 */
[----:B-1----:R-:W-:-:S05]  /*151b0*/  IMAD.MOV.U32 R0, RZ, RZ, R37 ;  /* 0x000000ffff007224 */ /* 0x002fca00078e0025 */
[----:B------:R1:W-:Y:S04]  /*151c0*/  STL [R1+0x25c], R0 ;  /* 0x00025c0001007387 */ /* 0x0003e80000100800 */
[----:B------:R-:W4:Y:S04]  /*151d0*/  LDL.LU.64 R86, [R1+0x6c0] ;  /* 0x0006c00001567983 */ /* 0x000f280000300a00 */
[----:B------:R1:W-:Y:S04]  /*151e0*/  STL [R1+0x268], R38 ;  /* 0x0002682601007387 */ /* 0x0003e80000100800 */
[----:B--2---:R-:W4:Y:S01]  /*151f0*/  LDL.LU.64 R36, [R1+0x5b0] ;  /* 0x0005b00001247983 */ /* 0x004f220000300a00 */
[----:B-1----:R-:W-:-:S05]  /*15200*/  IMAD.MOV.U32 R0, RZ, RZ, R39 ;  /* 0x000000ffff007224 */ /* 0x002fca00078e0027 */
[----:B------:R3:W-:Y:S04]  /*15210*/  STL [R1+0x264], R0 ;  /* 0x0002640001007387 */ /* 0x0007e80000100800 */
[----:B-----5:R-:W-:Y:S04]  /*15220*/  STL [R1+0x270], R2 ;  /* 0x0002700201007387 */ /* 0x020fe80000100800 */
[----:B------:R-:W4:Y:S04]  /*15230*/  LDL.LU.64 R38, [R1+0x2d8] ;  /* 0x0002d80001267983 */ /* 0x000f280000300a00 */
[----:B------:R-:W-:Y:S01]  /*15240*/  STL [R1+0x26c], R3 ;  /* 0x00026c0301007387 */ /* 0x000fe20000100800 */
[----:B---3--:R-:W-:-:S03]  /*15250*/  IMAD.MOV.U32 R0, RZ, RZ, R181 ;  /* 0x000000ffff007224 */ /* 0x008fc600078e00b5 */
[----:B------:R1:W-:Y:S04]  /*15260*/  STL [R1+0x278], R180 ;  /* 0x000278b401007387 */ /* 0x0003e80000100800 */
[----:B------:R-:W-:Y:S04]  /*15270*/  STL [R1+0x280], R126 ;  /* 0x0002807e01007387 */ /* 0x000fe80000100800 */
[----:B------:R3:W-:Y:S04]  /*15280*/  STL [R1+0x274], R0 ;  /* 0x0002740001007387 */ /* 0x0007e80000100800 */
[----:B-1----:R-:W2:Y:S01]  /*15290*/  LDL.LU.64 R180, [R1+0x710] ;  /* 0x0007100001b47983 */ /* 0x002ea20000300a00 */
[----:B---3--:R-:W-:-:S05]  /*152a0*/  IMAD.MOV.U32 R0, RZ, RZ, R127 ;  /* 0x000000ffff007224 */ /* 0x008fca00078e007f */
[----:B------:R1:W-:Y:S04]  /*152b0*/  STL [R1+0x27c], R0 ;  /* 0x00027c0001007387 */ /* 0x0003e80000100800 */
[----:B----4-:R3:W-:Y:S04]  /*152c0*/  STL [R1+0x288], R84 ;  /* 0x0002885401007387 */ /* 0x0107e80000100800 */
[----:B------:R-:W4:Y:S01]  /*152d0*/  LDL.LU.64 R126, [R1+0x5f8] ;  /* 0x0005f800017e7983 */ /* 0x000f220000300a00 */
[----:B-1----:R-:W-:-:S05]  /*152e0*/  IMAD.MOV.U32 R0, RZ, RZ, R85 ;  /* 0x000000ffff007224 */ /* 0x002fca00078e0055 */
[----:B------:R1:W-:Y:S04]  /*152f0*/  STL [R1+0x284], R0 ;  /* 0x0002840001007387 */ /* 0x0003e80000100800 */
[----:B------:R-:W-:Y:S04]  /*15300*/  STL [R1+0x290], R8 ;  /* 0x0002900801007387 */ /* 0x000fe80000100800 */
[----:B------:R-:W-:Y:S04]  /*15310*/  STL [R1+0x28c], R9 ;  /* 0x00028c0901007387 */ /* 0x000fe80000100800 */
[----:B------:R-:W-:Y:S04]  /*15320*/  STL [R1+0x298], R86 ;  /* 0x0002985601007387 */ /* 0x000fe80000100800 */
[----:B---3--:R-:W3:Y:S01]  /*15330*/  LDL.LU.64 R84, [R1+0x2f8] ;  /* 0x0002f80001547983 */ /* 0x008ee20000300a00 */
[----:B-1----:R-:W-:-:S03]  /*15340*/  IMAD.MOV.U32 R0, RZ, RZ, R87 ;  /* 0x000000ffff007224 */ /* 0x002fc600078e0057 */
[----:B------:R-:W-:Y:S04]  /*15350*/  STL [R1+0x2a0], R36 ;  /* 0x0002a02401007387 */ /* 0x000fe80000100800 */
[----:B------:R1:W-:Y:S02]  /*15360*/  STL [R1+0x294], R0 ;  /* 0x0002940001007387 */ /* 0x0003e40000100800 */
[----:B-1----:R-:W-:-:S05]  /*15370*/  IMAD.MOV.U32 R0, RZ, RZ, R37 ;  /* 0x000000ffff007224 */ /* 0x002fca00078e0025 */
[----:B------:R1:W-:Y:S04]  /*15380*/  STL [R1+0x29c], R0 ;  /* 0x00029c0001007387 */ /* 0x0003e80000100800 */
[----:B------:R-:W3:Y:S04]  /*15390*/  LDL.LU.64 R86, [R1+0x778] ;  /* 0x0007780001567983 */ /* 0x000ee80000300a00 */
[----:B------:R1:W-:Y:S04]  /*153a0*/  STL [R1+0x2a8], R38 ;  /* 0x0002a82601007387 */ /* 0x0003e80000100800 */
[----:B------:R-:W3:Y:S01]  /*153b0*/  LDL.LU.64 R36, [R1+0x650] ;  /* 0x0006500001247983 */ /* 0x000ee20000300a00 */
[----:B-1----:R-:W-:-:S03]  /*153c0*/  IMAD.MOV.U32 R0, RZ, RZ, R39 ;  /* 0x000000ffff007224 */ /* 0x002fc600078e0027 */
[----:B------:R-:W3:Y:S04]  /*153d0*/  LDL.LU.64 R38, [R1+0x318] ;  /* 0x0003180001267983 */ /* 0x000ee80000300a00 */
[----:B------:R2:W-:Y:S04]  /*153e0*/  STL [R1+0x2a4], R0 ;  /* 0x0002a40001007387 */ /* 0x0005e80000100800 */
[----:B------:R-:W-:Y:S04]  /*153f0*/  STL [R1+0x2b0], R10 ;  /* 0x0002b00a01007387 */ /* 0x000fe80000100800 */
[----:B------:R-:W-:Y:S01]  /*15400*/  STL [R1+0x2ac], R11 ;  /* 0x0002ac0b01007387 */ /* 0x000fe20000100800 */
[----:B--2---:R-:W-:-:S03]  /*15410*/  IMAD.MOV.U32 R0, RZ, RZ, R181 ;  /* 0x000000ffff007224 */ /* 0x004fc600078e00b5 */
[----:B------:R-:W-:Y:S04]  /*15420*/  STL [R1+0x2b8], R180 ;  /* 0x0002b8b401007387 */ /* 0x000fe80000100800 */
[----:B----4-:R-:W-:Y:S04]  /*15430*/  STL [R1+0x2c0], R126 ;  /* 0x0002c07e01007387 */ /* 0x010fe80000100800 */
[----:B------:R1:W-:Y:S04]  /*15440*/  STL [R1+0x2b4], R0 ;  /* 0x0002b40001007387 */ /* 0x0003e80000100800 */
[----:B------:R-:W2:Y:S01]  /*15450*/  LDL.LU.64 R42, [R1+0x7a8] ;  /* 0x0007a800012a7983 */ /* 0x000ea20000300a00 */
[----:B-1----:R-:W-:-:S05]  /*15460*/  IMAD.MOV.U32 R0, RZ, RZ, R127 ;  /* 0x000000ffff007224 */ /* 0x002fca00078e007f */
[----:B------:R1:W-:Y:S04]  /*15470*/  STL [R1+0x2bc], R0 ;  /* 0x0002bc0001007387 */ /* 0x0003e80000100800 */
[----:B------:R-:W4:Y:S04]  /*15480*/  LDL.LU.64 R126, [R1+0x550] ;  /* 0x00055000017e7983 */ /* 0x000f280000300a00 */
[----:B---3--:R-:W-:Y:S04]  /*15490*/  STL [R1+0x2c8], R84 ;  /* 0x0002c85401007387 */ /* 0x008fe80000100800 */
[----:B------:R-:W3:Y:S01]  /*154a0*/  LDL.LU.64 R180, [R1+0x690] ;  /* 0x0006900001b47983 */ /* 0x000ee20000300a00 */
[----:B-1----:R-:W-:-:S05]  /*154b0*/  IMAD.MOV.U32 R0, RZ, RZ, R85 ;  /* 0x000000ffff007224 */ /* 0x002fca00078e0055 */
[----:B------:R1:W-:Y:S04]  /*154c0*/  STL [R1+0x2c4], R0 ;  /* 0x0002c40001007387 */ /* 0x0003e80000100800 */
[----:B------:R-:W-:Y:S04]  /*154d0*/  STL [R1+0x2d0], R12 ;  /* 0x0002d00c01007387 */ /* 0x000fe80000100800 */
[----:B------:R-:W-:Y:S01]  /*154e0*/  STL [R1+0x2cc], R13 ;  /* 0x0002cc0d01007387 */ /* 0x000fe20000100800 */
[----:B-1----:R-:W-:-:S03]  /*154f0*/  IMAD.MOV.U32 R0, RZ, RZ, R87 ;  /* 0x000000ffff007224 */ /* 0x002fc600078e0057 */
[----:B------:R-:W-:Y:S04]  /*15500*/  STL [R1+0x2d8], R86 ;  /* 0x0002d85601007387 */ /* 0x000fe80000100800 */
[----:B------:R-:W-:Y:S04]  /*15510*/  STL [R1+0x2e0], R36 ;  /* 0x0002e02401007387 */ /* 0x000fe80000100800 */
[----:B------:R1:W-:Y:S04]  /*15520*/  STL [R1+0x2d4], R0 ;  /* 0x0002d40001007387 */ /* 0x0003e80000100800 */
[----:B------:R-:W-:Y:S01]  /*15530*/  STL [R1+0x2e8], R38 ;  /* 0x0002e82601007387 */ /* 0x000fe20000100800 */
[----:B-1----:R-:W-:-:S05]  /*15540*/  IMAD.MOV.U32 R0, RZ, RZ, R37 ;  /* 0x000000ffff007224 */ /* 0x002fca00078e0025 */
[----:B------:R1:W-:Y:S04]  /*15550*/  STL [R1+0x2dc], R0 ;  /* 0x0002dc0001007387 */ /* 0x0003e80000100800 */
[----:B------:R-:W4:Y:S04]  /*15560*/  LDL.LU.64 R36, [R1+0x7b0] ;  /* 0x0007b00001247983 */ /* 0x000f280000300a00 */
[----:B------:R-:W4:Y:S01]  /*15570*/  LDL.LU.64 R84, [R1+0x6a8] ;  /* 0x0006a80001547983 */ /* 0x000f220000300a00 */
[----:B-1----:R-:W-:-:S05]  /*15580*/  IMAD.MOV.U32 R0, RZ, RZ, R39 ;  /* 0x000000ffff007224 */ /* 0x002fca00078e0027 */
[----:B------:R2:W-:Y:S04]  /*15590*/  STL [R1+0x2e4], R0 ;  /* 0x0002e40001007387 */ /* 0x0005e80000100800 */
[----:B------:R-:W-:Y:S04]  /*155a0*/  STL [R1+0x2f0], R14 ;  /* 0x0002f00e01007387 */ /* 0x000fe80000100800 */
[----:B------:R-:W4:Y:S04]  /*155b0*/  LDL.LU.64 R38, [R1+0x590] ;  /* 0x0005900001267983 */ /* 0x000f280000300a00 */
[----:B------:R-:W-:Y:S01]  /*155c0*/  STL [R1+0x2ec], R15 ;  /* 0x0002ec0f01007387 */ /* 0x000fe20000100800 */
[----:B--2---:R-:W-:-:S03]  /*155d0*/  IMAD.MOV.U32 R0, RZ, RZ, R43 ;  /* 0x000000ffff007224 */ /* 0x004fc600078e002b */
[----:B------:R-:W-:Y:S04]  /*155e0*/  STL [R1+0x2f8], R42 ;  /* 0x0002f82a01007387 */ /* 0x000fe80000100800 */
[----:B------:R-:W2:Y:S04]  /*155f0*/  LDL.LU.64 R86, [R1+0x338] ;  /* 0x0003380001567983 */ /* 0x000ea80000300a00 */
[----:B---3--:R-:W-:Y:S04]  /*15600*/  STL [R1+0x300], R180 ;  /* 0x000300b401007387 */ /* 0x008fe80000100800 */
[----:B------:R1:W-:Y:S02]  /*15610*/  STL [R1+0x2f4], R0 ;  /* 0x0002f40001007387 */ /* 0x0003e40000100800 */
[----:B-1----:R-:W-:-:S02]  /*15620*/  IMAD.MOV.U32 R0, RZ, RZ, R181 ;  /* 0x000000ffff007224 */ /* 0x002fc400078e00b5 */
[----:B------:R-:W-:Y:S02]  /*15630*/  IMAD.MOV.U32 R180, RZ, RZ, R124 ;  /* 0x000000ffffb47224 */ /* 0x000fe400078e007c */
[----:B------:R-:W-:Y:S01]  /*15640*/  IMAD.MOV.U32 R181, RZ, RZ, R125 ;  /* 0x000000ffffb57224 */ /* 0x000fe200078e007d */
[----:B------:R1:W-:Y:S04]  /*15650*/  STL [R1+0x2fc], R0 ;  /* 0x0002fc0001007387 */ /* 0x0003e80000100800 */
[----:B----4-:R3:W-:Y:S04]  /*15660*/  STL [R1+0x308], R126 ;  /* 0x0003087e01007387 */ /* 0x0107e80000100800 */
[----:B------:R-:W4:Y:S01]  /*15670*/  LDL.LU.64 R124, [R1+0x340] ;  /* 0x00034000017c7983 */ /* 0x000f220000300a00 */
[----:B-1----:R-:W-:-:S05]  /*15680*/  IMAD.MOV.U32 R0, RZ, RZ, R127 ;  /* 0x000000ffff007224 */ /* 0x002fca00078e007f */
[----:B------:R1:W-:Y:S04]  /*15690*/  STL [R1+0x304], R0 ;  /* 0x0003040001007387 */ /* 0x0003e80000100800 */
[----:B------:R-:W-:Y:S04]  /*156a0*/  STL [R1+0x310], R28 ;  /* 0x0003101c01007387 */ /* 0x000fe80000100800 */
[----:B---3--:R-:W3:Y:S04]  /*156b0*/  LDL.LU.64 R126, [R1+0x350] ;  /* 0x00035000017e7983 */ /* 0x008ee80000300a00 */
[----:B------:R-:W-:Y:S04]  /*156c0*/  STL [R1+0x30c], R29 ;  /* 0x00030c1d01007387 */ /* 0x000fe80000100800 */
[----:B------:R1:W-:Y:S04]  /*156d0*/  STL [R1+0x318], R36 ;  /* 0x0003182401007387 */ /* 0x0003e80000100800 */
[----:B------:R-:W3:Y:S01]  /*156e0*/  LDL.LU.64 R42, [R1+0x358] ;  /* 0x00035800012a7983 */ /* 0x000ee20000300a00 */
[----:B-1----:R-:W-:-:S05]  /*156f0*/  IMAD.MOV.U32 R0, RZ, RZ, R37 ;  /* 0x000000ffff007224 */ /* 0x002fca00078e0025 */
[----:B------:R1:W-:Y:S04]  /*15700*/  STL [R1+0x314], R0 ;  /* 0x0003140001007387 */ /* 0x0003e80000100800 */
[----:B------:R-:W-:Y:S04]  /*15710*/  STL [R1+0x320], R84 ;  /* 0x0003205401007387 */ /* 0x000fe80000100800 */
[----:B------:R-:W3:Y:S01]  /*15720*/  LDL.LU.64 R36, [R1+0x360] ;  /* 0x0003600001247983 */ /* 0x000ee20000300a00 */
[----:B-1----:R-:W-:-:S05]  /*15730*/  IMAD.MOV.U32 R0, RZ, RZ, R85 ;  /* 0x000000ffff007224 */ /* 0x002fca00078e0055 */
[----:B------:R1:W-:Y:S04]  /*15740*/  STL [R1+0x31c], R0 ;  /* 0x00031c0001007387 */ /* 0x0003e80000100800 */
[----:B------:R1:W-:Y:S02]  /*15750*/  STL [R1+0x328], R38 ;  /* 0x0003282601007387 */ /* 0x0003e40000100800 */
[----:B-1----:R-:W-:Y:S02]  /*15760*/  IMAD.MOV.U32 R0, RZ, RZ, R39 ;  /* 0x000000ffff007224 */ /* 0x002fe400078e0027 */
[----:B------:R-:W3:Y:S04]  /*15770*/  LDL.LU.64 R38, [R1+0x370] ;  /* 0x0003700001267983 */ /* 0x000ee80000300a00 */
[----:B------:R2:W-:Y:S04]  /*15780*/  STL [R1+0x324], R0 ;  /* 0x0003240001007387 */ /* 0x0005e80000100800 */
[----:B------:R-:W-:Y:S04]  /*15790*/  STL [R1+0x330], R30 ;  /* 0x0003301e01007387 */ /* 0x000fe80000100800 */
[----:B------:R-:W-:Y:S01]  /*157a0*/  STL [R1+0x32c], R31 ;  /* 0x00032c1f01007387 */ /* 0x000fe20000100800 */
[----:B--2---:R-:W-:-:S03]  /*157b0*/  IMAD.MOV.U32 R0, RZ, RZ, R87 ;  /* 0x000000ffff007224 */ /* 0x004fc600078e0057 */
[----:B------:R-:W-:Y:S04]  /*157c0*/  STL [R1+0x338], R86 ;  /* 0x0003385601007387 */ /* 0x000fe80000100800 */
[----:B------:R4:W-:Y:S02]  /*157d0*/  STL [R1+0x334], R0 ;  /* 0x0003340001007387 */ /* 0x0009e40000100800 */
[----:B----4-:R-:W-:Y:S02]  /*157e0*/  IMAD.MOV.U32 R0, RZ, RZ, R125 ;  /* 0x000000ffff007224 */ /* 0x010fe400078e007d */
[----:B------:R1:W-:Y:S04]  /*157f0*/  STL [R1+0x340], R124 ;  /* 0x0003407c01007387 */ /* 0x0003e80000100800 */
[----:B------:R-:W2:Y:S04]  /*15800*/  LDL.LU.64 R84, [R1+0x390] ;  /* 0x0003900001547983 */ /* 0x000ea80000300a00 */
[----:B------:R4:W-:Y:S04]  /*15810*/  STL [R1+0x33c], R0 ;  /* 0x00033c0001007387 */ /* 0x0009e80000100800 */
[----:B---3--:R3:W-:Y:S04]  /*15820*/  STL [R1+0x348], R126 ;  /* 0x0003487e01007387 */ /* 0x0087e80000100800 */
[----:B-1----:R-:W2:Y:S01]  /*15830*/  LDL.LU.64 R124, [R1+0x398] ;  /* 0x00039800017c7983 */ /* 0x002ea20000300a00 */
[----:B----4-:R-:W-:-:S03]  /*15840*/  IMAD.MOV.U32 R0, RZ, RZ, R127 ;  /* 0x000000ffff007224 */ /* 0x010fc600078e007f */
[----:B------:R-:W4:Y:S04]  /*15850*/  LDL.LU.64 R86, [R1+0x3a0] ;  /* 0x0003a00001567983 */ /* 0x000f280000300a00 */
[----:B------:R1:W-:Y:S04]  /*15860*/  STL [R1+0x344], R0 ;  /* 0x0003440001007387 */ /* 0x0003e80000100800 */
[----:B------:R-:W-:Y:S04]  /*15870*/  STL [R1+0x350], R42 ;  /* 0x0003502a01007387 */ /* 0x000fe80000100800 */
[----:B---3--:R-:W3:Y:S01]  /*15880*/  LDL.LU.64 R126, [R1+0x3b0] ;  /* 0x0003b000017e7983 */ /* 0x008ee20000300a00 */
[----:B-1----:R-:W-:-:S05]  /*15890*/  IMAD.MOV.U32 R0, RZ, RZ, R43 ;  /* 0x000000ffff007224 */ /* 0x002fca00078e002b */
[----:B------:R1:W-:Y:S04]  /*158a0*/  STL [R1+0x34c], R0 ;  /* 0x00034c0001007387 */ /* 0x0003e80000100800 */
[----:B------:R1:W-:Y:S02]  /*158b0*/  STL [R1+0x358], R36 ;  /* 0x0003582401007387 */ /* 0x0003e40000100800 */
[----:B-1----:R-:W-:Y:S02]  /*158c0*/  IMAD.MOV.U32 R0, RZ, RZ, R37 ;  /* 0x000000ffff007224 */ /* 0x002fe400078e0025 */
[----:B------:R-:W3:Y:S04]  /*158d0*/  LDL.LU.64 R36, [R1+0x3b8] ;  /* 0x0003b80001247983 */ /* 0x000ee80000300a00 */
[----:B------:R1:W-:Y:S04]  /*158e0*/  STL [R1+0x354], R0 ;  /* 0x0003540001007387 */ /* 0x0003e80000100800 */
[----:B------:R1:W-:Y:S02]  /*158f0*/  STL [R1+0x360], R38 ;  /* 0x0003602601007387 */ /* 0x0003e40000100800 */
[----:B-1----:R-:W-:-:S02]  /*15900*/  IMAD.MOV.U32 R0, RZ, RZ, R39 ;  /* 0x000000ffff007224 */ /* 0x002fc400078e0027 */
[----:B------:R-:W3:Y:S04]  /*15910*/  LDL.LU.64 R38, [R1+0x3c0] ;  /* 0x0003c00001267983 */ /* 0x000ee80000300a00 */
[----:B------:R1:W-:Y:S04]  /*15920*/  STL [R1+0x35c], R0 ;  /* 0x00035c0001007387 */ /* 0x0003e80000100800 */
[----:B------:R1:W-:Y:S02]  /*15930*/  STL [R1+0x368], R182 ;  /* 0x000368b601007387 */ /* 0x0003e40000100800 */
[----:B-1----:R-:W-:-:S05]  /*15940*/  IMAD.MOV.U32 R0, RZ, RZ, R183 ;  /* 0x000000ffff007224 */ /* 0x002fca00078e00b7 */
[----:B------:R1:W-:Y:S01]  /*15950*/  STL [R1+0x364], R0 ;  /* 0x0003640001007387 */ /* 0x0003e20000100800 */
[----:B------:R-:W-:Y:S02]  /*15960*/  IMAD.MOV.U32 R182, RZ, RZ, R64 ;  /* 0x000000ffffb67224 */ /* 0x000fe400078e0040 */
[----:B------:R-:W-:Y:S01]  /*15970*/  IMAD.MOV.U32 R183, RZ, RZ, R65 ;  /* 0x000000ffffb77224 */ /* 0x000fe200078e0041 */
[----:B------:R1:W-:Y:S04]  /*15980*/  STL [R1+0x370], R92 ;  /* 0x0003705c01007387 */ /* 0x0003e80000100800 */
[----:B------:R-:W3:Y:S01]  /*15990*/  LDL.LU.64 R64, [R1+0x3d8] ;  /* 0x0003d80001407983 */ /* 0x000ee20000300a00 */
[----:B-1----:R-:W-:-:S03]  /*159a0*/  IMAD.MOV.U32 R0, RZ, RZ, R93 ;  /* 0x000000ffff007224 */ /* 0x002fc600078e005d */
[----:B------:R-:W3:Y:S04]  /*159b0*/  LDL.LU.64 R92, [R1+0x3e0] ;  /* 0x0003e000015c7983 */ /* 0x000ee80000300a00 */
[----:B------:R2:W-:Y:S02]  /*159c0*/  STL [R1+0x36c], R0 ;  /* 0x00036c0001007387 */ /* 0x0005e40000100800 */
[----:B--2---:R-:W-:Y:S02]  /*159d0*/  IMAD.MOV.U32 R0, RZ, RZ, R85 ;  /* 0x000000ffff007224 */ /* 0x004fe400078e0055 */
[----:B------:R-:W-:Y:S04]  /*159e0*/  STL [R1+0x378], R84 ;  /* 0x0003785401007387 */ /* 0x000fe80000100800 */
[----:B------:R-:W-:Y:S04]  /*159f0*/  STL [R1+0x380], R124 ;  /* 0x0003807c01007387 */ /* 0x000fe80000100800 */
[----:B------:R1:W-:Y:S04]  /*15a00*/  STL [R1+0x374], R0 ;  /* 0x0003740001007387 */ /* 0x0003e80000100800 */
[----:B----4-:R-:W-:Y:S01]  /*15a10*/  STL [R1+0x388], R86 ;  /* 0x0003885601007387 */ /* 0x010fe20000100800 */
[----:B-1----:R-:W-:-:S05]  /*15a20*/  IMAD.MOV.U32 R0, RZ, RZ, R125 ;  /* 0x000000ffff007224 */ /* 0x002fca00078e007d */
[----:B------:R1:W-:Y:S04]  /*15a30*/  STL [R1+0x37c], R0 ;  /* 0x00037c0001007387 */ /* 0x0003e80000100800 */
[----:B------:R-:W2:Y:S01]  /*15a40*/  LDL.LU.64 R124, [R1+0x450] ;  /* 0x00045000017c7983 */ /* 0x000ea20000300a00 */
[----:B-1----:R-:W-:-:S05]  /*15a50*/  IMAD.MOV.U32 R0, RZ, RZ, R87 ;  /* 0x000000ffff007224 */ /* 0x002fca00078e0057 */
[----:B------:R1:W-:Y:S04]  /*15a60*/  STL [R1+0x384], R0 ;  /* 0x0003840001007387 */ /* 0x0003e80000100800 */
[----:B---3--:R3:W-:Y:S01]  /*15a70*/  STL [R1+0x390], R126 ;  /* 0x0003907e01007387 */ /* 0x0087e20000100800 */
[----:B-1----:R-:W-:-:S03]  /*15a80*/  IMAD.MOV.U32 R0, RZ, RZ, R127 ;  /* 0x000000ffff007224 */ /* 0x002fc600078e007f */
[----:B---3--:R-:W3:Y:S04]  /*15a90*/  LDL.LU.64 R126, [R1+0x458] ;  /* 0x00045800017e7983 */ /* 0x008ee80000300a00 */
[----:B------:R1:W-:Y:S04]  /*15aa0*/  STL [R1+0x38c], R0 ;  /* 0x00038c0001007387 */ /* 0x0003e80000100800 */
[----:B------:R-:W-:Y:S01]  /*15ab0*/  STL [R1+0x398], R36 ;  /* 0x0003982401007387 */ /* 0x000fe20000100800 */
[----:B-1----:R-:W-:-:S05]  /*15ac0*/  IMAD.MOV.U32 R0, RZ, RZ, R37 ;  /* 0x000000ffff007224 */ /* 0x002fca00078e0025 */
[----:B------:R1:W-:Y:S04]  /*15ad0*/  STL [R1+0x394], R0 ;  /* 0x0003940001007387 */ /* 0x0003e80000100800 */
[----:B------:R-:W-:Y:S01]  /*15ae0*/  STL [R1+0x3a0], R38 ;  /* 0x0003a02601007387 */ /* 0x000fe20000100800 */
[----:B-1----:R-:W-:-:S03]  /*15af0*/  IMAD.MOV.U32 R0, RZ, RZ, R39 ;  /* 0x000000ffff007224 */ /* 0x002fc600078e0027 */
[----:B------:R-:W-:Y:S04]  /*15b00*/  STL [R1+0x3a8], R180 ;  /* 0x0003a8b401007387 */ /* 0x000fe80000100800 */
[----:B------:R1:W-:Y:S02]  /*15b10*/  STL [R1+0x39c], R0 ;  /* 0x00039c0001007387 */ /* 0x0003e40000100800 */
[----:B-1----:R-:W-:-:S05]  /*15b20*/  IMAD.MOV.U32 R0, RZ, RZ, R181 ;  /* 0x000000ffff007224 */ /* 0x002fca00078e00b5 */
[----:B------:R1:W-:Y:S04]  /*15b30*/  STL [R1+0x3a4], R0 ;  /* 0x0003a40001007387 */ /* 0x0003e80000100800 */
[----:B------:R-:W-:Y:S01]  /*15b40*/  STL [R1+0x3b0], R182 ;  /* 0x0003b0b601007387 */ /* 0x000fe20000100800 */
[----:B-1----:R-:W-:-:S05]  /*15b50*/  IMAD.MOV.U32 R0, RZ, RZ, R183 ;  /* 0x000000ffff007224 */ /* 0x002fca00078e00b7 */
[----:B------:R1:W-:Y:S04]  /*15b60*/  STL [R1+0x3ac], R0 ;  /* 0x0003ac0001007387 */ /* 0x0003e80000100800 */
[----:B------:R4:W-:Y:S01]  /*15b70*/  STL [R1+0x3b8], R64 ;  /* 0x0003b84001007387 */ /* 0x0009e20000100800 */
[----:B-1----:R-:W-:-:S03]  /*15b80*/  IMAD.MOV.U32 R0, RZ, RZ, R65 ;  /* 0x000000ffff007224 */ /* 0x002fc600078e0041 */
[----:B------:R-:W-:Y:S04]  /*15b90*/  STL [R1+0x3c0], R92 ;  /* 0x0003c05c01007387 */ /* 0x000fe80000100800 */
[----:B------:R1:W-:Y:S04]  /*15ba0*/  STL [R1+0x3b4], R0 ;  /* 0x0003b40001007387 */ /* 0x0003e80000100800 */
[----:B----4-:R-:W4:Y:S01]  /*15bb0*/  LDL.LU.64 R64, [R1+0x478] ;  /* 0x0004780001407983 */ /* 0x010f220000300a00 */
[----:B-1----:R-:W-:-:S05]  /*15bc0*/  IMAD.MOV.U32 R0, RZ, RZ, R93 ;  /* 0x000000ffff007224 */ /* 0x002fca00078e005d */
[----:B------:R2:W-:Y:S04]  /*15bd0*/  STL [R1+0x3bc], R0 ;  /* 0x0003bc0001007387 */ /* 0x0005e80000100800 */
[----:B------:R-:W-:Y:S04]  /*15be0*/  STL [R1+0x3c8], R32 ;  /* 0x0003c82001007387 */ /* 0x000fe80000100800 */
[----:B------:R-:W-:Y:S04]  /*15bf0*/  STL [R1+0x3c4], R33 ;  /* 0x0003c42101007387 */ /* 0x000fe80000100800 */
[----:B------:R-:W4:Y:S04]  /*15c00*/  LDL.LU.64 R92, [R1+0x480] ;  /* 0x00048000015c7983 */ /* 0x000f280000300a00 */
[----:B------:R-:W-:Y:S04]  /*15c10*/  STL [R1+0x3d0], R34 ;  /* 0x0003d02201007387 */ /* 0x000fe80000100800 */
[----:B------:R-:W-:Y:S01]  /*15c20*/  STL [R1+0x3cc], R35 ;  /* 0x0003cc2301007387 */ /* 0x000fe20000100800 */
[----:B--2---:R-:W-:-:S03]  /*15c30*/  IMAD.MOV.U32 R0, RZ, RZ, R125 ;  /* 0x000000ffff007224 */ /* 0x004fc600078e007d */
[----:B------:R-:W-:Y:S04]  /*15c40*/  STL [R1+0x3d8], R124 ;  /* 0x0003d87c01007387 */ /* 0x000fe80000100800 */
[----:B---3--:R-:W-:Y:S04]  /*15c50*/  STL [R1+0x3e0], R126 ;  /* 0x0003e07e01007387 */ /* 0x008fe80000100800 */
[----:B------:R1:W-:Y:S04]  /*15c60*/  STL [R1+0x3d4], R0 ;  /* 0x0003d40001007387 */ /* 0x0003e80000100800 */
[----:B------:R-:W-:Y:S01]  /*15c70*/  STL [R1+0x3e8], R66 ;  /* 0x0003e84201007387 */ /* 0x000fe20000100800 */
[----:B-1----:R-:W-:-:S05]  /*15c80*/  IMAD.MOV.U32 R0, RZ, RZ, R127 ;  /* 0x000000ffff007224 */ /* 0x002fca00078e007f */
[----:B------:R1:W-:Y:S04]  /*15c90*/  STL [R1+0x3dc], R0 ;  /* 0x0003dc0001007387 */ /* 0x0003e80000100800 */
[----:B------:R-:W-:Y:S01]  /*15ca0*/  STL [R1+0x3f0], R24 ;  /* 0x0003f01801007387 */ /* 0x000fe20000100800 */
[----:B-1----:R-:W-:-:S05]  /*15cb0*/  IMAD.MOV.U32 R0, RZ, RZ, R67 ;  /* 0x000000ffff007224 */ /* 0x002fca00078e0043 */
[----:B------:R1:W-:Y:S04]  /*15cc0*/  STL [R1+0x3e4], R0 ;  /* 0x0003e40001007387 */ /* 0x0003e80000100800 */
[----:B------:R-:W-:Y:S01]  /*15cd0*/  STL [R1+0x3f8], R44 ;  /* 0x0003f82c01007387 */ /* 0x000fe20000100800 */
[----:B-1----:R-:W-:-:S05]  /*15ce0*/  IMAD.MOV.U32 R0, RZ, RZ, R25 ;  /* 0x000000ffff007224 */ /* 0x002fca00078e0019 */
[----:B------:R4:W-:Y:S04]  /*15cf0*/  STL [R1+0x3ec], R0 ;  /* 0x0003ec0001007387 */ /* 0x0009e80000100800 */
[----:B------:R-:W-:Y:S04]  /*15d00*/  STL [R1+0x3f4], R45 ;  /* 0x0003f42d01007387 */ /* 0x000fe80000100800 */
[----:B------:R-:W-:Y:S04]  /*15d10*/  STL [R1+0x400], R46 ;  /* 0x0004002e01007387 */ /* 0x000fe80000100800 */
[----:B------:R-:W2:Y:S04]  /*15d20*/  LDL.LU.64 R24, [R1+0x490] ;  /* 0x0004900001187983 */ /* 0x000ea80000300a00 */
[----:B------:R-:W-:Y:S04]  /*15d30*/  STL [R1+0x3fc], R47 ;  /* 0x0003fc2f01007387 */ /* 0x000fe80000100800 */
[----:B------:R-:W-:Y:S04]  /*15d40*/  STL [R1+0x408], R48 ;  /* 0x0004083001007387 */ /* 0x000fe80000100800 */
[----:B------:R-:W-:Y:S04]  /*15d50*/  STL [R1+0x404], R49 ;  /* 0x0004043101007387 */ /* 0x000fe80000100800 */
[----:B------:R-:W3:Y:S04]  /*15d60*/  LDL.LU.64 R66, [R1+0x498] ;  /* 0x0004980001427983 */ /* 0x000ee80000300a00 */
[----:B------:R-:W-:Y:S01]  /*15d70*/  STL [R1+0x410], R50 ;  /* 0x0004103201007387 */ /* 0x000fe20000100800 */
[----:B----4-:R-:W-:-:S03]  /*15d80*/  IMAD.MOV.U32 R0, RZ, RZ, R65 ;  /* 0x000000ffff007224 */ /* 0x010fc600078e0041 */
[----:B------:R-:W-:Y:S04]  /*15d90*/  STL [R1+0x40c], R51 ;  /* 0x00040c3301007387 */ /* 0x000fe80000100800 */
[----:B------:R-:W-:Y:S01]  /*15da0*/  STL [R1+0x418], R64 ;  /* 0x0004184001007387 */ /* 0x000fe20000100800 */
[----:B------:R-:W-:Y:S02]  /*15db0*/  IMAD.MOV.U32 R182, RZ, RZ, R4 ;  /* 0x000000ffffb67224 */ /* 0x000fe400078e0004 */
[----:B------:R-:W-:Y:S01]  /*15dc0*/  IMAD.MOV.U32 R183, RZ, RZ, R5 ;  /* 0x000000ffffb77224 */ /* 0x000fe200078e0005 */
[----:B------:R-:W-:Y:S04]  /*15dd0*/  STL [R1+0x420], R92 ;  /* 0x0004205c01007387 */ /* 0x000fe80000100800 */
[----:B------:R1:W-:Y:S02]  /*15de0*/  STL [R1+0x414], R0 ;  /* 0x0004140001007387 */ /* 0x0003e40000100800 */
[----:B-1----:R-:W-:-:S05]  /*15df0*/  IMAD.MOV.U32 R0, RZ, RZ, R93 ;  /* 0x000000ffff007224 */ /* 0x002fca00078e005d */
[----:B------:R1:W-:Y:S04]  /*15e00*/  STL [R1+0x41c], R0 ;  /* 0x00041c0001007387 */ /* 0x0003e80000100800 */
[----:B------:R-:W-:Y:S04]  /*15e10*/  STL [R1+0x428], R56 ;  /* 0x0004283801007387 */ /* 0x000fe80000100800 */
[----:B------:R-:W-:Y:S04]  /*15e20*/  STL [R1+0x424], R57 ;  /* 0x0004243901007387 */ /* 0x000fe80000100800 */
[----:B------:R-:W-:Y:S04]  /*15e30*/  STL [R1+0x430], R58 ;  /* 0x0004303a01007387 */ /* 0x000fe80000100800 */
[----:B------:R-:W4:Y:S04]  /*15e40*/  LDL.LU.64 R4, [R1+0x4b8] ;  /* 0x0004b80001047983 */ /* 0x000f280000300a00 */
[----:B------:R-:W-:Y:S04]  /*15e50*/  STL [R1+0x42c], R59 ;  /* 0x00042c3b01007387 */ /* 0x000fe80000100800 */
[----:B------:R-:W4:Y:S04]  /*15e60*/  LDL.LU.64 R92, [R1+0x4c0] ;  /* 0x0004c000015c7983 */ /* 0x000f280000300a00 */
[----:B------:R-:W-:Y:S04]  /*15e70*/  STL [R1+0x438], R60 ;  /* 0x0004383c01007387 */ /* 0x000fe80000100800 */
[----:B------:R-:W-:Y:S04]  /*15e80*/  STL [R1+0x434], R61 ;  /* 0x0004343d01007387 */ /* 0x000fe80000100800 */
[----:B------:R-:W-:Y:S04]  /*15e90*/  STL [R1+0x440], R62 ;  /* 0x0004403e01007387 */ /* 0x000fe80000100800 */
[----:B------:R-:W4:Y:S04]  /*15ea0*/  LDL.LU.64 R124, [R1+0x4c8] ;  /* 0x0004c800017c7983 */ /* 0x000f280000300a00 */
[----:B------:R-:W4:Y:S01]  /*15eb0*/  LDL.LU.64 R126, [R1+0x4d0] ;  /* 0x0004d000017e7983 */ /* 0x000f220000300a00 */
[----:B------:R-:W-:-:S02]  /*15ec0*/  IMAD.MOV.U32 R180, RZ, RZ, R94 ;  /* 0x000000ffffb47224 */ /* 0x000fc400078e005e */
[----:B------:R-:W-:Y:S01]  /*15ed0*/  IMAD.MOV.U32 R181, RZ, RZ, R95 ;  /* 0x000000ffffb57224 */ /* 0x000fe200078e005f */
[----:B------:R-:W-:Y:S01]  /*15ee0*/  STL [R1+0x43c], R63 ;  /* 0x00043c3f01007387 */ /* 0x000fe20000100800 */
[----:B------:R-:W-:Y:S02]  /*15ef0*/  IMAD.MOV.U32 R94, RZ, RZ, R6 ;  /* 0x000000ffff5e7224 */ /* 0x000fe400078e0006 */
[----:B------:R-:W-:Y:S02]  /*15f00*/  IMAD.MOV.U32 R95, RZ, RZ, R7 ;  /* 0x000000ffff5f7224 */ /* 0x000fe400078e0007 */
[----:B------:R-:W4:Y:S04]  /*15f10*/  LDL.LU.64 R6, [R1+0x4d8] ;  /* 0x0004d80001067983 */ /* 0x000f280000300a00 */
[----:B--2---:R2:W-:Y:S01]  /*15f20*/  STL [R1+0x448], R24 ;  /* 0x0004481801007387 */ /* 0x0045e20000100800 */
[----:B-1----:R-:W-:-:S03]  /*15f30*/  IMAD.MOV.U32 R0, RZ, RZ, R25 ;  /* 0x000000ffff007224 */ /* 0x002fc600078e0019 */
[----:B--2---:R-:W2:Y:S04]  /*15f40*/  LDL.LU.64 R24, [R1+0x4e0] ;  /* 0x0004e00001187983 */ /* 0x004ea80000300a00 */
[----:B------:R1:W-:Y:S04]  /*15f50*/  STL [R1+0x444], R0 ;  /* 0x0004440001007387 */ /* 0x0003e80000100800 */
[----:B---3--:R3:W-:Y:S01]  /*15f60*/  STL [R1+0x450], R66 ;  /* 0x0004504201007387 */ /* 0x0087e20000100800 */
[----:B-1----:R-:W-:-:S03]  /*15f70*/  IMAD.MOV.U32 R0, RZ, RZ, R67 ;  /* 0x000000ffff007224 */ /* 0x002fc600078e0043 */
[----:B------:R-:W-:Y:S01]  /*15f80*/  STL [R1+0x458], R68 ;  /* 0x0004584401007387 */ /* 0x000fe20000100800 */
[----:B------:R-:W-:-:S03]  /*15f90*/  IMAD.MOV.U32 R64, RZ, RZ, R26 ;  /* 0x000000ffff407224 */ /* 0x000fc600078e001a */
[----:B------:R1:W-:Y:S01]  /*15fa0*/  STL [R1+0x44c], R0 ;  /* 0x00044c0001007387 */ /* 0x0003e20000100800 */
[----:B------:R-:W-:-:S03]  /*15fb0*/  IMAD.MOV.U32 R65, RZ, RZ, R27 ;  /* 0x000000ffff417224 */ /* 0x000fc600078e001b */
[----:B------:R-:W-:Y:S04]  /*15fc0*/  STL [R1+0x454], R69 ;  /* 0x0004544501007387 */ /* 0x000fe80000100800 */
[----:B------:R-:W-:Y:S04]  /*15fd0*/  STL [R1+0x460], R70 ;  /* 0x0004604601007387 */ /* 0x000fe80000100800 */
[----:B------:R-:W2:Y:S01]  /*15fe0*/  LDL.LU.64 R26, [R1+0x500] ;  /* 0x00050000011a7983 */ /* 0x000ea20000300a00 */
[----:B---3--:R-:W-:Y:S02]  /*15ff0*/  IMAD.MOV.U32 R66, RZ, RZ, R20 ;  /* 0x000000ffff427224 */ /* 0x008fe400078e0014 */
[----:B------:R-:W-:Y:S01]  /*16000*/  IMAD.MOV.U32 R67, RZ, RZ, R21 ;  /* 0x000000ffff437224 */ /* 0x000fe200078e0015 */
[----:B------:R-:W-:Y:S01]  /*16010*/  STL [R1+0x45c], R71 ;  /* 0x00045c4701007387 */ /* 0x000fe20000100800 */
[----:B------:R-:W-:-:S02]  /*16020*/  IMAD.MOV.U32 R20, RZ, RZ, R22 ;  /* 0x000000ffff147224 */ /* 0x000fc400078e0016 */
[----:B------:R-:W-:Y:S02]  /*16030*/  IMAD.MOV.U32 R21, RZ, RZ, R23 ;  /* 0x000000ffff157224 */ /* 0x000fe400078e0017 */
[----:B------:R-:W3:Y:S01]  /*16040*/  LDL.LU.64 R22, [R1+0x508] ;  /* 0x0005080001167983 */ /* 0x000ee20000300a00 */
[----:B-1----:R-:W-:-:S03]  /*16050*/  IMAD.MOV.U32 R0, RZ, RZ, R181 ;  /* 0x000000ffff007224 */ /* 0x002fc600078e00b5 */
[----:B------:R-:W-:Y:S04]  /*16060*/  STL [R1+0x468], R180 ;  /* 0x000468b401007387 */ /* 0x000fe80000100800 */
[----:B------:R1:W-:Y:S04]  /*16070*/  STL [R1+0x464], R0 ;  /* 0x0004640001007387 */ /* 0x0003e80000100800 */
[----:B------:R-:W-:Y:S01]  /*16080*/  STL [R1+0x470], R182 ;  /* 0x000470b601007387 */ /* 0x000fe20000100800 */
[----:B-1----:R-:W-:-:S03]  /*16090*/  IMAD.MOV.U32 R0, RZ, RZ, R183 ;  /* 0x000000ffff007224 */ /* 0x002fc600078e00b7 */
[----:B----4-:R-:W-:Y:S04]  /*160a0*/  STL [R1+0x478], R4 ;  /* 0x0004780401007387 */ /* 0x010fe80000100800 */
[----:B------:R1:W-:Y:S04]  /*160b0*/  STL [R1+0x46c], R0 ;  /* 0x00046c0001007387 */ /* 0x0003e80000100800 */
[----:B------:R-:W-:Y:S01]  /*160c0*/  STL [R1+0x480], R92 ;  /* 0x0004805c01007387 */ /* 0x000fe20000100800 */
[----:B-1----:R-:W-:-:S05]  /*160d0*/  IMAD.MOV.U32 R0, RZ, RZ, R5 ;  /* 0x000000ffff007224 */ /* 0x002fca00078e0005 */
[----:B------:R1:W-:Y:S04]  /*160e0*/  STL [R1+0x474], R0 ;  /* 0x0004740001007387 */ /* 0x0003e80000100800 */
[----:B------:R-:W4:Y:S01]  /*160f0*/  LDL.LU.64 R4, [R1+0x510] ;  /* 0x0005100001047983 */ /* 0x000f220000300a00 */
[----:B-1----:R-:W-:-:S03]  /*16100*/  IMAD.MOV.U32 R0, RZ, RZ, R93 ;  /* 0x000000ffff007224 */ /* 0x002fc600078e005d */
[----:B------:R-:W4:Y:S04]  /*16110*/  LDL.LU.64 R92, [R1+0x520] ;  /* 0x00052000015c7983 */ /* 0x000f280000300a00 */
[----:B------:R1:W-:Y:S04]  /*16120*/  STL [R1+0x47c], R0 ;  /* 0x00047c0001007387 */ /* 0x0003e80000100800 */
[----:B------:R-:W-:Y:S01]  /*16130*/  STL [R1+0x488], R124 ;  /* 0x0004887c01007387 */ /* 0x000fe20000100800 */
[----:B-1----:R-:W-:-:S03]  /*16140*/  IMAD.MOV.U32 R0, RZ, RZ, R125 ;  /* 0x000000ffff007224 */ /* 0x002fc600078e007d */
[----:B------:R-:W-:Y:S04]  /*16150*/  STL [R1+0x490], R126 ;  /* 0x0004907e01007387 */ /* 0x000fe80000100800 */
[----:B------:R1:W-:Y:S04]  /*16160*/  STL [R1+0x484], R0 ;  /* 0x0004840001007387 */ /* 0x0003e80000100800 */
[----:B------:R-:W-:Y:S01]  /*16170*/  STL [R1+0x498], R6 ;  /* 0x0004980601007387 */ /* 0x000fe20000100800 */
[----:B-1----:R-:W-:-:S05]  /*16180*/  IMAD.MOV.U32 R0, RZ, RZ, R127 ;  /* 0x000000ffff007224 */ /* 0x002fca00078e007f */
[----:B------:R1:W-:Y:S02]  /*16190*/  STL [R1+0x48c], R0 ;  /* 0x00048c0001007387 */ /* 0x0003e40000100800 */
[----:B-1----:R-:W-:Y:S02]  /*161a0*/  IMAD.MOV.U32 R0, RZ, RZ, R7 ;  /* 0x000000ffff007224 */ /* 0x002fe400078e0007 */
[----:B--2---:R-:W-:Y:S04]  /*161b0*/  STL [R1+0x4a0], R24 ;  /* 0x0004a01801007387 */ /* 0x004fe80000100800 */
[----:B------:R1:W-:Y:S04]  /*161c0*/  STL [R1+0x494], R0 ;  /* 0x0004940001007387 */ /* 0x0003e80000100800 */
[----:B------:R-:W2:Y:S01]  /*161d0*/  LDL.LU.64 R6, [R1+0x540] ;  /* 0x0005400001067983 */ /* 0x000ea20000300a00 */
[----:B-1----:R-:W-:-:S03]  /*161e0*/  IMAD.MOV.U32 R0, RZ, RZ, R25 ;  /* 0x000000ffff007224 */ /* 0x002fc600078e0019 */
[----:B------:R-:W2:Y:S04]  /*161f0*/  LDL.LU.64 R24, [R1+0x548] ;  /* 0x0005480001187983 */ /* 0x000ea80000300a00 */
[----:B------:R1:W-:Y:S04]  /*16200*/  STL [R1+0x49c], R0 ;  /* 0x00049c0001007387 */ /* 0x0003e80000100800 */
[----:B------:R-:W-:Y:S01]  /*16210*/  STL [R1+0x4a8], R64 ;  /* 0x0004a84001007387 */ /* 0x000fe20000100800 */
[----:B-1----:R-:W-:-:S03]  /*16220*/  IMAD.MOV.U32 R0, RZ, RZ, R65 ;  /* 0x000000ffff007224 */ /* 0x002fc600078e0041 */
[----:B------:R-:W-:Y:S04]  /*16230*/  STL [R1+0x4b0], R66 ;  /* 0x0004b04201007387 */ /* 0x000fe80000100800 */
[----:B------:R1:W-:Y:S04]  /*16240*/  STL [R1+0x4a4], R0 ;  /* 0x0004a40001007387 */ /* 0x0003e80000100800 */
[----:B------:R3:W-:Y:S01]  /*16250*/  STL [R1+0x4b8], R26 ;  /* 0x0004b81a01007387 */ /* 0x0007e20000100800 */
[----:B-1----:R-:W-:-:S05]  /*16260*/  IMAD.MOV.U32 R0, RZ, RZ, R67 ;  /* 0x000000ffff007224 */ /* 0x002fca00078e0043 */
[----:B------:R1:W-:Y:S01]  /*16270*/  STL [R1+0x4ac], R0 ;  /* 0x0004ac0001007387 */ /* 0x0003e20000100800 */
[----:B---3--:R-:W-:Y:S02]  /*16280*/  IMAD.MOV.U32 R26, RZ, RZ, R20 ;  /* 0x000000ffff1a7224 */ /* 0x008fe400078e0014 */
[----:B-1----:R-:W-:Y:S02]  /*16290*/  IMAD.MOV.U32 R0, RZ, RZ, R27 ;  /* 0x000000ffff007224 */ /* 0x002fe400078e001b */
[----:B------:R-:W-:-:S03]  /*162a0*/  IMAD.MOV.U32 R27, RZ, RZ, R21 ;  /* 0x000000ffff1b7224 */ /* 0x000fc600078e0015 */
[----:B------:R1:W-:Y:S04]  /*162b0*/  STL [R1+0x4b4], R0 ;  /* 0x0004b40001007387 */ /* 0x0003e80000100800 */
[----:B------:R3:W-:Y:S04]  /*162c0*/  STL [R1+0x4c0], R22 ;  /* 0x0004c01601007387 */ /* 0x0007e80000100800 */
[----:B------:R-:W2:Y:S01]  /*162d0*/  LDL.LU.64 R20, [R1+0x558] ;  /* 0x0005580001147983 */ /* 0x000ea20000300a00 */
[----:B-1----:R-:W-:Y:S02]  /*162e0*/  IMAD.MOV.U32 R0, RZ, RZ, R23 ;  /* 0x000000ffff007224 */ /* 0x002fe400078e0017 */
[----:B---3--:R-:W-:-:S02]  /*162f0*/  IMAD.MOV.U32 R22, RZ, RZ, R18 ;  /* 0x000000ffff167224 */ /* 0x008fc400078e0012 */
[----:B------:R-:W-:Y:S02]  /*16300*/  IMAD.MOV.U32 R23, RZ, RZ, R19 ;  /* 0x000000ffff177224 */ /* 0x000fe400078e0013 */
[----:B------:R-:W3:Y:S04]  /*16310*/  LDL.LU.64 R18, [R1+0x568] ;  /* 0x0005680001127983 */ /* 0x000ee80000300a00 */
[----:B------:R4:W-:Y:S04]  /*16320*/  STL [R1+0x4bc], R0 ;  /* 0x0004bc0001007387 */ /* 0x0009e80000100800 */
[----:B------:R-:W-:Y:S04]  /*16330*/  STL [R1+0x4c8], R96 ;  /* 0x0004c86001007387 */ /* 0x000fe80000100800 */
[----:B------:R-:W-:Y:S01]  /*16340*/  STL [R1+0x4c4], R97 ;  /* 0x0004c46101007387 */ /* 0x000fe20000100800 */
[----:B----4-:R-:W-:-:S03]  /*16350*/  IMAD.MOV.U32 R0, RZ, RZ, R5 ;  /* 0x000000ffff007224 */ /* 0x010fc600078e0005 */
[----:B------:R-:W-:Y:S04]  /*16360*/  STL [R1+0x4d0], R98 ;  /* 0x0004d06201007387 */ /* 0x000fe80000100800 */
[----:B------:R-:W-:Y:S04]  /*16370*/  STL [R1+0x4cc], R99 ;  /* 0x0004cc6301007387 */ /* 0x000fe80000100800 */
[----:B------:R1:W-:Y:S04]  /*16380*/  STL [R1+0x4d8], R4 ;  /* 0x0004d80401007387 */ /* 0x0003e80000100800 */
[----:B------:R-:W-:Y:S04]  /*16390*/  STL [R1+0x4e0], R92 ;  /* 0x0004e05c01007387 */ /* 0x000fe80000100800 */
[----:B------:R4:W-:Y:S04]  /*163a0*/  STL [R1+0x4d4], R0 ;  /* 0x0004d40001007387 */ /* 0x0009e80000100800 */
[----:B-1----:R-:W3:Y:S01]  /*163b0*/  LDL.LU.64 R4, [R1+0x578] ;  /* 0x0005780001047983 */ /* 0x002ee20000300a00 */
[----:B----4-:R-:W-:-:S03]  /*163c0*/  IMAD.MOV.U32 R0, RZ, RZ, R93 ;  /* 0x000000ffff007224 */ /* 0x010fc600078e005d */
[----:B------:R-:W3:Y:S04]  /*163d0*/  LDL.LU.64 R92, [R1+0x580] ;  /* 0x00058000015c7983 */ /* 0x000ee80000300a00 */
[----:B------:R1:W-:Y:S04]  /*163e0*/  STL [R1+0x4dc], R0 ;  /* 0x0004dc0001007387 */ /* 0x0003e80000100800 */
[----:B------:R1:W-:Y:S02]  /*163f0*/  STL [R1+0x4e8], R94 ;  /* 0x0004e85e01007387 */ /* 0x0003e40000100800 */
[----:B-1----:R-:W-:-:S02]  /*16400*/  IMAD.MOV.U32 R0, RZ, RZ, R95 ;  /* 0x000000ffff007224 */ /* 0x002fc400078e005f */
[----:B------:R-:W3:Y:S04]  /*16410*/  LDL.LU.64 R94, [R1+0x588] ;  /* 0x00058800015e7983 */ /* 0x000ee80000300a00 */
[----:B------:R1:W-:Y:S04]  /*16420*/  STL [R1+0x4e4], R0 ;  /* 0x0004e40001007387 */ /* 0x0003e80000100800 */
[----:B------:R1:W-:Y:S02]  /*16430*/  STL [R1+0x4f0], R16 ;  /* 0x0004f01001007387 */ /* 0x0003e40000100800 */
[----:B-1----:R-:W-:-:S02]  /*16440*/  IMAD.MOV.U32 R0, RZ, RZ, R17 ;  /* 0x000000ffff007224 */ /* 0x002fc400078e0011 */
[----:B------:R-:W3:Y:S04]  /*16450*/  LDL.LU.64 R16, [R1+0x598] ;  /* 0x0005980001107983 */ /* 0x000ee80000300a00 */
[----:B------:R2:W-:Y:S02]  /*16460*/  STL [R1+0x4ec], R0 ;  /* 0x0004ec0001007387 */ /* 0x0005e40000100800 */
[----:B--2---:R-:W-:Y:S02]  /*16470*/  IMAD.MOV.U32 R0, RZ, RZ, R7 ;  /* 0x000000ffff007224 */ /* 0x004fe400078e0007 */
[----:B------:R1:W-:Y:S04]  /*16480*/  STL [R1+0x4f8], R6 ;  /* 0x0004f80601007387 */ /* 0x0003e80000100800 */
[----:B------:R-:W-:Y:S04]  /*16490*/  STL [R1+0x500], R24 ;  /* 0x0005001801007387 */ /* 0x000fe80000100800 */
[----:B------:R2:W-:Y:S04]  /*164a0*/  STL [R1+0x4f4], R0 ;  /* 0x0004f40001007387 */ /* 0x0005e80000100800 */
[----:B-1----:R-:W4:Y:S01]  /*164b0*/  LDL.LU.64 R6, [R1+0x5a0] ;  /* 0x0005a00001067983 */ /* 0x002f220000300a00 */
[----:B--2---:R-:W-:-:S03]  /*164c0*/  IMAD.MOV.U32 R0, RZ, RZ, R25 ;  /* 0x000000ffff007224 */ /* 0x004fc600078e0019 */
[----:B------:R-:W-:Y:S04]  /*164d0*/  STL [R1+0x508], R112 ;  /* 0x0005087001007387 */ /* 0x000fe80000100800 */
[----:B------:R1:W-:Y:S04]  /*164e0*/  STL [R1+0x4fc], R0 ;  /* 0x0004fc0001007387 */ /* 0x0003e80000100800 */
[----:B------:R-:W2:Y:S04]  /*164f0*/  LDL.LU.64 R24, [R1+0x5a8] ;  /* 0x0005a80001187983 */ /* 0x000ea80000300a00 */
[----:B------:R-:W-:Y:S04]  /*16500*/  STL [R1+0x504], R113 ;  /* 0x0005047101007387 */ /* 0x000fe80000100800 */
[----:B------:R-:W-:Y:S04]  /*16510*/  STL [R1+0x510], R114 ;  /* 0x0005107201007387 */ /* 0x000fe80000100800 */
[----:B------:R-:W-:Y:S01]  /*16520*/  STL [R1+0x50c], R115 ;  /* 0x00050c7301007387 */ /* 0x000fe20000100800 */
[----:B-1----:R-:W-:-:S03]  /*16530*/  IMAD.MOV.U32 R0, RZ, RZ, R21 ;  /* 0x000000ffff007224 */ /* 0x002fc600078e0015 */
[----:B------:R-:W-:Y:S04]  /*16540*/  STL [R1+0x518], R20 ;  /* 0x0005181401007387 */ /* 0x000fe80000100800 */
[----:B------:R1:W-:Y:S04]  /*16550*/  STL [R1+0x514], R0 ;  /* 0x0005140001007387 */ /* 0x0003e80000100800 */
[----:B---3--:R3:W-:Y:S01]  /*16560*/  STL [R1+0x520], R18 ;  /* 0x0005201201007387 */ /* 0x0087e20000100800 */
[----:B-1----:R-:W-:-:S03]  /*16570*/  IMAD.MOV.U32 R0, RZ, RZ, R19 ;  /* 0x000000ffff007224 */ /* 0x002fc600078e0013 */
[----:B------:R-:W-:Y:S01]  /*16580*/  STL [R1+0x528], R120 ;  /* 0x0005287801007387 */ /* 0x000fe20000100800 */
[----:B------:R-:W-:Y:S02]  /*16590*/  IMAD.MOV.U32 R20, RZ, RZ, R22 ;  /* 0x000000ffff147224 */ /* 0x000fe400078e0016 */
[----:B------:R-:W-:Y:S01]  /*165a0*/  IMAD.MOV.U32 R21, RZ, RZ, R23 ;  /* 0x000000ffff157224 */ /* 0x000fe200078e0017 */
[----:B------:R1:W-:Y:S04]  /*165b0*/  STL [R1+0x51c], R0 ;  /* 0x00051c0001007387 */ /* 0x0003e80000100800 */
[----:B------:R-:W2:Y:S04]  /*165c0*/  LDL.LU.64 R22, [R1+0x5d0] ;  /* 0x0005d00001167983 */ /* 0x000ea80000300a00 */
[----:B------:R-:W-:Y:S04]  /*165d0*/  STL [R1+0x524], R121 ;  /* 0x0005247901007387 */ /* 0x000fe80000100800 */
[----:B------:R-:W-:Y:S04]  /*165e0*/  STL [R1+0x530], R122 ;  /* 0x0005307a01007387 */ /* 0x000fe80000100800 */
[----:B------:R-:W-:Y:S04]  /*165f0*/  STL [R1+0x52c], R123 ;  /* 0x00052c7b01007387 */ /* 0x000fe80000100800 */
[----:B---3--:R-:W2:Y:S01]  /*16600*/  LDL.LU.64 R18, [R1+0x5d8] ;  /* 0x0005d80001127983 */ /* 0x008ea20000300a00 */
[----:B-1----:R-:W-:-:S03]  /*16610*/  IMAD.MOV.U32 R0, RZ, RZ, R5 ;  /* 0x000000ffff007224 */ /* 0x002fc600078e0005 */
[----:B------:R1:W-:Y:S04]  /*16620*/  STL [R1+0x538], R4 ;  /* 0x0005380401007387 */ /* 0x0003e80000100800 */
[----:B------:R-:W-:Y:S04]  /*16630*/  STL [R1+0x540], R92 ;  /* 0x0005405c01007387 */ /* 0x000fe80000100800 */
[----:B------:R1:W-:Y:S04]  /*16640*/  STL [R1+0x534], R0 ;  /* 0x0005340001007387 */ /* 0x0003e80000100800 */
[----:B-1----:R-:W2:Y:S01]  /*16650*/  LDL.LU.64 R4, [R1+0x5e0] ;  /* 0x0005e00001047983 */ /* 0x002ea20000300a00 */
[----:B------:R-:W-:-:S03]  /*16660*/  IMAD.MOV.U32 R0, RZ, RZ, R93 ;  /* 0x000000ffff007224 */ /* 0x000fc600078e005d */
[----:B------:R-:W-:Y:S04]  /*16670*/  STL [R1+0x548], R94 ;  /* 0x0005485e01007387 */ /* 0x000fe80000100800 */
[----:B------:R1:W-:Y:S04]  /*16680*/  STL [R1+0x53c], R0 ;  /* 0x00053c0001007387 */ /* 0x0003e80000100800 */
[----:B------:R-:W2:Y:S01]  /*16690*/  LDL.LU.64 R182, [R1+0x5e8] ;  /* 0x0005e80001b67983 */ /* 0x000ea20000300a00 */
[----:B-1----:R-:W-:-:S05]  /*166a0*/  IMAD.MOV.U32 R0, RZ, RZ, R95 ;  /* 0x000000ffff007224 */ /* 0x002fca00078e005f */
[----:B------:R1:W-:Y:S04]  /*166b0*/  STL [R1+0x544], R0 ;  /* 0x0005440001007387 */ /* 0x0003e80000100800 */
[----:B------:R4:W-:Y:S04]  /*166c0*/  STL [R1+0x550], R16 ;  /* 0x0005501001007387 */ /* 0x0009e80000100800 */
[----:B------:R-:W2:Y:S01]  /*166d0*/  LDL.LU.64 R124, [R1+0x5f0] ;  /* 0x0005f000017c7983 */ /* 0x000ea20000300a00 */
[----:B-1----:R-:W-:-:S03]  /*166e0*/  IMAD.MOV.U32 R0, RZ, RZ, R17 ;  /* 0x000000ffff007224 */ /* 0x002fc600078e0011 */
[----:B------:R-:W2:Y:S04]  /*166f0*/  LDL.LU.64 R126, [R1+0x600] ;  /* 0x00060000017e7983 */ /* 0x000ea80000300a00 */
[----:B------:R1:W-:Y:S04]  /*16700*/  STL [R1+0x54c], R0 ;  /* 0x00054c0001007387 */ /* 0x0003e80000100800 */
[----:B----4-:R4:W-:Y:S04]  /*16710*/  STL [R1+0x558], R6 ;  /* 0x0005580601007387 */ /* 0x0109e80000100800 */
[----:B------:R-:W3:Y:S01]  /*16720*/  LDL.LU.64 R16, [R1+0x608] ;  /* 0x0006080001107983 */ /* 0x000ee20000300a00 */
[----:B-1----:R-:W-:-:S03]  /*16730*/  IMAD.MOV.U32 R0, RZ, RZ, R7 ;  /* 0x000000ffff007224 */ /* 0x002fc600078e0007 */
[----:B--2---:R-:W-:Y:S04]  /*16740*/  STL [R1+0x560], R24 ;  /* 0x0005601801007387 */ /* 0x004fe80000100800 */
[----:B------:R1:W-:Y:S04]  /*16750*/  STL [R1+0x554], R0 ;  /* 0x0005540001007387 */ /* 0x0003e80000100800 */
[----:B----4-:R-:W2:Y:S01]  /*16760*/  LDL.LU.64 R6, [R1+0x610] ;  /* 0x0006100001067983 */ /* 0x010ea20000300a00 */
[----:B-1----:R-:W-:-:S03]  /*16770*/  IMAD.MOV.U32 R0, RZ, RZ, R25 ;  /* 0x000000ffff007224 */ /* 0x002fc600078e0019 */
[----:B------:R-:W-:Y:S04]  /*16780*/  STL [R1+0x568], R26 ;  /* 0x0005681a01007387 */ /* 0x000fe80000100800 */
[----:B------:R1:W-:Y:S04]  /*16790*/  STL [R1+0x55c], R0 ;  /* 0x00055c0001007387 */ /* 0x0003e80000100800 */
[----:B------:R-:W4:Y:S04]  /*167a0*/  LDL.LU.64 R64, [R1+0x620] ;  /* 0x0006200001407983 */ /* 0x000f280000300a00 */
[----:B------:R-:W4:Y:S01]  /*167b0*/  LDL.LU.64 R66, [R1+0x628] ;  /* 0x0006280001427983 */ /* 0x000f220000300a00 */
[----:B-1----:R-:W-:-:S05]  /*167c0*/  IMAD.MOV.U32 R0, RZ, RZ, R27 ;  /* 0x000000ffff007224 */ /* 0x002fca00078e001b */
[----:B------:R1:W-:Y:S04]  /*167d0*/  STL [R1+0x564], R0 ;  /* 0x0005640001007387 */ /* 0x0003e80000100800 */
[----:B------:R-:W-:Y:S04]  /*167e0*/  STL [R1+0x570], R20 ;  /* 0x0005701401007387 */ /* 0x000fe80000100800 */
[----:B------:R-:W4:Y:S01]  /*167f0*/  LDL.LU.64 R92, [R1+0x630] ;  /* 0x00063000015c7983 */ /* 0x000f220000300a00 */
[----:B-1----:R-:W-:-:S03]  /*16800*/  IMAD.MOV.U32 R0, RZ, RZ, R21 ;  /* 0x000000ffff007224 */ /* 0x002fc600078e0015 */
[----:B------:R-:W4:Y:S04]  /*16810*/  LDL.LU.64 R94, [R1+0x638] ;  /* 0x00063800015e7983 */ /* 0x000f280000300a00 */
        /* <DEDUP_REMOVED lines=11> */
[----:B------:R1:W-:Y:S02]  /*168d0*/  STL [R1+0x588], R4 ;  /* 0x0005880401007387 */ /* 0x0003e40000100800 */
[----:B-1----:R-:W-:-:S02]  /*168e0*/  IMAD.MOV.U32 R0, RZ, RZ, R5 ;  /* 0x000000ffff007224 */ /* 0x002fc400078e0005 */
[----:B------:R-:W4:Y:S04]  /*168f0*/  LDL.LU.64 R18, [R1+0x670] ;  /* 0x0006700001127983 */ /* 0x000f280000300a00 */
        /* <DEDUP_REMOVED lines=10> */
[----:B---3--:R-:W-:Y:S04]  /*169a0*/  STL [R1+0x5a8], R16 ;  /* 0x0005a81001007387 */ /* 0x008fe80000100800 */
[----:B------:R1:W-:Y:S02]  /*169b0*/  STL [R1+0x59c], R0 ;  /* 0x00059c0001007387 */ /* 0x0003e40000100800 */
[----:B-1----:R-:W-:-:S02]  /*169c0*/  IMAD.MOV.U32 R0, RZ, RZ, R17 ;  /* 0x000000ffff007224 */ /* 0x002fc400078e0011 */
[----:B------:R-:W3:Y:S04]  /*169d0*/  LDL.LU.64 R16, [R1+0x680] ;  /* 0x0006800001107983 */ /* 0x000ee80000300a00 */
[----:B------:R1:W-:Y:S04]  /*169e0*/  STL [R1+0x5a4], R0 ;  /* 0x0005a40001007387 */ /* 0x0003e80000100800 */
[----:B--2---:R2:W-:Y:S01]  /*169f0*/  STL [R1+0x5b0], R6 ;  /* 0x0005b00601007387 */ /* 0x0045e20000100800 */
[----:B-1----:R-:W-:-:S03]  /*16a00*/  IMAD.MOV.U32 R0, RZ, RZ, R7 ;  /* 0x000000ffff007224 */ /* 0x002fc600078e0007 */
[----:B--2---:R-:W2:Y:S04]  /*16a10*/  LDL.LU.64 R6, [R1+0x688] ;  /* 0x0006880001067983 */ /* 0x004ea80000300a00 */
[----:B------:R1:W-:Y:S04]  /*16a20*/  STL [R1+0x5ac], R0 ;  /* 0x0005ac0001007387 */ /* 0x0003e80000100800 */
[----:B----4-:R-:W-:Y:S01]  /*16a30*/  STL [R1+0x5b8], R64 ;  /* 0x0005b84001007387 */ /* 0x010fe20000100800 */
[----:B-1----:R-:W-:-:S03]  /*16a40*/  IMAD.MOV.U32 R0, RZ, RZ, R65 ;  /* 0x000000ffff007224 */ /* 0x002fc600078e0041 */
[----:B------:R-:W-:Y:S04]  /*16a50*/  STL [R1+0x5c0], R66 ;  /* 0x0005c04201007387 */ /* 0x000fe80000100800 */
        /* <DEDUP_REMOVED lines=25> */
[----:B------:R-:W4:Y:S01]  /*16bf0*/  LDL.LU.64 R18, [R1+0x6a0] ;  /* 0x0006a00001127983 */ /* 0x000f220000300a00 */
[----:B-1----:R-:W-:-:S05]  /*16c00*/  IMAD.MOV.U32 R0, RZ, RZ, R5 ;  /* 0x000000ffff007224 */ /* 0x002fca00078e0005 */
[----:B------:R1:W-:Y:S04]  /*16c10*/  STL [R1+0x5fc], R0 ;  /* 0x0005fc0001007387 */ /* 0x0003e80000100800 */
[----:B------:R-:W-:Y:S04]  /*16c20*/  STL [R1+0x608], R176 ;  /* 0x000608b001007387 */ /* 0x000fe80000100800 */
[----:B------:R-:W-:Y:S04]  /*16c30*/  STL [R1+0x604], R177 ;  /* 0x000604b101007387 */ /* 0x000fe80000100800 */
[----:B------:R-:W4:Y:S04]  /*16c40*/  LDL.LU.64 R92, [R1+0x6b0] ;  /* 0x0006b000015c7983 */ /* 0x000f280000300a00 */
[----:B------:R-:W-:Y:S04]  /*16c50*/  STL [R1+0x610], R178 ;  /* 0x000610b201007387 */ /* 0x000fe80000100800 */
[----:B------:R-:W-:Y:S04]  /*16c60*/  STL [R1+0x60c], R179 ;  /* 0x00060cb301007387 */ /* 0x000fe80000100800 */
[----:B------:R-:W4:Y:S04]  /*16c70*/  LDL.LU.64 R4, [R1+0x6b8] ;  /* 0x0006b80001047983 */ /* 0x000f280000300a00 */
[----:B---3--:R-:W-:Y:S04]  /*16c80*/  STL [R1+0x618], R16 ;  /* 0x0006181001007387 */ /* 0x008fe80000100800 */
[----:B------:R-:W3:Y:S01]  /*16c90*/  LDL.LU.64 R94, [R1+0x6c8] ;  /* 0x0006c800015e7983 */ /* 0x000ee20000300a00 */
[----:B-1----:R-:W-:-:S05]  /*16ca0*/  IMAD.MOV.U32 R0, RZ, RZ, R17 ;  /* 0x000000ffff007224 */ /* 0x002fca00078e0011 */
[----:B------:R2:W-:Y:S02]  /*16cb0*/  STL [R1+0x614], R0 ;  /* 0x0006140001007387 */ /* 0x0005e40000100800 */
[----:B--2---:R-:W-:Y:S02]  /*16cc0*/  IMAD.MOV.U32 R0, RZ, RZ, R7 ;  /* 0x000000ffff007224 */ /* 0x004fe400078e0007 */
[----:B------:R1:W-:Y:S04]  /*16cd0*/  STL [R1+0x620], R6 ;  /* 0x0006200601007387 */ /* 0x0003e80000100800 */
[----:B------:R-:W-:Y:S04]  /*16ce0*/  STL [R1+0x628], R184 ;  /* 0x000628b801007387 */ /* 0x000fe80000100800 */
[----:B------:R4:W-:Y:S04]  /*16cf0*/  STL [R1+0x61c], R0 ;  /* 0x00061c0001007387 */ /* 0x0009e80000100800 */
[----:B------:R-:W2:Y:S04]  /*16d00*/  LDL.LU.64 R24, [R1+0x6d0] ;  /* 0x0006d00001187983 */ /* 0x000ea80000300a00 */
[----:B------:R-:W-:Y:S04]  /*16d10*/  STL [R1+0x624], R185 ;  /* 0x000624b901007387 */ /* 0x000fe80000100800 */
[----:B------:R-:W-:Y:S04]  /*16d20*/  STL [R1+0x630], R186 ;  /* 0x000630ba01007387 */ /* 0x000fe80000100800 */
[----:B------:R-:W2:Y:S04]  /*16d30*/  LDL.LU.64 R26, [R1+0x6d8] ;  /* 0x0006d800011a7983 */ /* 0x000ea80000300a00 */
[----:B------:R-:W-:Y:S04]  /*16d40*/  STL [R1+0x62c], R187 ;  /* 0x00062cbb01007387 */ /* 0x000fe80000100800 */
        /* <DEDUP_REMOVED lines=10> */
[----:B-1----:R-:W2:Y:S04]  /*16df0*/  LDL.LU.64 R6, [R1+0x6f0] ;  /* 0x0006f00001067983 */ /* 0x002ea80000300a00 */
[----:B------:R-:W-:Y:S04]  /*16e00*/  STL [R1+0x658], R196 ;  /* 0x000658c401007387 */ /* 0x000fe80000100800 */
[----:B------:R-:W-:Y:S01]  /*16e10*/  STL [R1+0x654], R197 ;  /* 0x000654c501007387 */ /* 0x000fe20000100800 */
[----:B----4-:R-:W-:-:S03]  /*16e20*/  IMAD.MOV.U32 R0, RZ, RZ, R19 ;  /* 0x000000ffff007224 */ /* 0x010fc600078e0013 */
[----:B------:R1:W-:Y:S04]  /*16e30*/  STL [R1+0x660], R18 ;  /* 0x0006601201007387 */ /* 0x0003e80000100800 */
[----:B------:R-:W4:Y:S04]  /*16e40*/  LDL.LU.64 R16, [R1+0x6f8] ;  /* 0x0006f80001107983 */ /* 0x000f280000300a00 */
[----:B------:R-:W-:Y:S04]  /*16e50*/  STL [R1+0x668], R92 ;  /* 0x0006685c01007387 */ /* 0x000fe80000100800 */
[----:B------:R1:W-:Y:S04]  /*16e60*/  STL [R1+0x65c], R0 ;  /* 0x00065c0001007387 */ /* 0x0003e80000100800 */
[----:B-1----:R-:W4:Y:S01]  /*16e70*/  LDL.LU.64 R18, [R1+0x700] ;  /* 0x0007000001127983 */ /* 0x002f220000300a00 */
[----:B------:R-:W-:-:S03]  /*16e80*/  IMAD.MOV.U32 R0, RZ, RZ, R93 ;  /* 0x000000ffff007224 */ /* 0x000fc600078e005d */
[----:B------:R-:W-:Y:S04]  /*16e90*/  STL [R1+0x670], R4 ;  /* 0x0006700401007387 */ /* 0x000fe80000100800 */
[----:B------:R1:W-:Y:S04]  /*16ea0*/  STL [R1+0x664], R0 ;  /* 0x0006640001007387 */ /* 0x0003e80000100800 */
[----:B------:R-:W4:Y:S01]  /*16eb0*/  LDL.LU.64 R182, [R1+0x708] ;  /* 0x0007080001b67983 */ /* 0x000f220000300a00 */
[----:B-1----:R-:W-:-:S03]  /*16ec0*/  IMAD.MOV.U32 R0, RZ, RZ, R5 ;  /* 0x000000ffff007224 */ /* 0x002fc600078e0005 */
[----:B---3--:R-:W-:Y:S04]  /*16ed0*/  STL [R1+0x678], R94 ;  /* 0x0006785e01007387 */ /* 0x008fe80000100800 */
[----:B------:R1:W-:Y:S04]  /*16ee0*/  STL [R1+0x66c], R0 ;  /* 0x00066c0001007387 */ /* 0x0003e80000100800 */
[----:B------:R-:W3:Y:S04]  /*16ef0*/  LDL.LU.64 R4, [R1+0x718] ;  /* 0x0007180001047983 */ /* 0x000ee80000300a00 */
[----:B------:R-:W3:Y:S01]  /*16f00*/  LDL.LU.64 R124, [R1+0x720] ;  /* 0x00072000017c7983 */ /* 0x000ee20000300a00 */
[----:B-1----:R-:W-:-:S05]  /*16f10*/  IMAD.MOV.U32 R0, RZ, RZ, R95 ;  /* 0x000000ffff007224 */ /* 0x002fca00078e005f */
[----:B------:R1:W-:Y:S04]  /*16f20*/  STL [R1+0x674], R0 ;  /* 0x0006740001007387 */ /* 0x0003e80000100800 */
[----:B--2---:R-:W-:Y:S01]  /*16f30*/  STL [R1+0x680], R24 ;  /* 0x0006801801007387 */ /* 0x004fe20000100800 */
[----:B-1----:R-:W-:-:S03]  /*16f40*/  IMAD.MOV.U32 R0, RZ, RZ, R25 ;  /* 0x000000ffff007224 */ /* 0x002fc600078e0019 */
[----:B------:R-:W2:Y:S04]  /*16f50*/  LDL.LU.64 R126, [R1+0x728] ;  /* 0x00072800017e7983 */ /* 0x000ea80000300a00 */
[----:B------:R1:W-:Y:S04]  /*16f60*/  STL [R1+0x67c], R0 ;  /* 0x00067c0001007387 */ /* 0x0003e80000100800 */
[----:B------:R-:W-:Y:S04]  /*16f70*/  STL [R1+0x688], R26 ;  /* 0x0006881a01007387 */ /* 0x000fe80000100800 */
[----:B------:R-:W2:Y:S01]  /*16f80*/  LDL.64 R64, [R1+0x740] ;  /* 0x0007400001407983 */ /* 0x000ea20000100a00 */
[----:B-1----:R-:W-:-:S03]  /*16f90*/  IMAD.MOV.U32 R0, RZ, RZ, R27 ;  /* 0x000000ffff007224 */ /* 0x002fc600078e001b */
[----:B------:R-:W2:Y:S04]  /*16fa0*/  LDL.64 R66, [R1+0x748] ;  /* 0x0007480001427983 */ /* 0x000ea80000100a00 */
[----:B------:R1:W-:Y:S04]  /*16fb0*/  STL [R1+0x684], R0 ;  /* 0x0006840001007387 */ /* 0x0003e80000100800 */
[----:B------:R-:W-:Y:S04]  /*16fc0*/  STL [R1+0x690], R20 ;  /* 0x0006901401007387 */ /* 0x000fe80000100800 */
[----:B------:R-:W2:Y:S01]  /*16fd0*/  LDL.64 R92, [R1+0x750] ;  /* 0x00075000015c7983 */ /* 0x000ea20000100a00 */
[----:B-1----:R-:W-:-:S03]  /*16fe0*/  IMAD.MOV.U32 R0, RZ, RZ, R21 ;  /* 0x000000ffff007224 */ /* 0x002fc600078e0015 */
[----:B------:R-:W2:Y:S04]  /*16ff0*/  LDL.LU.64 R94, [R1+0x758] ;  /* 0x00075800015e7983 */ /* 0x000ea80000300a00 */
[----:B------:R1:W-:Y:S04]  /*17000*/  STL [R1+0x68c], R0 ;  /* 0x00068c0001007387 */ /* 0x0003e80000100800 */
[----:B------:R-:W-:Y:S04]  /*17010*/  STL [R1+0x698], R22 ;  /* 0x0006981601007387 */ /* 0x000fe80000100800 */
[----:B------:R-:W2:Y:S01]  /*17020*/  LDL.LU.64 R24, [R1+0x760] ;  /* 0x0007600001187983 */ /* 0x000ea20000300a00 */
[----:B-1----:R-:W-:-:S03]  /*17030*/  IMAD.MOV.U32 R0, RZ, RZ, R23 ;  /* 0x000000ffff007224 */ /* 0x002fc600078e0017 */
[----:B------:R-:W2:Y:S04]  /*17040*/  LDL.LU.64 R26, [R1+0x768] ;  /* 0x00076800011a7983 */ /* 0x000ea80000300a00 */
[----:B------:R1:W-:Y:S04]  /*17050*/  STL [R1+0x694], R0 ;  /* 0x0006940001007387 */ /* 0x0003e80000100800 */
[----:B------:R1:W-:Y:S04]  /*17060*/  STL [R1+0x6a0], R6 ;  /* 0x0006a00601007387 */ /* 0x0003e80000100800 */
[----:B------:R-:W2:Y:S01]  /*17070*/  LDL.LU.64 R20, [R1+0x770] ;  /* 0x0007700001147983 */ /* 0x000ea20000300a00 */
[----:B-1----:R-:W-:-:S03]  /*17080*/  IMAD.MOV.U32 R0, RZ, RZ, R7 ;  /* 0x000000ffff007224 */ /* 0x002fc600078e0007 */
[----:B------:R-:W2:Y:S04]  /*17090*/  LDL.LU.64 R6, [R1+0x780] ;  /* 0x0007800001067983 */ /* 0x000ea80000300a00 */
[----:B------:R4:W-:Y:S02]  /*170a0*/  STL [R1+0x69c], R0 ;  /* 0x00069c0001007387 */ /* 0x0009e40000100800 */
[----:B----4-:R-:W-:Y:S02]  /*170b0*/  IMAD.MOV.U32 R0, RZ, RZ, R17 ;  /* 0x000000ffff007224 */ /* 0x010fe400078e0011 */
[----:B------:R-:W-:Y:S04]  /*170c0*/  STL [R1+0x6a8], R16 ;  /* 0x0006a81001007387 */ /* 0x000fe80000100800 */
[----:B------:R-:W4:Y:S04]  /*170d0*/  LDL.LU.64 R22, [R1+0x788] ;  /* 0x0007880001167983 */ /* 0x000f280000300a00 */
[----:B------:R1:W-:Y:S02]  /*170e0*/  STL [R1+0x6a4], R0 ;  /* 0x0006a40001007387 */ /* 0x0003e40000100800 */
[----:B-1----:R-:W-:-:S02]  /*170f0*/  IMAD.MOV.U32 R0, RZ, RZ, R19 ;  /* 0x000000ffff007224 */ /* 0x002fc400078e0013 */
[----:B------:R1:W-:Y:S04]  /*17100*/  STL [R1+0x6b0], R18 ;  /* 0x0006b01201007387 */ /* 0x0003e80000100800 */
[----:B------:R-:W4:Y:S04]  /*17110*/  LDL.LU.64 R16, [R1+0x790] ;  /* 0x0007900001107983 */ /* 0x000f280000300a00 */
[----:B------:R-:W-:Y:S04]  /*17120*/  STL [R1+0x6b8], R182 ;  /* 0x0006b8b601007387 */ /* 0x000fe80000100800 */
[----:B------:R1:W-:Y:S04]  /*17130*/  STL [R1+0x6ac], R0 ;  /* 0x0006ac0001007387 */ /* 0x0003e80000100800 */
[----:B-1----:R-:W4:Y:S01]  /*17140*/  LDL.LU.64 R18, [R1+0x7a0] ;  /* 0x0007a00001127983 */ /* 0x002f220000300a00 */
[----:B------:R-:W-:-:S03]  /*17150*/  IMAD.MOV.U32 R0, RZ, RZ, R183 ;  /* 0x000000ffff007224 */ /* 0x000fc600078e00b7 */
[----:B---3--:R-:W-:Y:S04]  /*17160*/  STL [R1+0x6c0], R4 ;  /* 0x0006c00401007387 */ /* 0x008fe80000100800 */
[----:B------:R1:W-:Y:S04]  /*17170*/  STL [R1+0x6b4], R0 ;  /* 0x0006b40001007387 */ /* 0x0003e80000100800 */
[----:B------:R-:W-:Y:S01]  /*17180*/  STL [R1+0x6c8], R124 ;  /* 0x0006c87c01007387 */ /* 0x000fe20000100800 */
[----:B-1----:R-:W-:-:S05]  /*17190*/  IMAD.MOV.U32 R0, RZ, RZ, R5 ;  /* 0x000000ffff007224 */ /* 0x002fca00078e0005 */
[----:B------:R1:W-:Y:S04]  /*171a0*/  STL [R1+0x6bc], R0 ;  /* 0x0006bc0001007387 */ /* 0x0003e80000100800 */
[----:B------:R-:W3:Y:S01]  /*171b0*/  LDL.LU.64 R4, [R1+0x798] ;  /* 0x0007980001047983 */ /* 0x000ee20000300a00 */
[----:B-1----:R-:W-:-:S03]  /*171c0*/  IMAD.MOV.U32 R0, RZ, RZ, R125 ;  /* 0x000000ffff007224 */ /* 0x002fc600078e007d */
[----:B--2---:R-:W-:Y:S04]  /*171d0*/  STL [R1+0x6d0], R126 ;  /* 0x0006d07e01007387 */ /* 0x004fe80000100800 */
        /* <DEDUP_REMOVED lines=24> */
[----:B------:R1:W-:Y:S02]  /*17360*/  STL [R1+0x704], R0 ;  /* 0x0007040001007387 */ /* 0x0003e40000100800 */
[----:B-1----:R-:W-:Y:S02]  /*17370*/  IMAD.MOV.U32 R0, RZ, RZ, R7 ;  /* 0x000000ffff007224 */ /* 0x002fe400078e0007 */
[----:B------:R-:W1:Y:S04]  /*17380*/  S2R R7, SR_TID.X ;  /* 0x0000000000077919 */ /* 0x000e680000002100 */
[----:B------:R2:W-:Y:S04]  /*17390*/  STL [R1+0x70c], R0 ;  /* 0x00070c0001007387 */ /* 0x0005e80000100800 */
[----:B----4-:R-:W-:Y:S01]  /*173a0*/  STL [R1+0x718], R22 ;  /* 0x0007181601007387 */ /* 0x010fe20000100800 */
[----:B--2---:R-:W-:-:S02]  /*173b0*/  IMAD.MOV.U32 R0, RZ, RZ, R23 ;  /* 0x000000ffff007224 */ /* 0x004fc400078e0017 */
[----:B------:R-:W-:Y:S01]  /*173c0*/  IMAD.MOV.U32 R2, RZ, RZ, R17 ;  /* 0x000000ffff027224 */ /* 0x000fe200078e0011 */
[----:B------:R-:W-:Y:S04]  /*173d0*/  STL [R1+0x720], R16 ;  /* 0x0007201001007387 */ /* 0x000fe80000100800 */
[----:B------:R1:W-:Y:S01]  /*173e0*/  STL [R1+0x714], R0 ;  /* 0x0007140001007387 */ /* 0x0003e20000100800 */
[----:B------:R-:W-:-:S03]  /*173f0*/  IMAD.MOV.U32 R3, RZ, RZ, R19 ;  /* 0x000000ffff037224 */ /* 0x000fc600078e0013 */
[----:B------:R-:W-:Y:S01]  /*17400*/  STL [R1+0x728], R18 ;  /* 0x0007281201007387 */ /* 0x000fe20000100800 */
[----:B-1----:R-:W-:-:S03]  /*17410*/  LOP3.LUT R0, R7, 0x7, RZ, 0xc0, !PT ;  /* 0x0000000707007812 */ /* 0x002fc600078ec0ff */
[----:B------:R1:W-:Y:S04]  /*17420*/  STL [R1+0x71c], R2 ;  /* 0x00071c0201007387 */ /* 0x0003e80000100800 */
[----:B------:R2:W-:Y:S01]  /*17430*/  STL [R1+0x724], R3 ;  /* 0x0007240301007387 */ /* 0x0005e20000100800 */
[----:B------:R-:W-:Y:S01]  /*17440*/  IMAD R0, R0, 0x210, RZ ;  /* 0x0000021000007824 */ /* 0x000fe200078e02ff */
[----:B-1----:R-:W-:Y:S01]  /*17450*/  SHF.R.S32.HI R2, RZ, 0x1f, R200 ;  /* 0x0000001fff027819 */ /* 0x002fe200000114c8 */
[----:B--2---:R-:W-:-:S03]  /*17460*/  IMAD.SHL.U32 R3, R7, 0x2, RZ ;  /* 0x0000000207037824 */ /* 0x004fc600078e00ff */
[----:B------:R-:W-:Y:S02]  /*17470*/  LEA.HI R2, R2, R200, RZ, 0x7 ;  /* 0x000000c802027211 */ /* 0x000fe400078f38ff */
[----:B------:R-:W-:Y:S02]  /*17480*/  LOP3.LUT R0, R0, 0x30, R3, 0x78, !PT ;  /* 0x0000003000007812 */ /* 0x000fe400078e7803 */
[----:B------:R-:W-:Y:S02]  /*17490*/  SHF.R.S32.HI R10, RZ, 0x7, R2 ;  /* 0x00000007ff0a7819 */ /* 0x000fe40000011402 */
[----:B------:R-:W-:Y:S01]  /*174a0*/  SHF.R.S32.HI R3, RZ, 0x1f, R198 ;  /* 0x0000001fff037819 */ /* 0x000fe200000114c6 */
[----:B------:R-:W-:Y:S01]  /*174b0*/  USHF.R.S32.HI UR6, URZ, 0x1f, UR4 ;  /* 0x0000001f3f067899 */ /* 0x000fe20008011404 */
[----:B------:R-:W-:Y:S01]  /*174c0*/  IMAD.MOV.U32 R200, RZ, RZ, RZ ;  /* 0x000000ffffc87224 */ /* 0x000fe200078e00ff */
        /* <DEDUP_REMOVED lines=47> */
[----:B---3--:R1:W-:Y:S02]  /*177c0*/  STL [R1+0x730], R4 ;  /* 0x0007300401007387 */ /* 0x0083e40000100800 */
[----:B-1----:R-:W-:-:S05]  /*177d0*/  IMAD.MOV.U32 R4, RZ, RZ, R5 ;  /* 0x000000ffff047224 */ /* 0x002fca00078e0005 */
[----:B------:R1:W-:Y:S02]  /*177e0*/  STL [R1+0x72c], R4 ;  /* 0x00072c0401007387 */ /* 0x0003e40000100800 */
[----:B-1----:R-:W-:-:S05]  /*177f0*/  IMAD.SHL.U32 R4, R7, 0x80, RZ ;  /* 0x0000008007047824 */ /* 0x002fca00078e00ff */
[----:B------:R-:W-:-:S04]  /*17800*/  LOP3.LUT R8, R0, 0x1000, R4, 0xf8, !PT ;  /* 0x0000100000087812 */ /* 0x000fc800078ef804 */
[----:B------:R-:W-:Y:S01]  /*17810*/  LOP3.LUT R2, R8, 0x40, RZ, 0x3c, !PT ;  /* 0x0000004008027812 */ /* 0x000fe200078e3cff */
[----:B------:R1:W-:Y:S04]  /*17820*/  STL [R1+0x740], R8 ;  /* 0x0007400801007387 */ /* 0x0003e80000100800 */
[----:B------:R1:W-:Y:S01]  /*17830*/  STL [R1+0x74c], R2 ;  /* 0x00074c0201007387 */ /* 0x0003e20000100800 */
[----:B------:R-:W-:Y:S02]  /*17840*/  SHF.L.U64.HI R0, R198, 0x2, R3 ;  /* 0x00000002c6007819 */ /* 0x000fe40000010203 */
[----:B------:R-:W-:-:S05]  /*17850*/  LOP3.LUT R3, R7, 0x3, RZ, 0xc0, !PT ;  /* 0x0000000307037812 */ /* 0x000fca00078ec0ff */
[----:B------:R-:W-:Y:S01]  /*17860*/  IMAD R3, R3, 0x220, RZ ;  /* 0x0000022003037824 */ /* 0x000fe200078e02ff */
[----:B------:R-:W-:-:S04]  /*17870*/  CS2R R38, SRZ ;  /* 0x0000000000267805 */ /* 0x000fc8000001ff00 */
[----:B------:R-:W-:Y:S01]  /*17880*/  LOP3.LUT R9, R3, 0x5c, R7, 0x78, !PT ;  /* 0x0000005c03097812 */ /* 0x000fe200078e7807 */
[----:B------:R-:W-:Y:S01]  /*17890*/  IMAD.SHL.U32 R198, R198, 0x4, RZ ;  /* 0x00000004c6c67824 */ /* 0x000fe200078e00ff */
        /* <DEDUP_REMOVED lines=16> */
[----:B------:R-:W-:-:S02]  /*179a0*/  IADD3 R10, R10, -0x2, RZ ;  /* 0xfffffffe0a0a7810 */ /* 0x000fc40007ffe0ff */
[----:B------:R-:W-:Y:S01]  /*179b0*/  LOP3.LUT R3, R9, 0x20, RZ, 0x3c, !PT ;  /* 0x0000002009037812 */ /* 0x000fe200078e3cff */
[----:B------:R-:W-:Y:S02]  /*179c0*/  USHF.L.U32 UR7, UR4, 0x2, URZ ;  /* 0x0000000204077899 */ /* 0x000fe4000800063f */
[----:B------:R-:W-:Y:S02]  /*179d0*/  USHF.L.U64.HI UR6, UR4, 0x2, UR6 ;  /* 0x0000000204067899 */ /* 0x000fe40008010206 */
[----:B------:R-:W-:Y:S02]  /*179e0*/  UMOV UR5, 0x1 ;  /* 0x0000000100057882 */ /* 0x000fe40000000000 */
[----:B-1----:R-:W-:Y:S02]  /*179f0*/  UMOV UR4, 0xffffffff ;  /* 0xffffffff00047882 */ /* 0x002fe40000000000 */
.L_x_1:
[----:B------:R-:W2:Y:S01]  /*17a00*/  LDL R8, [R1+0x740] ;  /* 0x0007400001087983 */ /* 0x000ea20000100800 */
[----:B------:R-:W-:Y:S01]  /*17a10*/  UIADD3 UR4, UR4, 0x1, URZ ;  /* 0x0000000104047890 */ /* 0x000fe2000fffe03f */
[----:B------:R-:W-:-:S04]  /*17a20*/  DEPBAR.LE SB0, 0x2 ;  /* 0x000080800000791a */ /* 0x000fc80000000000 */
[----:B------:R-:W3:Y:S01]  /*17a30*/  LDL R192, [R1+0x74c] ;  /* 0x00074c0001c07983 */ /* 0x000ee20000100800 */
[----:B------:R-:W-:-:S03]  /*17a40*/  UISETP.GT.AND UP0, UPT, UR4, 0x1, UPT ;  /* 0x000000010400788c */ /* 0x000fc6000bf04270 */
[----:B------:R-:W1:Y:S01]  /*17a50*/  S2R R10, SR_TID.X ;  /* 0x00000000000a7919 */ /* 0x000e620000002100 */
[----:B------:R-:W-:-:S06]  /*17a60*/  USEL UR4, UR4, URZ, !UP0 ;  /* 0x0000003f04047287 */ /* 0x000fcc000c000000 */
[----:B------:R-:W-:Y:S02]  /*17a70*/  IMAD.U32 R2, RZ, RZ, UR4 ;  /* 0x00000004ff027e24 */ /* 0x000fe4000f8e00ff */
[----:B------:R-:W-:Y:S01]  /*17a80*/  IMAD.U32 R196, RZ, RZ, UR4 ;  /* 0x00000004ffc47e24 */ /* 0x000fe2000f8e00ff */
[C---:B-1----:R-:W-:Y:S02]  /*17a90*/  LOP3.LUT R3, R10.reuse, 0x3, RZ, 0xc0, !PT ;  /* 0x000000030a037812 */ /* 0x042fe400078ec0ff */
[----:B------:R-:W-:-:S03]  /*17aa0*/  LOP3.LUT R9, R10, 0x3, RZ, 0xc0, !PT ;  /* 0x000000030a097812 */ /* 0x000fc600078ec0ff */
[----:B------:R-:W-:Y:S02]  /*17ab0*/  IMAD R3, R3, 0x220, RZ ;  /* 0x0000022003037824 */ /* 0x000fe400078e02ff */
[----:B------:R-:W-:-:S03]  /*17ac0*/  IMAD R9, R9, 0x220, RZ ;  /* 0x0000022009097824 */ /* 0x000fc600078e02ff */
[--C-:B------:R-:W-:Y:S02]  /*17ad0*/  LOP3.LUT R3, R3, 0x5c, R10.reuse, 0x78, !PT ;  /* 0x0000005c03037812 */ /* 0x100fe400078e780a */
[----:B------:R-:W-:-:S03]  /*17ae0*/  LOP3.LUT R9, R9, 0x5c, R10, 0x78, !PT ;  /* 0x0000005c09097812 */ /* 0x000fc600078e780a */
[----:B------:R-:W-:Y:S01]  /*17af0*/  IMAD R2, R2, 0x10000, R3 ;  /* 0x0001000002027824 */ /* 0x000fe200078e0203 */
[----:B------:R-:W-:Y:S01]  /*17b00*/  BAR.SYNC.DEFER_BLOCKING 0x0 ;  /* 0x0000000000007b1d */ /* 0x000fe20000010000 */
[----:B------:R-:W-:Y:S01]  /*17b10*/  LOP3.LUT R9, R9, 0x20, RZ, 0x3c, !PT ;  /* 0x0000002009097812 */ /* 0x000fe200078e3cff */
[----:B------:R-:W-:-:S04]  /*17b20*/  IMAD.U32 R3, RZ, RZ, UR4 ;  /* 0x00000004ff037e24 */ /* 0x000fc8000f8e00ff */
[----:B------:R-:W-:Y:S01]  /*17b30*/  IMAD R3, R3, 0x10000, R9 ;  /* 0x0001000003037824 */ /* 0x000fe200078e0209 */
[----:B------:R-:W-:Y:S04]  /*17b40*/  LDS R12, [R2+0x180] ;  /* 0x00018000020c7984 */ /* 0x000fe80000000800 */
[----:B------:R-:W-:Y:S04]  /*17b50*/  LDS R14, [R2+0x980] ;  /* 0x00098000020e7984 */ /* 0x000fe80000000800 */
[----:B------:R-:W-:Y:S04]  /*17b60*/  LDS R13, [R3+0x180] ;  /* 0x00018000030d7984 */ /* 0x000fe80000000800 */
[----:B------:R-:W-:Y:S04]  /*17b70*/  LDS R15, [R3+0x980] ;  /* 0x00098000030f7984 */ /* 0x000fe80000000800 */
[----:B------:R-:W-:Y:S04]  /*17b80*/  LDS R120, [R2] ;  /* 0x0000000002787984 */ /* 0x000fe80000000800 */
[----:B------:R-:W-:Y:S04]  /*17b90*/  LDS R122, [R2+0x800] ;  /* 0x00080000027a7984 */ /* 0x000fe80000000800 */
[----:B------:R-:W-:Y:S04]  /*17ba0*/  LDS R121, [R3] ;  /* 0x0000000003797984 */ /* 0x000fe80000000800 */
[----:B------:R-:W-:Y:S04]  /*17bb0*/  LDS R123, [R3+0x800] ;  /* 0x00080000037b7984 */ /* 0x000fe80000000800 */
[----:B------:R-:W-:Y:S04]  /*17bc0*/  LDS R112, [R2+0x80] ;  /* 0x0000800002707984 */ /* 0x000fe80000000800 */
[----:B------:R-:W-:Y:S04]  /*17bd0*/  LDS R114, [R2+0x880] ;  /* 0x0008800002727984 */ /* 0x000fe80000000800 */
[----:B------:R-:W-:Y:S04]  /*17be0*/  LDS R113, [R3+0x80] ;  /* 0x0000800003717984 */ /* 0x000fe80000000800 */
[----:B------:R-:W-:Y:S04]  /*17bf0*/  LDS R115, [R3+0x880] ;  /* 0x0008800003737984 */ /* 0x000fe80000000800 */
[----:B------:R-:W-:Y:S04]  /*17c00*/  LDS R96, [R2+0x100] ;  /* 0x0001000002607984 */ /* 0x000fe80000000800 */
[----:B------:R-:W-:Y:S04]  /*17c10*/  LDS R98, [R2+0x900] ;  /* 0x0009000002627984 */ /* 0x000fe80000000800 */
[----:B------:R-:W-:Y:S04]  /*17c20*/  LDS R97, [R3+0x100] ;  /* 0x0001000003617984 */ /* 0x000fe80000000800 */
[----:B------:R-:W-:Y:S01]  /*17c30*/  LDS R99, [R3+0x900] ;  /* 0x0009000003637984 */ /* 0x000fe20000000800 */
[----:B------:R-:W-:-:S02]  /*17c40*/  IMAD.U32 R197, RZ, RZ, UR4 ;  /* 0x00000004ffc57e24 */ /* 0x000fc4000f8e00ff */
[----:B--2---:R-:W-:-:S05]  /*17c50*/  IMAD R196, R196, 0x10000, R8 ;  /* 0x00010000c4c47824 */ /* 0x004fca00078e0208 */
[----:B------:R-:W1:Y:S04]  /*17c60*/  LDSM.16.M88.4 R32, [R196+0x24000] ;  /* 0x02400000c420783b */ /* 0x000e680000000200 */
[----:B------:R-:W2:Y:S04]  /*17c70*/  LDSM.16.M88.4 R8, [R196+0x20000] ;  /* 0x02000000c408783b */ /* 0x000ea80000000200 */
[----:B------:R-:W4:Y:S04]  /*17c80*/  LDSM.16.M88.4 R28, [R196+0x22000] ;  /* 0x02200000c41c783b */ /* 0x000f280000000200 */
[----:B------:R-:W5:Y:S04]  /*17c90*/  LDSM.16.M88.4 R68, [R196+0x26000] ;  /* 0x02600000c444783b */ /* 0x000f680000000200 */
[----:B------:R-:W-:Y:S04]  /*17ca0*/  LDSM.16.M88.4 R60, [R196+0x2a000] ;  /* 0x02a00000c43c783b */ /* 0x000fe80000000200 */
[----:B------:R-:W-:Y:S04]  /*17cb0*/  LDSM.16.M88.4 R56, [R196+0x2c000] ;  /* 0x02c00000c438783b */ /* 0x000fe80000000200 */
[----:B------:R-:W-:Y:S01]  /*17cc0*/  LDSM.16.M88.4 R44, [R196+0x2e000] ;  /* 0x02e00000c42c783b */ /* 0x000fe20000000200 */
[C---:B-1----:R-:W-:Y:S03]  /*17cd0*/  HMMA.1688.F32.TF32 R176, R12.reuse, R32, R64 ;  /* 0x000000200cb0723c */ /* 0x042fe60000081040 */
[----:B------:R-:W1:Y:S05]  /*17ce0*/  LDSM.16.M88.4 R64, [R196+0x28000] ;  /* 0x02800000c440783b */ /* 0x000e6a0000000200 */
[-C--:B--2---:R-:W-:Y:S08]  /*17cf0*/  HMMA.1688.F32.TF32 R184, R12, R8.reuse, R180 ;  /* 0x000000080cb8723c */ /* 0x084ff000000810b4 */
[-C--:B------:R-:W-:Y:S08]  /*17d00*/  HMMA.1688.F32.TF32 R100, R120, R8.reuse, R100 ;  /* 0x000000087864723c */ /* 0x080ff00000081064 */
[-C--:B------:R-:W-:Y:S08]  /*17d10*/  HMMA.1688.F32.TF32 R156, R112, R8.reuse, R156 ;  /* 0x00000008709c723c */ /* 0x080ff0000008109c */
[----:B------:R-:W-:Y:S01]  /*17d20*/  HMMA.1688.F32.TF32 R48, R96, R8, R172 ;  /* 0x000000086030723c */ /* 0x000fe200000810ac */
[----:B---3--:R-:W-:Y:S01]  /*17d30*/  IMAD R197, R197, 0x10000, R192 ;  /* 0x00010000c5c57824 */ /* 0x008fe200078e02c0 */
[----:B------:R-:W-:Y:S04]  /*17d40*/  LDS R8, [R2+0x2180] ;  /* 0x0021800002087984 */ /* 0x000fe80000000800 */
[----:B------:R-:W-:Y:S02]  /*17d50*/  LDS R9, [R3+0x2180] ;  /* 0x0021800003097984 */ /* 0x000fe40000000800 */
[-C--:B----4-:R-:W-:Y:S08]  /*17d60*/  HMMA.1688.F32.TF32 R104, R120, R28.reuse, R104 ;  /* 0x0000001c7868723c */ /* 0x090ff00000081068 */
[-C--:B------:R-:W-:Y:S08]  /*17d70*/  HMMA.1688.F32.TF32 R152, R112, R28.reuse, R152 ;  /* 0x0000001c7098723c */ /* 0x080ff00000081098 */
[-C--:B------:R-:W-:Y:S08]  /*17d80*/  HMMA.1688.F32.TF32 R72, R96, R28.reuse, R72 ;  /* 0x0000001c6048723c */ /* 0x080ff00000081048 */
[----:B------:R-:W-:Y:S08]  /*17d90*/  HMMA.1688.F32.TF32 R180, R12, R28, R124 ;  /* 0x0000001c0cb4723c */ /* 0x000ff0000008107c */
[-C--:B------:R-:W-:Y:S08]  /*17da0*/  HMMA.1688.F32.TF32 R108, R120, R32.reuse, R108 ;  /* 0x00000020786c723c */ /* 0x080ff0000008106c */
[-C--:B------:R-:W-:Y:S08]  /*17db0*/  HMMA.1688.F32.TF32 R148, R112, R32.reuse, R148 ;  /* 0x000000207094723c */ /* 0x080ff00000081094 */
[----:B------:R-:W-:Y:S08]  /*17dc0*/  HMMA.1688.F32.TF32 R76, R96, R32, R76 ;  /* 0x00000020604c723c */ /* 0x000ff0000008104c */
[C---:B-----5:R-:W-:Y:S08]  /*17dd0*/  HMMA.1688.F32.TF32 R88, R120.reuse, R68, R88 ;  /* 0x000000447858723c */ /* 0x060ff00000081058 */
[C---:B-1----:R-:W-:Y:S08]  /*17de0*/  HMMA.1688.F32.TF32 R116, R120.reuse, R64, R116 ;  /* 0x000000407874723c */ /* 0x042ff00000081074 */
[C---:B------:R-:W-:Y:S08]  /*17df0*/  HMMA.1688.F32.TF32 R168, R120.reuse, R60, R168 ;  /* 0x0000003c78a8723c */ /* 0x040ff000000810a8 */
[C---:B------:R-:W-:Y:S08]  /*17e00*/  HMMA.1688.F32.TF32 R164, R120.reuse, R56, R164 ;  /* 0x0000003878a4723c */ /* 0x040ff000000810a4 */
[----:B------:R-:W-:Y:S01]  /*17e10*/  HMMA.1688.F32.TF32 R160, R120, R44, R160 ;  /* 0x0000002c78a0723c */ /* 0x000fe200000810a0 */
[----:B------:R-:W-:Y:S04]  /*17e20*/  LDS R120, [R2+0x1000] ;  /* 0x0010000002787984 */ /* 0x000fe80000000800 */
[----:B------:R-:W-:Y:S03]  /*17e30*/  LDS R122, [R2+0x1800] ;  /* 0x00180000027a7984 */ /* 0x000fe60000000800 */
[C---:B------:R-:W-:Y:S01]  /*17e40*/  HMMA.1688.F32.TF32 R144, R112.reuse, R68, R144 ;  /* 0x000000447090723c */ /* 0x040fe20000081090 */
[----:B------:R-:W-:Y:S04]  /*17e50*/  LDS R121, [R3+0x1000] ;  /* 0x0010000003797984 */ /* 0x000fe80000000800 */
[----:B------:R-:W1:Y:S03]  /*17e60*/  LDS R123, [R3+0x1800] ;  /* 0x00180000037b7984 */ /* 0x000e660000000800 */
[C---:B------:R-:W-:Y:S08]  /*17e70*/  HMMA.1688.F32.TF32 R140, R112.reuse, R64, R140 ;  /* 0x00000040708c723c */ /* 0x040ff0000008108c */
[C---:B------:R-:W-:Y:S08]  /*17e80*/  HMMA.1688.F32.TF32 R136, R112.reuse, R60, R136 ;  /* 0x0000003c7088723c */ /* 0x040ff00000081088 */
[C---:B------:R-:W-:Y:S08]  /*17e90*/  HMMA.1688.F32.TF32 R132, R112.reuse, R56, R132 ;  /* 0x000000387084723c */ /* 0x040ff00000081084 */
[----:B------:R-:W-:Y:S01]  /*17ea0*/  HMMA.1688.F32.TF32 R128, R112, R44, R128 ;  /* 0x0000002c7080723c */ /* 0x000fe20000081080 */
[----:B------:R-:W-:Y:S04]  /*17eb0*/  LDS R112, [R2+0x1100] ;  /* 0x0011000002707984 */ /* 0x000fe80000000800 */
[----:B------:R-:W-:Y:S03]  /*17ec0*/  LDS R114, [R2+0x1900] ;  /* 0x0019000002727984 */ /* 0x000fe60000000800 */
[C---:B------:R-:W-:Y:S01]  /*17ed0*/  HMMA.1688.F32.TF32 R80, R96.reuse, R68, R80 ;  /* 0x000000446050723c */ /* 0x040fe20000081050 */
[----:B------:R-:W-:Y:S04]  /*17ee0*/  LDS R113, [R3+0x1100] ;  /* 0x0011000003717984 */ /* 0x000fe80000000800 */
[----:B------:R-:W-:Y:S03]  /*17ef0*/  LDS R115, [R3+0x1900] ;  /* 0x0019000003737984 */ /* 0x000fe60000000800 */
        /* <DEDUP_REMOVED lines=8> */
[----:B------:R-:W2:Y:S03]  /*17f80*/  LDS R99, [R3+0x1880] ;  /* 0x0018800003637984 */ /* 0x000ea60000000800 */
[C---:B------:R-:W-:Y:S08]  /*17f90*/  HMMA.1688.F32.TF32 R24, R12.reuse, R64, R24 ;  /* 0x000000400c18723c */ /* 0x040ff00000081018 */
[C---:B------:R-:W-:Y:S08]  /*17fa0*/  HMMA.1688.F32.TF32 R20, R12.reuse, R60, R20 ;  /* 0x0000003c0c14723c */ /* 0x040ff00000081014 */
[C---:B------:R-:W-:Y:S08]  /*17fb0*/  HMMA.1688.F32.TF32 R16, R12.reuse, R56, R16 ;  /* 0x000000380c10723c */ /* 0x040ff00000081010 */
[----:B------:R-:W-:Y:S01]  /*17fc0*/  HMMA.1688.F32.TF32 R4, R12, R44, R4 ;  /* 0x0000002c0c04723c */ /* 0x000fe20000081004 */
[----:B------:R-:W-:Y:S04]  /*17fd0*/  LDS R12, [R2+0x1180] ;  /* 0x00118000020c7984 */ /* 0x000fe80000000800 */
[----:B------:R-:W-:Y:S04]  /*17fe0*/  LDS R14, [R2+0x1980] ;  /* 0x00198000020e7984 */ /* 0x000fe80000000800 */
[----:B------:R-:W-:Y:S04]  /*17ff0*/  LDS R13, [R3+0x1180] ;  /* 0x00118000030d7984 */ /* 0x000fe80000000800 */
[----:B------:R-:W3:Y:S01]  /*18000*/  LDS R15, [R3+0x1980] ;  /* 0x00198000030f7984 */ /* 0x000ee20000000800 */
[C---:B-1----:R-:W-:Y:S08]  /*18010*/  HMMA.1688.F32.TF32 R100, R120.reuse, R10, R100 ;  /* 0x0000000a7864723c */ /* 0x042ff00000081064 */
[C---:B------:R-:W-:Y:S08]  /*18020*/  HMMA.1688.F32.TF32 R104, R120.reuse, R30, R104 ;  /* 0x0000001e7868723c */ /* 0x040ff00000081068 */
[C---:B------:R-:W-:Y:S08]  /*18030*/  HMMA.1688.F32.TF32 R108, R120.reuse, R34, R108 ;  /* 0x00000022786c723c */ /* 0x040ff0000008106c */
[C---:B------:R-:W-:Y:S01]  /*18040*/  HMMA.1688.F32.TF32 R172, R120.reuse, R70, R88 ;  /* 0x0000004678ac723c */ /* 0x040fe20000081058 */
[----:B------:R-:W-:Y:S07]  /*18050*/  LDSM.16.M88.4 R88, [R197+0x20000] ;  /* 0x02000000c558783b */ /* 0x000fee0000000200 */
[C---:B------:R-:W-:Y:S08]  /*18060*/  HMMA.1688.F32.TF32 R116, R120.reuse, R66, R116 ;  /* 0x000000427874723c */ /* 0x040ff00000081074 */
[C---:B------:R-:W-:Y:S08]  /*18070*/  HMMA.1688.F32.TF32 R168, R120.reuse, R62, R168 ;  /* 0x0000003e78a8723c */ /* 0x040ff000000810a8 */
[C---:B------:R-:W-:Y:S08]  /*18080*/  HMMA.1688.F32.TF32 R164, R120.reuse, R58, R164 ;  /* 0x0000003a78a4723c */ /* 0x040ff000000810a4 */
[----:B------:R-:W-:Y:S08]  /*18090*/  HMMA.1688.F32.TF32 R160, R120, R46, R160 ;  /* 0x0000002e78a0723c */ /* 0x000ff000000810a0 */
[C---:B--2---:R-:W-:Y:S08]  /*180a0*/  HMMA.1688.F32.TF32 R156, R96.reuse, R10, R156 ;  /* 0x0000000a609c723c */ /* 0x044ff0000008109c */
[C---:B------:R-:W-:Y:S08]  /*180b0*/  HMMA.1688.F32.TF32 R152, R96.reuse, R30, R152 ;  /* 0x0000001e6098723c */ /* 0x040ff00000081098 */
[C---:B------:R-:W-:Y:S08]  /*180c0*/  HMMA.1688.F32.TF32 R148, R96.reuse, R34, R148 ;  /* 0x000000226094723c */ /* 0x040ff00000081094 */
[C---:B------:R-:W-:Y:S08]  /*180d0*/  HMMA.1688.F32.TF32 R144, R96.reuse, R70, R144 ;  /* 0x000000466090723c */ /* 0x040ff00000081090 */
[C---:B------:R-:W-:Y:S08]  /*180e0*/  HMMA.1688.F32.TF32 R140, R96.reuse, R66, R140 ;  /* 0x00000042608c723c */ /* 0x040ff0000008108c */
[C---:B------:R-:W-:Y:S08]  /*180f0*/  HMMA.1688.F32.TF32 R136, R96.reuse, R62, R136 ;  /* 0x0000003e6088723c */ /* 0x040ff00000081088 */
[C---:B------:R-:W-:Y:S08]  /*18100*/  HMMA.1688.F32.TF32 R132, R96.reuse, R58, R132 ;  /* 0x0000003a6084723c */ /* 0x040ff00000081084 */
[----:B------:R-:W-:Y:S08]  /*18110*/  HMMA.1688.F32.TF32 R128, R96, R46, R128 ;  /* 0x0000002e6080723c */ /* 0x000ff00000081080 */
[-C--:B------:R-:W-:Y:S08]  /*18120*/  HMMA.1688.F32.TF32 R124, R112, R10.reuse, R48 ;  /* 0x0000000a707c723c */ /* 0x080ff00000081030 */
[----:B---3--:R-:W-:Y:S01]  /*18130*/  HMMA.1688.F32.TF32 R188, R12, R10, R184 ;  /* 0x0000000a0cbc723c */ /* 0x008fe200000810b8 */
[----:B------:R-:W-:Y:S04]  /*18140*/  LDS R10, [R2+0x2980] ;  /* 0x00298000020a7984 */ /* 0x000fe80000000800 */
[----:B------:R-:W-:Y:S03]  /*18150*/  LDS R11, [R3+0x2980] ;  /* 0x00298000030b7984 */ /* 0x000fe60000000800 */
[C---:B------:R-:W-:Y:S01]  /*18160*/  HMMA.1688.F32.TF32 R120, R112.reuse, R30, R72 ;  /* 0x0000001e7078723c */ /* 0x040fe20000081048 */
        /* <DEDUP_REMOVED lines=17> */
[----:B------:R-:W-:Y:S08]  /*18280*/  HMMA.1688.F32.TF32 R36, R112, R46, R36 ;  /* 0x0000002e7024723c */ /* 0x000ff00000081024 */
[C---:B------:R-:W-:Y:S01]  /*18290*/  HMMA.1688.F32.TF32 R184, R12.reuse, R30, R180 ;  /* 0x0000001e0cb8723c */ /* 0x040fe200000810b4 */
[----:B------:R-:W1:Y:S07]  /*182a0*/  LDSM.16.M88.4 R28, [R197+0x24000] ;  /* 0x02400000c51c783b */ /* 0x000e6e0000000200 */
[C---:B------:R-:W-:Y:S01]  /*182b0*/  HMMA.1688.F32.TF32 R112, R12.reuse, R34, R176 ;  /* 0x000000220c70723c */ /* 0x040fe200000810b0 */
[----:B------:R-:W2:Y:S07]  /*182c0*/  LDSM.16.M88.4 R32, [R197+0x22000] ;  /* 0x02200000c520783b */ /* 0x000eae0000000200 */
[C---:B------:R-:W-:Y:S08]  /*182d0*/  HMMA.1688.F32.TF32 R68, R12.reuse, R70, R92 ;  /* 0x000000460c44723c */ /* 0x040ff0000008105c */
[C---:B------:R-:W-:Y:S01]  /*182e0*/  HMMA.1688.F32.TF32 R64, R12.reuse, R66, R24 ;  /* 0x000000420c40723c */ /* 0x040fe20000081018 */
[----:B------:R-:W3:Y:S07]  /*182f0*/  LDSM.16.M88.4 R24, [R197+0x26000] ;  /* 0x02600000c518783b */ /* 0x000eee0000000200 */
[C---:B------:R-:W-:Y:S01]  /*18300*/  HMMA.1688.F32.TF32 R60, R12.reuse, R62, R20 ;  /* 0x0000003e0c3c723c */ /* 0x040fe20000081014 */
[----:B------:R-:W4:Y:S07]  /*18310*/  LDSM.16.M88.4 R20, [R197+0x28000] ;  /* 0x02800000c514783b */ /* 0x000f2e0000000200 */
[C---:B------:R-:W-:Y:S01]  /*18320*/  HMMA.1688.F32.TF32 R56, R12.reuse, R58, R16 ;  /* 0x0000003a0c38723c */ /* 0x040fe20000081010 */
[----:B------:R-:W5:Y:S07]  /*18330*/  LDSM.16.M88.4 R16, [R197+0x2a000] ;  /* 0x02a00000c510783b */ /* 0x000f6e0000000200 */
[----:B------:R-:W-:Y:S01]  /*18340*/  HMMA.1688.F32.TF32 R44, R12, R46, R4 ;  /* 0x0000002e0c2c723c */ /* 0x000fe20000081004 */
[----:B------:R-:W2:Y:S04]  /*18350*/  LDSM.16.M88.4 R12, [R197+0x2c000] ;  /* 0x02c00000c50c783b */ /* 0x000ea80000000200 */
[----:B------:R-:W2:Y:S03]  /*18360*/  LDSM.16.M88.4 R4, [R197+0x2e000] ;  /* 0x02e00000c504783b */ /* 0x000ea60000000200 */
[----:B-1----:R-:W-:Y:S08]  /*18370*/  HMMA.1688.F32.TF32 R92, R8, R28, R112 ;  /* 0x0000001c085c723c */ /* 0x002ff00000081070 */
[-C--:B------:R-:W-:Y:S08]  /*18380*/  HMMA.1688.F32.TF32 R100, R80, R88.reuse, R100 ;  /* 0x000000585064723c */ /* 0x080ff00000081064 */
[-C--:B------:R-:W-:Y:S08]  /*18390*/  HMMA.1688.F32.TF32 R156, R76, R88.reuse, R156 ;  /* 0x000000584c9c723c */ /* 0x080ff0000008109c */
[-C--:B------:R-:W-:Y:S08]  /*183a0*/  HMMA.1688.F32.TF32 R124, R72, R88.reuse, R124 ;  /* 0x00000058487c723c */ /* 0x080ff0000008107c */
[----:B------:R-:W-:Y:S08]  /*183b0*/  HMMA.1688.F32.TF32 R180, R8, R88, R188 ;  /* 0x0000005808b4723c */ /* 0x000ff000000810bc */
[-C--:B--2---:R-:W-:Y:S08]  /*183c0*/  HMMA.1688.F32.TF32 R104, R80, R32.reuse, R104 ;  /* 0x000000205068723c */ /* 0x084ff00000081068 */
[-C--:B------:R-:W-:Y:S08]  /*183d0*/  HMMA.1688.F32.TF32 R152, R76, R32.reuse, R152 ;  /* 0x000000204c98723c */ /* 0x080ff00000081098 */
[-C--:B------:R-:W-:Y:S08]  /*183e0*/  HMMA.1688.F32.TF32 R120, R72, R32.reuse, R120 ;  /* 0x000000204878723c */ /* 0x080ff00000081078 */
[----:B------:R-:W-:Y:S01]  /*183f0*/  HMMA.1688.F32.TF32 R176, R8, R32, R184 ;  /* 0x0000002008b0723c */ /* 0x000fe200000810b8 */
[----:B------:R-:W-:Y:S04]  /*18400*/  LDS R184, [R2+0xb080] ;  /* 0x00b0800002b87984 */ /* 0x000fe80000000800 */
[----:B------:R-:W-:Y:S03]  /*18410*/  LDS R186, [R2+0xb880] ;  /* 0x00b8800002ba7984 */ /* 0x000fe60000000800 */
[-C--:B------:R-:W-:Y:S01]  /*18420*/  HMMA.1688.F32.TF32 R108, R80, R28.reuse, R108 ;  /* 0x0000001c506c723c */ /* 0x080fe2000008106c */
[----:B------:R-:W-:Y:S04]  /*18430*/  LDS R185, [R3+0xb080] ;  /* 0x00b0800003b97984 */ /* 0x000fe80000000800 */
[----:B------:R-:W-:Y:S03]  /*18440*/  LDS R187, [R3+0xb880] ;  /* 0x00b8800003bb7984 */ /* 0x000fe60000000800 */
[-C--:B------:R-:W-:Y:S08]  /*18450*/  HMMA.1688.F32.TF32 R148, R76, R28.reuse, R148 ;  /* 0x0000001c4c94723c */ /* 0x080ff00000081094 */
[----:B------:R-:W-:Y:S08]  /*18460*/  HMMA.1688.F32.TF32 R96, R72, R28, R96 ;  /* 0x0000001c4860723c */ /* 0x000ff00000081060 */
[C---:B---3--:R-:W-:Y:S01]  /*18470*/  HMMA.1688.F32.TF32 R112, R80.reuse, R24, R172 ;  /* 0x000000185070723c */ /* 0x048fe200000810ac */
[----:B------:R-:W-:Y:S04]  /*18480*/  LDS R172, [R2+0x5080] ;  /* 0x0050800002ac7984 */ /* 0x000fe80000000800 */
[----:B------:R-:W-:Y:S03]  /*18490*/  LDS R174, [R2+0x5880] ;  /* 0x0058800002ae7984 */ /* 0x000fe60000000800 */
[C---:B----4-:R-:W-:Y:S01]  /*184a0*/  HMMA.1688.F32.TF32 R116, R80.reuse, R20, R116 ;  /* 0x000000145074723c */ /* 0x050fe20000081074 */
[----:B------:R-:W-:Y:S04]  /*184b0*/  LDS R173, [R3+0x5080] ;  /* 0x0050800003ad7984 */ /* 0x000fe80000000800 */
[----:B------:R-:W-:Y:S03]  /*184c0*/  LDS R175, [R3+0x5880] ;  /* 0x0058800003af7984 */ /* 0x000fe60000000800 */
[C---:B-----5:R-:W-:Y:S08]  /*184d0*/  HMMA.1688.F32.TF32 R168, R80.reuse, R16, R168 ;  /* 0x0000001050a8723c */ /* 0x060ff000000810a8 */
        /* <DEDUP_REMOVED lines=24> */
[----:B------:R-:W3:Y:S03]  /*18660*/  LDS R75, [R3+0x3900] ;  /* 0x00390000034b7984 */ /* 0x000ee60000000800 */
[C---:B------:R-:W-:Y:S08]  /*18670*/  HMMA.1688.F32.TF32 R64, R8.reuse, R20, R64 ;  /* 0x000000140840723c */ /* 0x040ff00000081040 */
[C---:B------:R-:W-:Y:S08]  /*18680*/  HMMA.1688.F32.TF32 R60, R8.reuse, R16, R60 ;  /* 0x00000010083c723c */ /* 0x040ff0000008103c */
[C---:B------:R-:W-:Y:S08]  /*18690*/  HMMA.1688.F32.TF32 R56, R8.reuse, R12, R56 ;  /* 0x0000000c0838723c */ /* 0x040ff00000081038 */
[----:B------:R-:W-:Y:S01]  /*186a0*/  HMMA.1688.F32.TF32 R8, R8, R4, R44 ;  /* 0x000000040808723c */ /* 0x000fe2000008102c */
[----:B------:R-:W-:Y:S04]  /*186b0*/  LDS R44, [R2+0x3180] ;  /* 0x00318000022c7984 */ /* 0x000fe80000000800 */
[----:B------:R-:W-:Y:S04]  /*186c0*/  LDS R46, [R2+0x3980] ;  /* 0x00398000022e7984 */ /* 0x000fe80000000800 */
[----:B------:R-:W-:Y:S04]  /*186d0*/  LDS R45, [R3+0x3180] ;  /* 0x00318000032d7984 */ /* 0x000fe80000000800 */
[----:B------:R-:W4:Y:S01]  /*186e0*/  LDS R47, [R3+0x3980] ;  /* 0x00398000032f7984 */ /* 0x000f220000000800 */
[C---:B-1----:R-:W-:Y:S08]  /*186f0*/  HMMA.1688.F32.TF32 R100, R80.reuse, R90, R100 ;  /* 0x0000005a5064723c */ /* 0x042ff00000081064 */
[C---:B------:R-:W-:Y:S08]  /*18700*/  HMMA.1688.F32.TF32 R104, R80.reuse, R34, R104 ;  /* 0x000000225068723c */ /* 0x040ff00000081068 */
[C---:B------:R-:W-:Y:S08]  /*18710*/  HMMA.1688.F32.TF32 R108, R80.reuse, R30, R108 ;  /* 0x0000001e506c723c */ /* 0x040ff0000008106c */
[C---:B------:R-:W-:Y:S08]  /*18720*/  HMMA.1688.F32.TF32 R112, R80.reuse, R26, R112 ;  /* 0x0000001a5070723c */ /* 0x040ff00000081070 */
[C---:B------:R-:W-:Y:S08]  /*18730*/  HMMA.1688.F32.TF32 R116, R80.reuse, R22, R116 ;  /* 0x000000165074723c */ /* 0x040ff00000081074 */
[C---:B------:R-:W-:Y:S08]  /*18740*/  HMMA.1688.F32.TF32 R168, R80.reuse, R18, R168 ;  /* 0x0000001250a8723c */ /* 0x040ff000000810a8 */
[C---:B------:R-:W-:Y:S08]  /*18750*/  HMMA.1688.F32.TF32 R164, R80.reuse, R14, R164 ;  /* 0x0000000e50a4723c */ /* 0x040ff000000810a4 */
[----:B------:R-:W-:Y:S01]  /*18760*/  HMMA.1688.F32.TF32 R160, R80, R6, R160 ;  /* 0x0000000650a0723c */ /* 0x000fe200000810a0 */
[----:B------:R-:W-:Y:S07]  /*18770*/  LDSM.16.M88.4 R80, [R196+0x2e080] ;  /* 0x02e08000c450783b */ /* 0x000fee0000000200 */
[C---:B--2---:R-:W-:Y:S08]  /*18780*/  HMMA.1688.F32.TF32 R156, R76.reuse, R90, R156 ;  /* 0x0000005a4c9c723c */ /* 0x044ff0000008109c */
        /* <DEDUP_REMOVED lines=8> */
[C---:B---3--:R-:W-:Y:S08]  /*18810*/  HMMA.1688.F32.TF32 R124, R72.reuse, R90, R124 ;  /* 0x0000005a487c723c */ /* 0x048ff0000008107c */
        /* <DEDUP_REMOVED lines=8> */
[C---:B----4-:R-:W-:Y:S08]  /*188a0*/  HMMA.1688.F32.TF32 R88, R44.reuse, R90, R180 ;  /* 0x0000005a2c58723c */ /* 0x050ff000000810b4 */
        /* <DEDUP_REMOVED lines=10> */
[----:B------:R-:W1:Y:S04]  /*18950*/  LDSM.16.M88.4 R64, [R196+0x22080] ;  /* 0x02208000c440783b */ /* 0x000e680000000200 */
[----:B------:R-:W2:Y:S03]  /*18960*/  LDSM.16.M88.4 R68, [R196+0x24080] ;  /* 0x02408000c444783b */ /* 0x000ea60000000200 */
[C---:B------:R-:W-:Y:S01]  /*18970*/  HMMA.1688.F32.TF32 R16, R44.reuse, R18, R60 ;  /* 0x000000122c10723c */ /* 0x040fe2000008103c */
[----:B------:R-:W-:Y:S04]  /*18980*/  LDSM.16.M88.4 R60, [R196+0x2a080] ;  /* 0x02a08000c43c783b */ /* 0x000fe80000000200 */
[----:B------:R-:W-:Y:S03]  /*18990*/  LDS R177, [R3+0x5000] ;  /* 0x0050000003b17984 */ /* 0x000fe60000000800 */
[C---:B------:R-:W-:Y:S01]  /*189a0*/  HMMA.1688.F32.TF32 R12, R44.reuse, R14, R56 ;  /* 0x0000000e2c0c723c */ /* 0x040fe20000081038 */
[----:B------:R-:W3:Y:S04]  /*189b0*/  LDSM.16.M88.4 R56, [R196+0x20080] ;  /* 0x02008000c438783b */ /* 0x000ee80000000200 */
[----:B------:R-:W-:Y:S03]  /*189c0*/  LDS R179, [R3+0x5800] ;  /* 0x0058000003b37984 */ /* 0x000fe60000000800 */
[----:B------:R-:W-:Y:S01]  /*189d0*/  HMMA.1688.F32.TF32 R4, R44, R6, R8 ;  /* 0x000000062c04723c */ /* 0x000fe20000081008 */
[----:B------:R-:W4:Y:S04]  /*189e0*/  LDSM.16.M88.4 R44, [R196+0x2c080] ;  /* 0x02c08000c42c783b */ /* 0x000f280000000200 */
[----:B------:R-:W-:Y:S04]  /*189f0*/  LDS R8, [R2+0x4080] ;  /* 0x0040800002087984 */ /* 0x000fe80000000800 */
[----:B------:R-:W-:Y:S04]  /*18a00*/  LDS R10, [R2+0x4880] ;  /* 0x00488000020a7984 */ /* 0x000fe80000000800 */
[----:B------:R-:W-:Y:S04]  /*18a10*/  LDS R9, [R3+0x4080] ;  /* 0x0040800003097984 */ /* 0x000fe80000000800 */
[----:B------:R-:W5:Y:S01]  /*18a20*/  LDS R11, [R3+0x4880] ;  /* 0x00488000030b7984 */ /* 0x000f620000000800 */
[C---:B-1----:R-:W-:Y:S08]  /*18a30*/  HMMA.1688.F32.TF32 R104, R92.reuse, R64, R104 ;  /* 0x000000405c68723c */ /* 0x042ff00000081068 */
[C---:B--2---:R-:W-:Y:S08]  /*18a40*/  HMMA.1688.F32.TF32 R108, R92.reuse, R68, R108 ;  /* 0x000000445c6c723c */ /* 0x044ff0000008106c */
[C---:B---3--:R-:W-:Y:S08]  /*18a50*/  HMMA.1688.F32.TF32 R100, R92.reuse, R56, R100 ;  /* 0x000000385c64723c */ /* 0x048ff00000081064 */
[C---:B------:R-:W-:Y:S08]  /*18a60*/  HMMA.1688.F32.TF32 R112, R92.reuse, R72, R112 ;  /* 0x000000485c70723c */ /* 0x040ff00000081070 */
[C---:B------:R-:W-:Y:S08]  /*18a70*/  HMMA.1688.F32.TF32 R116, R92.reuse, R76, R116 ;  /* 0x0000004c5c74723c */ /* 0x040ff00000081074 */
[C---:B------:R-:W-:Y:S08]  /*18a80*/  HMMA.1688.F32.TF32 R168, R92.reuse, R60, R168 ;  /* 0x0000003c5ca8723c */ /* 0x040ff000000810a8 */
[C---:B----4-:R-:W-:Y:S08]  /*18a90*/  HMMA.1688.F32.TF32 R164, R92.reuse, R44, R164 ;  /* 0x0000002c5ca4723c */ /* 0x050ff000000810a4 */
[----:B------:R-:W-:Y:S01]  /*18aa0*/  HMMA.1688.F32.TF32 R160, R92, R80, R160 ;  /* 0x000000505ca0723c */ /* 0x000fe200000810a0 */
[----:B------:R-:W-:Y:S04]  /*18ab0*/  LDS R92, [R2+0x4100] ;  /* 0x00410000025c7984 */ /* 0x000fe80000000800 */
[----:B------:R-:W-:Y:S03]  /*18ac0*/  LDS R94, [R2+0x4900] ;  /* 0x00490000025e7984 */ /* 0x000fe60000000800 */
[C---:B-----5:R-:W-:Y:S01]  /*18ad0*/  HMMA.1688.F32.TF32 R156, R8.reuse, R56, R156 ;  /* 0x00000038089c723c */ /* 0x060fe2000008109c */
[----:B------:R-:W-:Y:S04]  /*18ae0*/  LDS R93, [R3+0x4100] ;  /* 0x00410000035d7984 */ /* 0x000fe80000000800 */
[----:B------:R-:W1:Y:S03]  /*18af0*/  LDS R95, [R3+0x4900] ;  /* 0x00490000035f7984 */ /* 0x000e660000000800 */
[C---:B------:R-:W-:Y:S08]  /*18b00*/  HMMA.1688.F32.TF32 R152, R8.reuse, R64, R152 ;  /* 0x000000400898723c */ /* 0x040ff00000081098 */
[C---:B------:R-:W-:Y:S08]  /*18b10*/  HMMA.1688.F32.TF32 R148, R8.reuse, R68, R148 ;  /* 0x000000440894723c */ /* 0x040ff00000081094 */
[C---:B------:R-:W-:Y:S08]  /*18b20*/  HMMA.1688.F32.TF32 R144, R8.reuse, R72, R144 ;  /* 0x000000480890723c */ /* 0x040ff00000081090 */
[C---:B------:R-:W-:Y:S08]  /*18b30*/  HMMA.1688.F32.TF32 R140, R8.reuse, R76, R140 ;  /* 0x0000004c088c723c */ /* 0x040ff0000008108c */
[C---:B------:R-:W-:Y:S08]  /*18b40*/  HMMA.1688.F32.TF32 R136, R8.reuse, R60, R136 ;  /* 0x0000003c0888723c */ /* 0x040ff00000081088 */
[C---:B------:R-:W-:Y:S08]  /*18b50*/  HMMA.1688.F32.TF32 R132, R8.reuse, R44, R132 ;  /* 0x0000002c0884723c */ /* 0x040ff00000081084 */
[----:B------:R-:W-:Y:S01]  /*18b60*/  HMMA.1688.F32.TF32 R128, R8, R80, R128 ;  /* 0x000000500880723c */ /* 0x000fe20000081080 */
[----:B------:R-:W-:Y:S04]  /*18b70*/  LDS R8, [R2+0x4180] ;  /* 0x0041800002087984 */ /* 0x000fe80000000800 */
[----:B------:R-:W-:Y:S04]  /*18b80*/  LDS R10, [R2+0x4980] ;  /* 0x00498000020a7984 */ /* 0x000fe80000000800 */
[----:B------:R-:W-:Y:S04]  /*18b90*/  LDS R9, [R3+0x4180] ;  /* 0x0041800003097984 */ /* 0x000fe80000000800 */
[----:B------:R-:W2:Y:S01]  /*18ba0*/  LDS R11, [R3+0x4980] ;  /* 0x00498000030b7984 */ /* 0x000ea20000000800 */
        /* <DEDUP_REMOVED lines=9> */
[----:B------:R-:W-:Y:S03]  /*18c40*/  LDS R94, [R2+0x5900] ;  /* 0x00590000025e7984 */ /* 0x000fe60000000800 */
[C---:B--2---:R-:W-:Y:S01]  /*18c50*/  HMMA.1688.F32.TF32 R88, R8.reuse, R56, R88 ;  /* 0x000000380858723c */ /* 0x044fe20000081058 */
        /* <DEDUP_REMOVED lines=13> */
[C---:B------:R-:W-:Y:S08]  /*18d30*/  HMMA.1688.F32.TF32 R100, R176.reuse, R58, R100 ;  /* 0x0000003ab064723c */ /* 0x040ff00000081064 */
        /* <DEDUP_REMOVED lines=21> */
[C---:B-1----:R-:W-:Y:S01]  /*18e90*/  HMMA.1688.F32.TF32 R124, R92.reuse, R58, R124 ;  /* 0x0000003a5c7c723c */ /* 0x042fe2000008107c */
        /* <DEDUP_REMOVED lines=24> */
[----:B------:R-:W3:Y:S04]  /*19020*/  LDSM.16.M88.4 R24, [R197+0x24080] ;  /* 0x02408000c518783b */ /* 0x000ee80000000200 */
[----:B------:R-:W4:Y:S03]  /*19030*/  LDSM.16.M88.4 R20, [R197+0x26080] ;  /* 0x02608000c514783b */ /* 0x000f260000000200 */
[C---:B------:R-:W-:Y:S01]  /*19040*/  HMMA.1688.F32.TF32 R60, R8.reuse, R62, R16 ;  /* 0x0000003e083c723c */ /* 0x040fe20000081010 */
[----:B------:R-:W5:Y:S07]  /*19050*/  LDSM.16.M88.4 R16, [R197+0x28080] ;  /* 0x02808000c510783b */ /* 0x000f6e0000000200 */
[C---:B------:R-:W-:Y:S01]  /*19060*/  HMMA.1688.F32.TF32 R44, R8.reuse, R46, R12 ;  /* 0x0000002e082c723c */ /* 0x040fe2000008100c */
[----:B------:R-:W4:Y:S07]  /*19070*/  LDSM.16.M88.4 R12, [R197+0x2a080] ;  /* 0x02a08000c50c783b */ /* 0x000f2e0000000200 */
[----:B------:R-:W-:Y:S01]  /*19080*/  HMMA.1688.F32.TF32 R80, R8, R82, R4 ;  /* 0x000000520850723c */ /* 0x000fe20000081004 */
[----:B------:R-:W5:Y:S04]  /*19090*/  LDSM.16.M88.4 R8, [R197+0x2c080] ;  /* 0x02c08000c508783b */ /* 0x000f680000000200 */
[----:B------:R-:W5:Y:S03]  /*190a0*/  LDSM.16.M88.4 R4, [R197+0x2e080] ;  /* 0x02e08000c504783b */ /* 0x000f660000000200 */
[C---:B-1----:R-:W-:Y:S08]  /*190b0*/  HMMA.1688.F32.TF32 R100, R92.reuse, R32, R100 ;  /* 0x000000205c64723c */ /* 0x042ff00000081064 */
[C---:B--2---:R-:W-:Y:S08]  /*190c0*/  HMMA.1688.F32.TF32 R104, R92.reuse, R28, R104 ;  /* 0x0000001c5c68723c */ /* 0x044ff00000081068 */
[C---:B---3--:R-:W-:Y:S08]  /*190d0*/  HMMA.1688.F32.TF32 R108, R92.reuse, R24, R108 ;  /* 0x000000185c6c723c */ /* 0x048ff0000008106c */
[C---:B----4-:R-:W-:Y:S08]  /*190e0*/  HMMA.1688.F32.TF32 R112, R92.reuse, R20, R112 ;  /* 0x000000145c70723c */ /* 0x050ff00000081070 */
[C---:B-----5:R-:W-:Y:S08]  /*190f0*/  HMMA.1688.F32.TF32 R116, R92.reuse, R16, R116 ;  /* 0x000000105c74723c */ /* 0x060ff00000081074 */
        /* <DEDUP_REMOVED lines=81> */
[----:B------:R-:W1:Y:S04]  /*19610*/  LDSM.16.M88.4 R32, [R196+0x20100] ;  /* 0x02010000c420783b */ /* 0x000e680000000200 */
[----:B------:R-:W2:Y:S03]  /*19620*/  LDSM.16.M88.4 R28, [R196+0x22100] ;  /* 0x02210000c41c783b */ /* 0x000ea60000000200 */
[C---:B------:R-:W-:Y:S01]  /*19630*/  HMMA.1688.F32.TF32 R68, R88.reuse, R26, R68 ;  /* 0x0000001a5844723c */ /* 0x040fe20000081044 */
[----:B------:R-:W3:Y:S07]  /*19640*/  LDSM.16.M88.4 R24, [R196+0x24100] ;  /* 0x02410000c418783b */ /* 0x000eee0000000200 */
[C---:B------:R-:W-:Y:S01]  /*19650*/  HMMA.1688.F32.TF32 R72, R88.reuse, R22, R72 ;  /* 0x000000165848723c */ /* 0x040fe20000081048 */
[----:B------:R-:W4:Y:S07]  /*19660*/  LDSM.16.M88.4 R20, [R196+0x26100] ;  /* 0x02610000c414783b */ /* 0x000f2e0000000200 */
[C---:B------:R-:W-:Y:S01]  /*19670*/  HMMA.1688.F32.TF32 R76, R88.reuse, R18, R76 ;  /* 0x00000012584c723c */ /* 0x040fe2000008104c */
[----:B------:R-:W5:Y:S07]  /*19680*/  LDSM.16.M88.4 R16, [R196+0x28100] ;  /* 0x02810000c410783b */ /* 0x000f6e0000000200 */
[C---:B------:R-:W-:Y:S01]  /*19690*/  HMMA.1688.F32.TF32 R60, R88.reuse, R14, R60 ;  /* 0x0000000e583c723c */ /* 0x040fe2000008103c */
[----:B------:R-:W2:Y:S07]  /*196a0*/  LDSM.16.M88.4 R12, [R196+0x2a100] ;  /* 0x02a10000c40c783b */ /* 0x000eae0000000200 */
[C---:B------:R-:W-:Y:S01]  /*196b0*/  HMMA.1688.F32.TF32 R44, R88.reuse, R10, R44 ;  /* 0x0000000a582c723c */ /* 0x040fe2000008102c */
[----:B------:R-:W3:Y:S07]  /*196c0*/  LDSM.16.M88.4 R8, [R196+0x2c100] ;  /* 0x02c10000c408783b */ /* 0x000eee0000000200 */
[----:B------:R-:W-:Y:S01]  /*196d0*/  HMMA.1688.F32.TF32 R80, R88, R6, R80 ;  /* 0x000000065850723c */ /* 0x000fe20000081050 */
[----:B------:R-:W-:Y:S04]  /*196e0*/  LDS R88, [R2+0x8080] ;  /* 0x0080800002587984 */ /* 0x000fe80000000800 */
[----:B------:R-:W-:Y:S04]  /*196f0*/  LDS R90, [R2+0x8880] ;  /* 0x00888000025a7984 */ /* 0x000fe80000000800 */
[----:B------:R-:W-:Y:S04]  /*19700*/  LDS R89, [R3+0x8080] ;  /* 0x0080800003597984 */ /* 0x000fe80000000800 */
[----:B------:R-:W-:Y:S04]  /*19710*/  LDS R91, [R3+0x8880] ;  /* 0x00888000035b7984 */ /* 0x000fe80000000800 */
[----:B------:R-:W5:Y:S01]  /*19720*/  LDSM.16.M88.4 R4, [R196+0x2e100] ;  /* 0x02e10000c404783b */ /* 0x000f620000000200 */
        /* <DEDUP_REMOVED lines=55> */
[----:B------:R-:W-:Y:S08]  /*19aa0*/  HMMA.1688.F32.TF32 R160, R176, R6, R160 ;  /* 0x00000006b0a0723c */ /* 0x000ff000000810a0 */
        /* <DEDUP_REMOVED lines=23> */
[----:B------:R-:W-:Y:S04]  /*19c20*/  LDSM.16.M88.4 R32, [R197+0x20100] ;  /* 0x02010000c520783b */ /* 0x000fe80000000200 */
[----:B------:R-:W-:Y:S03]  /*19c30*/  LDS R93, [R3+0xa000] ;  /* 0x00a00000035d7984 */ /* 0x000fe60000000800 */
[C---:B------:R-:W-:Y:S01]  /*19c40*/  HMMA.1688.F32.TF32 R64, R88.reuse, R30, R64 ;  /* 0x0000001e5840723c */ /* 0x040fe20000081040 */
[----:B------:R-:W-:Y:S04]  /*19c50*/  LDSM.16.M88.4 R28, [R197+0x22100] ;  /* 0x02210000c51c783b */ /* 0x000fe80000000200 */
[----:B------:R-:W-:Y:S03]  /*19c60*/  LDS R95, [R3+0xa800] ;  /* 0x00a80000035f7984 */ /* 0x000fe60000000800 */
[C---:B------:R-:W-:Y:S01]  /*19c70*/  HMMA.1688.F32.TF32 R68, R88.reuse, R26, R68 ;  /* 0x0000001a5844723c */ /* 0x040fe20000081044 */
[----:B------:R-:W-:Y:S07]  /*19c80*/  LDSM.16.M88.4 R24, [R197+0x24100] ;  /* 0x02410000c518783b */ /* 0x000fee0000000200 */
        /* <DEDUP_REMOVED lines=8> */
[----:B------:R-:W-:Y:S01]  /*19d10*/  HMMA.1688.F32.TF32 R80, R88, R6, R80 ;  /* 0x000000065850723c */ /* 0x000fe20000081050 */
[----:B------:R-:W-:Y:S04]  /*19d20*/  LDS R88, [R2+0xa080] ;  /* 0x00a0800002587984 */ /* 0x000fe80000000800 */
[----:B------:R-:W-:Y:S04]  /*19d30*/  LDS R90, [R2+0xa880] ;  /* 0x00a88000025a7984 */ /* 0x000fe80000000800 */
[----:B------:R-:W-:Y:S04]  /*19d40*/  LDS R89, [R3+0xa080] ;  /* 0x00a0800003597984 */ /* 0x000fe80000000800 */
[----:B------:R-:W1:Y:S04]  /*19d50*/  LDS R91, [R3+0xa880] ;  /* 0x00a88000035b7984 */ /* 0x000e680000000800 */
[----:B------:R-:W2:Y:S01]  /*19d60*/  LDSM.16.M88.4 R4, [R197+0x2e100] ;  /* 0x02e10000c504783b */ /* 0x000ea20000000200 */
[C---:B-1----:R-:W-:Y:S08]  /*19d70*/  HMMA.1688.F32.TF32 R156, R88.reuse, R32, R156 ;  /* 0x00000020589c723c */ /* 0x042ff0000008109c */
[C---:B------:R-:W-:Y:S08]  /*19d80*/  HMMA.1688.F32.TF32 R152, R88.reuse, R28, R152 ;  /* 0x0000001c5898723c */ /* 0x040ff00000081098 */
[C---:B------:R-:W-:Y:S08]  /*19d90*/  HMMA.1688.F32.TF32 R148, R88.reuse, R24, R148 ;  /* 0x000000185894723c */ /* 0x040ff00000081094 */
[C---:B------:R-:W-:Y:S08]  /*19da0*/  HMMA.1688.F32.TF32 R144, R88.reuse, R20, R144 ;  /* 0x000000145890723c */ /* 0x040ff00000081090 */
[C---:B------:R-:W-:Y:S08]  /*19db0*/  HMMA.1688.F32.TF32 R140, R88.reuse, R16, R140 ;  /* 0x00000010588c723c */ /* 0x040ff0000008108c */
[C---:B------:R-:W-:Y:S08]  /*19dc0*/  HMMA.1688.F32.TF32 R136, R88.reuse, R12, R136 ;  /* 0x0000000c5888723c */ /* 0x040ff00000081088 */
[C---:B------:R-:W-:Y:S08]  /*19dd0*/  HMMA.1688.F32.TF32 R132, R88.reuse, R8, R132 ;  /* 0x000000085884723c */ /* 0x040ff00000081084 */
[----:B--2---:R-:W-:Y:S01]  /*19de0*/  HMMA.1688.F32.TF32 R128, R88, R4, R128 ;  /* 0x000000045880723c */ /* 0x004fe20000081080 */
[----:B------:R-:W-:Y:S04]  /*19df0*/  LDS R88, [R2+0xa180] ;  /* 0x00a1800002587984 */ /* 0x000fe80000000800 */
[----:B------:R-:W-:Y:S04]  /*19e00*/  LDS R90, [R2+0xa980] ;  /* 0x00a98000025a7984 */ /* 0x000fe80000000800 */
[----:B------:R-:W-:Y:S04]  /*19e10*/  LDS R89, [R3+0xa180] ;  /* 0x00a1800003597984 */ /* 0x000fe80000000800 */
[----:B------:R-:W1:Y:S01]  /*19e20*/  LDS R91, [R3+0xa980] ;  /* 0x00a98000035b7984 */ /* 0x000e620000000800 */
        /* <DEDUP_REMOVED lines=37> */
[C---:B------:R-:W-:Y:S01]  /*1a080*/  HMMA.1688.F32.TF32 R192, R88.reuse, R30, R64 ;  /* 0x0000001e58c0723c */ /* 0x040fe20000081040 */
[----:B------:R-:W-:Y:S04]  /*1a090*/  LDS R56, [R2+0xc180] ;  /* 0x00c1800002387984 */ /* 0x000fe80000000800 */
[----:B------:R-:W-:Y:S04]  /*1a0a0*/  LDS R58, [R2+0xc980] ;  /* 0x00c98000023a7984 */ /* 0x000fe80000000800 */
[----:B------:R-:W-:Y:S04]  /*1a0b0*/  LDS R57, [R3+0xc180] ;  /* 0x00c1800003397984 */ /* 0x000fe80000000800 */
[----:B------:R-:W-:Y:S04]  /*1a0c0*/  LDS R59, [R3+0xc980] ;  /* 0x00c98000033b7984 */ /* 0x000fe80000000800 */
[----:B------:R-:W2:Y:S01]  /*1a0d0*/  LDSM.16.M88.4 R64, [R196+0x24180] ;  /* 0x02418000c440783b */ /* 0x000ea20000000200 */
[----:B------:R-:W-:Y:S08]  /*1a0e0*/  HMMA.1688.F32.TF32 R68, R88, R26, R68 ;  /* 0x0000001a5844723c */ /* 0x000ff00000081044 */
[C---:B------:R-:W-:Y:S08]  /*1a0f0*/  HMMA.1688.F32.TF32 R176, R172.reuse, R18, R116 ;  /* 0x00000012acb0723c */ /* 0x040ff00000081074 */
[C---:B------:R-:W-:Y:S08]  /*1a100*/  HMMA.1688.F32.TF32 R100, R172.reuse, R34, R100 ;  /* 0x00000022ac64723c */ /* 0x040ff00000081064 */
[C---:B------:R-:W-:Y:S08]  /*1a110*/  HMMA.1688.F32.TF32 R104, R172.reuse, R30, R104 ;  /* 0x0000001eac68723c */ /* 0x040ff00000081068 */
[C---:B------:R-:W-:Y:S08]  /*1a120*/  HMMA.1688.F32.TF32 R108, R172.reuse, R26, R108 ;  /* 0x0000001aac6c723c */ /* 0x040ff0000008106c */
[C---:B------:R-:W-:Y:S01]  /*1a130*/  HMMA.1688.F32.TF32 R180, R172.reuse, R22, R112 ;  /* 0x00000016acb4723c */ /* 0x040fe20000081070 */
[----:B------:R-:W-:Y:S04]  /*1a140*/  LDS R112, [R2+0xc080] ;  /* 0x00c0800002707984 */ /* 0x000fe80000000800 */
[----:B------:R-:W-:Y:S03]  /*1a150*/  LDS R114, [R2+0xc880] ;  /* 0x00c8800002727984 */ /* 0x000fe60000000800 */
[C---:B------:R-:W-:Y:S01]  /*1a160*/  HMMA.1688.F32.TF32 R168, R172.reuse, R14, R168 ;  /* 0x0000000eaca8723c */ /* 0x040fe200000810a8 */
[----:B------:R-:W-:Y:S04]  /*1a170*/  LDS R113, [R3+0xc080] ;  /* 0x00c0800003717984 */ /* 0x000fe80000000800 */
[----:B------:R-:W-:Y:S03]  /*1a180*/  LDS R115, [R3+0xc880] ;  /* 0x00c8800003737984 */ /* 0x000fe60000000800 */
        /* <DEDUP_REMOVED lines=9> */
[C---:B-1----:R-:W-:Y:S01]  /*1a220*/  HMMA.1688.F32.TF32 R124, R92.reuse, R34, R124 ;  /* 0x000000225c7c723c */ /* 0x042fe2000008107c */
[----:B------:R-:W-:Y:S07]  /*1a230*/  LDSM.16.M88.4 R32, [R196+0x2a180] ;  /* 0x02a18000c420783b */ /* 0x000fee0000000200 */
[C---:B------:R-:W-:Y:S01]  /*1a240*/  HMMA.1688.F32.TF32 R120, R92.reuse, R30, R120 ;  /* 0x0000001e5c78723c */ /* 0x040fe20000081078 */
[----:B------:R-:W-:Y:S07]  /*1a250*/  LDSM.16.M88.4 R28, [R196+0x20180] ;  /* 0x02018000c41c783b */ /* 0x000fee0000000200 */
[C---:B------:R-:W-:Y:S01]  /*1a260*/  HMMA.1688.F32.TF32 R116, R92.reuse, R26, R96 ;  /* 0x0000001a5c74723c */ /* 0x040fe20000081060 */
[----:B------:R-:W-:Y:S04]  /*1a270*/  LDS R96, [R2+0xc100] ;  /* 0x00c1000002607984 */ /* 0x000fe80000000800 */
[----:B------:R-:W-:Y:S03]  /*1a280*/  LDS R98, [R2+0xc900] ;  /* 0x00c9000002627984 */ /* 0x000fe60000000800 */
[C---:B------:R-:W-:Y:S01]  /*1a290*/  HMMA.1688.F32.TF32 R48, R92.reuse, R22, R48 ;  /* 0x000000165c30723c */ /* 0x040fe20000081030 */
[----:B------:R-:W-:Y:S04]  /*1a2a0*/  LDS R97, [R3+0xc100] ;  /* 0x00c1000003617984 */ /* 0x000fe80000000800 */
[----:B------:R-:W1:Y:S03]  /*1a2b0*/  LDS R99, [R3+0xc900] ;  /* 0x00c9000003637984 */ /* 0x000e660000000800 */
[C---:B------:R-:W-:Y:S01]  /*1a2c0*/  HMMA.1688.F32.TF32 R52, R92.reuse, R18, R52 ;  /* 0x000000125c34723c */ /* 0x040fe20000081034 */
[----:B------:R-:W3:Y:S07]  /*1a2d0*/  LDSM.16.M88.4 R24, [R196+0x22180] ;  /* 0x02218000c418783b */ /* 0x000eee0000000200 */
[C---:B------:R-:W-:Y:S08]  /*1a2e0*/  HMMA.1688.F32.TF32 R40, R92.reuse, R14, R40 ;  /* 0x0000000e5c28723c */ /* 0x040ff00000081028 */
[----:B------:R-:W-:Y:S08]  /*1a2f0*/  HMMA.1688.F32.TF32 R84, R92, R10, R84 ;  /* 0x0000000a5c54723c */ /* 0x000ff00000081054 */
[----:B------:R-:W-:Y:S08]  /*1a300*/  HMMA.1688.F32.TF32 R72, R88, R22, R72 ;  /* 0x000000165848723c */ /* 0x000ff00000081048 */
[-C--:B------:R-:W-:Y:S01]  /*1a310*/  HMMA.1688.F32.TF32 R172, R172, R6.reuse, R160 ;  /* 0x00000006acac723c */ /* 0x080fe200000810a0 */
[----:B------:R-:W-:Y:S04]  /*1a320*/  LDS R160, [R2+0xc000] ;  /* 0x00c0000002a07984 */ /* 0x000fe80000000800 */
[----:B------:R-:W-:Y:S03]  /*1a330*/  LDS R162, [R2+0xc800] ;  /* 0x00c8000002a27984 */ /* 0x000fe60000000800 */
[----:B------:R-:W-:Y:S01]  /*1a340*/  HMMA.1688.F32.TF32 R92, R92, R6, R36 ;  /* 0x000000065c5c723c */ /* 0x000fe20000081024 */
[----:B------:R-:W-:Y:S04]  /*1a350*/  LDS R161, [R3+0xc000] ;  /* 0x00c0000003a17984 */ /* 0x000fe80000000800 */
[----:B------:R-:W4:Y:S03]  /*1a360*/  LDS R163, [R3+0xc800] ;  /* 0x00c8000003a37984 */ /* 0x000f260000000800 */
[C---:B------:R-:W-:Y:S01]  /*1a370*/  HMMA.1688.F32.TF32 R20, R88.reuse, R10, R44 ;  /* 0x0000000a5814723c */ /* 0x040fe2000008102c */
[----:B------:R-:W-:Y:S07]  /*1a380*/  LDSM.16.M88.4 R44, [R196+0x28180] ;  /* 0x02818000c42c783b */ /* 0x000fee0000000200 */
[----:B------:R-:W-:Y:S01]  /*1a390*/  HMMA.1688.F32.TF32 R80, R88, R6, R80 ;  /* 0x000000065850723c */ /* 0x000fe20000081050 */
[----:B------:R-:W-:Y:S07]  /*1a3a0*/  LDSM.16.M88.4 R4, [R196+0x2c180] ;  /* 0x02c18000c404783b */ /* 0x000fee0000000200 */
[----:B--2---:R-:W-:Y:S01]  /*1a3b0*/  HMMA.1688.F32.TF32 R184, R56, R64, R68 ;  /* 0x0000004038b8723c */ /* 0x004fe20000081044 */
[----:B------:R-:W2:Y:S07]  /*1a3c0*/  LDSM.16.M88.4 R68, [R196+0x26180] ;  /* 0x02618000c444783b */ /* 0x000eae0000000200 */
[C---:B------:R-:W-:Y:S01]  /*1a3d0*/  HMMA.1688.F32.TF32 R60, R88.reuse, R14, R60 ;  /* 0x0000000e583c723c */ /* 0x040fe2000008103c */
[----:B------:R-:W5:Y:S07]  /*1a3e0*/  LDSM.16.M88.4 R12, [R196+0x2e180] ;  /* 0x02e18000c40c783b */ /* 0x000f6e0000000200 */
[----:B------:R-:W-:Y:S08]  /*1a3f0*/  HMMA.1688.F32.TF32 R16, R88, R18, R76 ;  /* 0x000000125810723c */ /* 0x000ff0000008104c */
[C---:B-1----:R-:W-:Y:S08]  /*1a400*/  HMMA.1688.F32.TF32 R8, R96.reuse, R28, R124 ;  /* 0x0000001c6008723c */ /* 0x042ff0000008107c */
[----:B---3--:R-:W-:Y:S08]  /*1a410*/  HMMA.1688.F32.TF32 R36, R96, R24, R120 ;  /* 0x000000186024723c */ /* 0x008ff00000081078 */
[-C--:B----4-:R-:W-:Y:S08]  /*1a420*/  HMMA.1688.F32.TF32 R88, R160, R64.reuse, R108 ;  /* 0x00000040a058723c */ /* 0x090ff0000008106c */
[C---:B------:R-:W-:Y:S08]  /*1a430*/  HMMA.1688.F32.TF32 R76, R96.reuse, R64, R116 ;  /* 0x00000040604c723c */ /* 0x040ff00000081074 */
[C---:B--2---:R-:W-:Y:S08]  /*1a440*/  HMMA.1688.F32.TF32 R48, R96.reuse, R68, R48 ;  /* 0x000000446030723c */ /* 0x044ff00000081030 */
[C---:B------:R-:W-:Y:S08]  /*1a450*/  HMMA.1688.F32.TF32 R52, R96.reuse, R44, R52 ;  /* 0x0000002c6034723c */ /* 0x040ff00000081034 */
[C---:B------:R-:W-:Y:S08]  /*1a460*/  HMMA.1688.F32.TF32 R40, R96.reuse, R32, R40 ;  /* 0x000000206028723c */ /* 0x040ff00000081028 */
[C---:B------:R-:W-:Y:S08]  /*1a470*/  HMMA.1688.F32.TF32 R84, R96.reuse, R4, R84 ;  /* 0x000000046054723c */ /* 0x040ff00000081054 */
[----:B-----5:R-:W-:Y:S08]  /*1a480*/  HMMA.1688.F32.TF32 R96, R96, R12, R92 ;  /* 0x0000000c6060723c */ /* 0x020ff0000008105c */
[C---:B------:R-:W-:Y:S08]  /*1a490*/  HMMA.1688.F32.TF32 R108, R56.reuse, R68, R72 ;  /* 0x00000044386c723c */ /* 0x040ff00000081048 */
[C---:B------:R-:W-:Y:S08]  /*1a4a0*/  HMMA.1688.F32.TF32 R92, R56.reuse, R44, R16 ;  /* 0x0000002c385c723c */ /* 0x040ff00000081010 */
[----:B------:R-:W-:Y:S08]  /*1a4b0*/  HMMA.1688.F32.TF32 R72, R56, R32, R60 ;  /* 0x000000203848723c */ /* 0x000ff0000008103c */
[-C--:B------:R-:W-:Y:S08]  /*1a4c0*/  HMMA.1688.F32.TF32 R156, R112, R28.reuse, R156 ;  /* 0x0000001c709c723c */ /* 0x080ff0000008109c */
[----:B------:R-:W-:Y:S08]  /*1a4d0*/  HMMA.1688.F32.TF32 R188, R56, R28, R188 ;  /* 0x0000001c38bc723c */ /* 0x000ff000000810bc */
[-C--:B------:R-:W-:Y:S08]  /*1a4e0*/  HMMA.1688.F32.TF32 R152, R112, R24.reuse, R152 ;  /* 0x000000187098723c */ /* 0x080ff00000081098 */
[----:B------:R-:W-:Y:S08]  /*1a4f0*/  HMMA.1688.F32.TF32 R192, R56, R24, R192 ;  /* 0x0000001838c0723c */ /* 0x000ff000000810c0 */
        /* <DEDUP_REMOVED lines=11> */
[----:B------:R-:W-:Y:S01]  /*1a5b0*/  HMMA.1688.F32.TF32 R16, R56, R12, R80 ;  /* 0x0000000c3810723c */ /* 0x000fe20000081050 */
[----:B------:R-:W-:Y:S04]  /*1a5c0*/  LDS R80, [R2+0xd080] ;  /* 0x00d0800002507984 */ /* 0x000fe80000000800 */
[----:B------:R-:W-:Y:S04]  /*1a5d0*/  LDS R82, [R2+0xd880] ;  /* 0x00d8800002527984 */ /* 0x000fe80000000800 */
[----:B------:R-:W-:Y:S04]  /*1a5e0*/  LDS R81, [R3+0xd080] ;  /* 0x00d0800003517984 */ /* 0x000fe80000000800 */
[----:B------:R-:W2:Y:S04]  /*1a5f0*/  LDS R83, [R3+0xd880] ;  /* 0x00d8800003537984 */ /* 0x000ea80000000800 */
[----:B------:R-:W-:Y:S04]  /*1a600*/  LDS R56, [R2+0xd100] ;  /* 0x00d1000002387984 */ /* 0x000fe80000000800 */
[----:B------:R-:W-:Y:S04]  /*1a610*/  LDS R58, [R2+0xd900] ;  /* 0x00d90000023a7984 */ /* 0x000fe80000000800 */
[----:B------:R-:W-:Y:S04]  /*1a620*/  LDS R57, [R3+0xd100] ;  /* 0x00d1000003397984 */ /* 0x000fe80000000800 */
[----:B------:R-:W3:Y:S04]  /*1a630*/  LDS R59, [R3+0xd900] ;  /* 0x00d90000033b7984 */ /* 0x000ee80000000800 */
[----:B------:R-:W-:Y:S04]  /*1a640*/  LDS R20, [R2+0xd180] ;  /* 0x00d1800002147984 */ /* 0x000fe80000000800 */
[----:B------:R-:W-:Y:S04]  /*1a650*/  LDS R22, [R2+0xd980] ;  /* 0x00d9800002167984 */ /* 0x000fe80000000800 */
[----:B------:R-:W-:Y:S04]  /*1a660*/  LDS R21, [R3+0xd180] ;  /* 0x00d1800003157984 */ /* 0x000fe80000000800 */
[----:B------:R-:W4:Y:S01]  /*1a670*/  LDS R23, [R3+0xd980] ;  /* 0x00d9800003177984 */ /* 0x000f220000000800 */
[C---:B------:R-:W-:Y:S08]  /*1a680*/  HMMA.1688.F32.TF32 R100, R160.reuse, R28, R100 ;  /* 0x0000001ca064723c */ /* 0x040ff00000081064 */
[C---:B------:R-:W-:Y:S08]  /*1a690*/  HMMA.1688.F32.TF32 R104, R160.reuse, R24, R104 ;  /* 0x00000018a068723c */ /* 0x040ff00000081068 */
[C---:B------:R-:W-:Y:S08]  /*1a6a0*/  HMMA.1688.F32.TF32 R120, R160.reuse, R68, R180 ;  /* 0x00000044a078723c */ /* 0x040ff000000810b4 */
[C---:B------:R-:W-:Y:S08]  /*1a6b0*/  HMMA.1688.F32.TF32 R116, R160.reuse, R44, R176 ;  /* 0x0000002ca074723c */ /* 0x040ff000000810b0 */
[C---:B------:R-:W-:Y:S08]  /*1a6c0*/  HMMA.1688.F32.TF32 R168, R160.reuse, R32, R168 ;  /* 0x00000020a0a8723c */ /* 0x040ff000000810a8 */
[C---:B------:R-:W-:Y:S08]  /*1a6d0*/  HMMA.1688.F32.TF32 R164, R160.reuse, R4, R164 ;  /* 0x00000004a0a4723c */ /* 0x040ff000000810a4 */
[----:B------:R-:W-:Y:S08]  /*1a6e0*/  HMMA.1688.F32.TF32 R160, R160, R12, R172 ;  /* 0x0000000ca0a0723c */ /* 0x000ff000000810ac */
[----:B-1----:R-:W-:Y:S08]  /*1a6f0*/  HMMA.1688.F32.TF32 R176, R112, R66, R88 ;  /* 0x0000004270b0723c */ /* 0x002ff00000081058 */
        /* <DEDUP_REMOVED lines=8> */
[----:B---3--:R-:W-:Y:S08]  /*1a780*/  HMMA.1688.F32.TF32 R124, R56, R26, R36 ;  /* 0x0000001a387c723c */ /* 0x008ff00000081024 */
[C---:B------:R-:W-:Y:S08]  /*1a790*/  HMMA.1688.F32.TF32 R100, R112.reuse, R30, R100 ;  /* 0x0000001e7064723c */ /* 0x040ff00000081064 */
[C---:B------:R-:W-:Y:S01]  /*1a7a0*/  HMMA.1688.F32.TF32 R88, R112.reuse, R70, R120 ;  /* 0x000000467058723c */ /* 0x040fe20000081078 */
[----:B------:R-:W-:Y:S04]  /*1a7b0*/  LDS R120, [R2+0xe000] ;  /* 0x00e0000002787984 */ /* 0x000fe80000000800 */
[----:B------:R-:W-:Y:S03]  /*1a7c0*/  LDS R122, [R2+0xe800] ;  /* 0x00e80000027a7984 */ /* 0x000fe60000000800 */
[C---:B------:R-:W-:Y:S01]  /*1a7d0*/  HMMA.1688.F32.TF32 R116, R112.reuse, R46, R116 ;  /* 0x0000002e7074723c */ /* 0x040fe20000081074 */
[----:B------:R-:W-:Y:S04]  /*1a7e0*/  LDS R121, [R3+0xe000] ;  /* 0x00e0000003797984 */ /* 0x000fe80000000800 */
[----:B------:R-:W-:Y:S03]  /*1a7f0*/  LDS R123, [R3+0xe800] ;  /* 0x00e80000037b7984 */ /* 0x000fe60000000800 */
[C---:B------:R-:W-:Y:S08]  /*1a800*/  HMMA.1688.F32.TF32 R168, R112.reuse, R34, R168 ;  /* 0x0000002270a8723c */ /* 0x040ff000000810a8 */
[----:B------:R-:W-:Y:S08]  /*1a810*/  HMMA.1688.F32.TF32 R160, R112, R14, R160 ;  /* 0x0000000e70a0723c */ /* 0x000ff000000810a0 */
[C---:B------:R-:W-:Y:S01]  /*1a820*/  HMMA.1688.F32.TF32 R172, R56.reuse, R30, R8 ;  /* 0x0000001e38ac723c */ /* 0x040fe20000081008 */
[----:B------:R-:W-:Y:S04]  /*1a830*/  LDS R8, [R2+0xe180] ;  /* 0x00e1800002087984 */ /* 0x000fe80000000800 */
[----:B------:R-:W-:Y:S03]  /*1a840*/  LDS R10, [R2+0xe980] ;  /* 0x00e98000020a7984 */ /* 0x000fe60000000800 */
[C---:B------:R-:W-:Y:S01]  /*1a850*/  HMMA.1688.F32.TF32 R76, R56.reuse, R66, R76 ;  /* 0x00000042384c723c */ /* 0x040fe2000008104c */
[----:B------:R-:W-:Y:S04]  /*1a860*/  LDS R9, [R3+0xe180] ;  /* 0x00e1800003097984 */ /* 0x000fe80000000800 */
[----:B------:R-:W-:Y:S03]  /*1a870*/  LDS R11, [R3+0xe980] ;  /* 0x00e98000030b7984 */ /* 0x000fe60000000800 */
[C---:B------:R-:W-:Y:S01]  /*1a880*/  HMMA.1688.F32.TF32 R80, R56.reuse, R70, R48 ;  /* 0x000000463850723c */ /* 0x040fe20000081030 */
[----:B------:R-:W-:Y:S07]  /*1a890*/  LDSM.16.M88.4 R48, [R197+0x20180] ;  /* 0x02018000c530783b */ /* 0x000fee0000000200 */
[C---:B------:R-:W-:Y:S08]  /*1a8a0*/  HMMA.1688.F32.TF32 R52, R56.reuse, R46, R52 ;  /* 0x0000002e3834723c */ /* 0x040ff00000081034 */
[C---:B------:R-:W-:Y:S08]  /*1a8b0*/  HMMA.1688.F32.TF32 R40, R56.reuse, R34, R40 ;  /* 0x000000223828723c */ /* 0x040ff00000081028 */
[C---:B------:R-:W-:Y:S08]  /*1a8c0*/  HMMA.1688.F32.TF32 R84, R56.reuse, R6, R84 ;  /* 0x000000063854723c */ /* 0x040ff00000081054 */
[----:B------:R-:W-:Y:S01]  /*1a8d0*/  HMMA.1688.F32.TF32 R36, R56, R14, R96 ;  /* 0x0000000e3824723c */ /* 0x000fe20000081060 */
[----:B------:R-:W-:Y:S04]  /*1a8e0*/  LDS R96, [R2+0xe100] ;  /* 0x00e1000002607984 */ /* 0x000fe80000000800 */
[----:B------:R-:W-:Y:S03]  /*1a8f0*/  LDS R98, [R2+0xe900] ;  /* 0x00e9000002627984 */ /* 0x000fe60000000800 */
[----:B----4-:R-:W-:Y:S01]  /*1a900*/  HMMA.1688.F32.TF32 R180, R20, R30, R188 ;  /* 0x0000001e14b4723c */ /* 0x010fe200000810bc */
[----:B------:R-:W-:Y:S04]  /*1a910*/  LDS R97, [R3+0xe100] ;  /* 0x00e1000003617984 */ /* 0x000fe80000000800 */
[----:B------:R-:W-:Y:S03]  /*1a920*/  LDS R99, [R3+0xe900] ;  /* 0x00e9000003637984 */ /* 0x000fe60000000800 */
[C---:B------:R-:W-:Y:S01]  /*1a930*/  HMMA.1688.F32.TF32 R104, R112.reuse, R26, R104 ;  /* 0x0000001a7068723c */ /* 0x040fe20000081068 */
[----:B------:R-:W1:Y:S07]  /*1a940*/  LDSM.16.M88.4 R56, [R197+0x22180] ;  /* 0x02218000c538783b */ /* 0x000e6e0000000200 */
[----:B------:R-:W-:Y:S01]  /*1a950*/  HMMA.1688.F32.TF32 R164, R112, R6, R164 ;  /* 0x0000000670a4723c */ /* 0x000fe200000810a4 */
[----:B------:R-:W-:Y:S04]  /*1a960*/  LDS R112, [R2+0xe080] ;  /* 0x00e0800002707984 */ /* 0x000fe80000000800 */
[----:B------:R-:W-:Y:S03]  /*1a970*/  LDS R114, [R2+0xe880] ;  /* 0x00e8800002727984 */ /* 0x000fe60000000800 */
[C---:B------:R-:W-:Y:S01]  /*1a980*/  HMMA.1688.F32.TF32 R192, R20.reuse, R26, R192 ;  /* 0x0000001a14c0723c */ /* 0x040fe200000810c0 */
[----:B------:R-:W-:Y:S04]  /*1a990*/  LDS R113, [R3+0xe080] ;  /* 0x00e0800003717984 */ /* 0x000fe80000000800 */
[----:B------:R-:W2:Y:S03]  /*1a9a0*/  LDS R115, [R3+0xe880] ;  /* 0x00e8800003737984 */ /* 0x000ea60000000800 */
[C---:B------:R-:W-:Y:S01]  /*1a9b0*/  HMMA.1688.F32.TF32 R64, R20.reuse, R66, R184 ;  /* 0x000000421440723c */ /* 0x040fe200000810b8 */
[----:B------:R-:W-:Y:S07]  /*1a9c0*/  LDSM.16.M88.4 R24, [R197+0x28180] ;  /* 0x02818000c518783b */ /* 0x000fee0000000200 */
[C---:B------:R-:W-:Y:S08]  /*1a9d0*/  HMMA.1688.F32.TF32 R68, R20.reuse, R70, R108 ;  /* 0x000000461444723c */ /* 0x040ff0000008106c */
[C---:B------:R-:W-:Y:S01]  /*1a9e0*/  HMMA.1688.F32.TF32 R44, R20.reuse, R46, R92 ;  /* 0x0000002e142c723c */ /* 0x040fe2000008105c */
[----:B------:R-:W-:Y:S07]  /*1a9f0*/  LDSM.16.M88.4 R92, [R197+0x26180] ;  /* 0x02618000c55c783b */ /* 0x000fee0000000200 */
[C---:B------:R-:W-:Y:S08]  /*1aa00*/  HMMA.1688.F32.TF32 R32, R20.reuse, R34, R72 ;  /* 0x000000221420723c */ /* 0x040ff00000081048 */
[C---:B------:R-:W-:Y:S01]  /*1aa10*/  HMMA.1688.F32.TF32 R28, R20.reuse, R6, R60 ;  /* 0x00000006141c723c */ /* 0x040fe2000008103c */
[----:B------:R-:W3:Y:S04]  /*1aa20*/  LDSM.16.M88.4 R60, [R197+0x24180] ;  /* 0x02418000c53c783b */ /* 0x000ee80000000200 */
[----:B------:R-:W-:Y:S03]  /*1aa30*/  LDSM.16.M88.4 R4, [R197+0x2e180] ;  /* 0x02e18000c504783b */ /* 0x000fe60000000200 */
[----:B------:R-:W-:Y:S01]  /*1aa40*/  HMMA.1688.F32.TF32 R12, R20, R14, R16 ;  /* 0x0000000e140c723c */ /* 0x000fe20000081010 */
[----:B------:R-:W4:Y:S04]  /*1aa50*/  LDSM.16.M88.4 R20, [R197+0x2a180] ;  /* 0x02a18000c514783b */ /* 0x000f280000000200 */
[----:B------:R-:W5:Y:S03]  /*1aa60*/  LDSM.16.M88.4 R16, [R197+0x2c180] ;  /* 0x02c18000c510783b */ /* 0x000f660000000200 */
[----:B-1----:R-:W-:Y:S08]  /*1aa70*/  HMMA.1688.F32.TF32 R72, R96, R56, R124 ;  /* 0x000000386048723c */ /* 0x002ff0000008107c */
[-C--:B------:R-:W-:Y:S08]  /*1aa80*/  HMMA.1688.F32.TF32 R100, R120, R48.reuse, R100 ;  /* 0x000000307864723c */ /* 0x080ff00000081064 */
[-C--:B--2---:R-:W-:Y:S08]  /*1aa90*/  HMMA.1688.F32.TF32 R156, R112, R48.reuse, R156 ;  /* 0x00000030709c723c */ /* 0x084ff0000008109c */
[-C--:B------:R-:W-:Y:S08]  /*1aaa0*/  HMMA.1688.F32.TF32 R172, R96, R48.reuse, R172 ;  /* 0x0000003060ac723c */ /* 0x080ff000000810ac */
[----:B------:R-:W-:Y:S08]  /*1aab0*/  HMMA.1688.F32.TF32 R180, R8, R48, R180 ;  /* 0x0000003008b4723c */ /* 0x000ff000000810b4 */
[-C--:B------:R-:W-:Y:S08]  /*1aac0*/  HMMA.1688.F32.TF32 R104, R120, R56.reuse, R104 ;  /* 0x000000387868723c */ /* 0x080ff00000081068 */
[-C--:B------:R-:W-:Y:S08]  /*1aad0*/  HMMA.1688.F32.TF32 R152, R112, R56.reuse, R152 ;  /* 0x000000387098723c */ /* 0x080ff00000081098 */
[----:B------:R-:W-:Y:S08]  /*1aae0*/  HMMA.1688.F32.TF32 R124, R8, R56, R192 ;  /* 0x00000038087c723c */ /* 0x000ff000000810c0 */
[C---:B---3--:R-:W-:Y:S08]  /*1aaf0*/  HMMA.1688.F32.TF32 R108, R120.reuse, R60, R176 ;  /* 0x0000003c786c723c */ /* 0x048ff000000810b0 */
[C---:B------:R-:W-:Y:S08]  /*1ab00*/  HMMA.1688.F32.TF32 R88, R120.reuse, R92, R88 ;  /* 0x0000005c7858723c */ /* 0x040ff00000081058 */
[C---:B------:R-:W-:Y:S08]  /*1ab10*/  HMMA.1688.F32.TF32 R116, R120.reuse, R24, R116 ;  /* 0x000000187874723c */ /* 0x040ff00000081074 */
[C---:B----4-:R-:W-:Y:S08]  /*1ab20*/  HMMA.1688.F32.TF32 R168, R120.reuse, R20, R168 ;  /* 0x0000001478a8723c */ /* 0x050ff000000810a8 */
[C---:B-----5:R-:W-:Y:S08]  /*1ab30*/  HMMA.1688.F32.TF32 R164, R120.reuse, R16, R164 ;  /* 0x0000001078a4723c */ /* 0x060ff000000810a4 */
        /* <DEDUP_REMOVED lines=44> */
[----:B------:R-:W-:Y:S08]  /*1ae00*/  HMMA.1688.F32.TF32 R128, R112, R6, R128 ;  /* 0x000000067080723c */ /* 0x000ff00000081080 */
[C---:B---3--:R-:W-:Y:S08]  /*1ae10*/  HMMA.1688.F32.TF32 R80, R96.reuse, R94, R80 ;  /* 0x0000005e6050723c */ /* 0x048ff00000081050 */
[C---:B------:R-:W-:Y:S08]  /*1ae20*/  HMMA.1688.F32.TF32 R52, R96.reuse, R26, R52 ;  /* 0x0000001a6034723c */ /* 0x040ff00000081034 */
[C---:B------:R-:W-:Y:S08]  /*1ae30*/  HMMA.1688.F32.TF32 R40, R96.reuse, R22, R40 ;  /* 0x000000166028723c */ /* 0x040ff00000081028 */
[C---:B------:R-:W-:Y:S08]  /*1ae40*/  HMMA.1688.F32.TF32 R84, R96.reuse, R18, R84 ;  /* 0x000000126054723c */ /* 0x040ff00000081054 */
[----:B------:R-:W-:Y:S08]  /*1ae50*/  HMMA.1688.F32.TF32 R36, R96, R6, R36 ;  /* 0x000000066024723c */ /* 0x000ff00000081024 */
[C---:B----4-:R-:W-:Y:S08]  /*1ae60*/  HMMA.1688.F32.TF32 R180, R12.reuse, R50, R180 ;  /* 0x000000320cb4723c */ /* 0x050ff000000810b4 */
[C---:B------:R-:W-:Y:S08]  /*1ae70*/  HMMA.1688.F32.TF32 R124, R12.reuse, R58, R124 ;  /* 0x0000003a0c7c723c */ /* 0x040ff0000008107c */
[C---:B------:R-:W-:Y:S08]  /*1ae80*/  HMMA.1688.F32.TF32 R64, R12.reuse, R62, R64 ;  /* 0x0000003e0c40723c */ /* 0x040ff00000081040 */
[C---:B------:R-:W-:Y:S08]  /*1ae90*/  HMMA.1688.F32.TF32 R92, R12.reuse, R94, R68 ;  /* 0x0000005e0c5c723c */ /* 0x040ff00000081044 */
[C---:B------:R-:W-:Y:S08]  /*1aea0*/  HMMA.1688.F32.TF32 R24, R12.reuse, R26, R44 ;  /* 0x0000001a0c18723c */ /* 0x040ff0000008102c */
[C---:B------:R-:W-:Y:S08]  /*1aeb0*/  HMMA.1688.F32.TF32 R20, R12.reuse, R22, R32 ;  /* 0x000000160c14723c */ /* 0x040ff00000081020 */
[C---:B------:R-:W-:Y:S08]  /*1aec0*/  HMMA.1688.F32.TF32 R16, R12.reuse, R18, R28 ;  /* 0x000000120c10723c */ /* 0x040ff0000008101c */
[----:B------:R-:W-:Y:S01]  /*1aed0*/  HMMA.1688.F32.TF32 R4, R12, R6, R8 ;  /* 0x000000060c04723c */ /* 0x000fe20000081008 */
[----:B------:R-:W2:Y:S04]  /*1aee0*/  LDL.LU R13, [R1+0x14] ;  /* 0x00001400010d7983 */ /* 0x000ea80000300800 */
[----:B------:R-:W3:Y:S01]  /*1aef0*/  LDL.LU R11, [R1+0x18] ;  /* 0x00001800010b7983 */ /* 0x000ee20000300800 */
[----:B------:R-:W-:-:S02]  /*1af00*/  IMAD.MOV.U32 R196, RZ, RZ, 0x7f ;  /* 0x0000007fffc47424 */ /* 0x000fc400078e00ff */
[----:B------:R-:W-:Y:S01]  /*1af10*/  IMAD.MOV.U32 R191, RZ, RZ, c[0x0][0x180] ;  /* 0x00006000ffbf7624 */ /* 0x000fe200078e00ff */
[----:B------:R-:W-:Y:S01]  /*1af20*/  UIADD3 UR5, UR5, 0x1, URZ ;  /* 0x0000000105057890 */ /* 0x000fe2000fffe03f */
[-C--:B------:R-:W-:Y:S01]  /*1af30*/  IADD3 R202, P3, R202, R198.reuse, RZ ;  /* 0x000000c6caca7210 */ /* 0x080fe20007f7e0ff */
[----:B------:R-:W4:Y:S01]  /*1af40*/  LDL.LU R15, [R1+0x34] ;  /* 0x00003400010f7983 */ /* 0x000f220000300800 */
[----:B------:R-:W-:Y:S02]  /*1af50*/  IADD3 R190, R196, c[0x0][0x180], RZ ;  /* 0x00006000c4be7a10 */ /* 0x000fe40007ffe0ff */
[----:B------:R-:W-:Y:S01]  /*1af60*/  IADD3 R191, R191, -0x100, RZ ;  /* 0xffffff00bfbf7810 */ /* 0x000fe20007ffe0ff */
[----:B------:R-:W-:Y:S01]  /*1af70*/  UISETP.GT.AND UP0, UPT, UR5, 0x1, UPT ;  /* 0x000000010500788c */ /* 0x000fe2000bf04270 */
[----:B------:R-:W-:Y:S01]  /*1af80*/  SHF.R.S32.HI R196, RZ, 0x1f, R190 ;  /* 0x0000001fffc47819 */ /* 0x000fe200000114be */
[----:B------:R-:W-:Y:S01]  /*1af90*/  IMAD.X R201, R201, 0x1, R0, P3 ;  /* 0x00000001c9c97824 */ /* 0x000fe200018e0600 */
[----:B------:R-:W-:Y:S01]  /*1afa0*/  IADD3 R210, P4, R210, R198, RZ ;  /* 0x000000c6d2d27210 */ /* 0x000fe20007f9e0ff */
[----:B------:R-:W-:Y:S01]  /*1afb0*/  IMAD.MOV.U32 R8, RZ, RZ, R202 ;  /* 0x000000ffff087224 */ /* 0x000fe200078e00ca */
[----:B------:R-:W-:Y:S01]  /*1afc0*/  LEA.HI R196, R196, R190, RZ, 0x7 ;  /* 0x000000bec4c47211 */ /* 0x000fe200078f38ff */
[----:B------:R-:W-:Y:S01]  /*1afd0*/  IMAD R2, R200, -0x80, R191 ;  /* 0xffffff80c8027824 */ /* 0x000fe200078e02bf */
[----:B------:R-:W5:Y:S02]  /*1afe0*/  LDL.LU R14, [R1+0x38] ;  /* 0x00003800010e7983 */ /* 0x000f640000300800 */
[----:B------:R-:W-:-:S02]  /*1aff0*/  SHF.R.S32.HI R196, RZ, 0x7, R196 ;  /* 0x00000007ffc47819 */ /* 0x000fc400000114c4 */
[----:B------:R-:W-:Y:S01]  /*1b000*/  ISETP.GT.AND P1, PT, R2, RZ, PT ;  /* 0x000000ff0200720c */ /* 0x000fe20003f24270 */
[----:B------:R-:W-:Y:S01]  /*1b010*/  USEL UR5, UR5, URZ, !UP0 ;  /* 0x0000003f05057287 */ /* 0x000fe2000c000000 */
[----:B------:R-:W-:Y:S01]  /*1b020*/  IADD3 R196, R196, -0x2, RZ ;  /* 0xfffffffec4c47810 */ /* 0x000fe20007ffe0ff */
[----:B------:R-:W-:Y:S01]  /*1b030*/  IMAD.MOV.U32 R9, RZ, RZ, R201 ;  /* 0x000000ffff097224 */ /* 0x000fe200078e00c9 */
[----:B------:R-:W-:Y:S01]  /*1b040*/  SEL R3, RZ, 0x4, !P1 ;  /* 0x00000004ff037807 */ /* 0x000fe20004800000 */
[----:B------:R-:W-:Y:S01]  /*1b050*/  IMAD.X R209, R209, 0x1, R0, P4 ;  /* 0x00000001d1d17824 */ /* 0x000fe200020e0600 */
[----:B------:R-:W-:Y:S01]  /*1b060*/  ISETP.GE.AND P0, PT, R200, R196, PT ;  /* 0x000000c4c800720c */ /* 0x000fe20003f06270 */
[----:B------:R-:W4:Y:S01]  /*1b070*/  LDL.LU R12, [R1+0x54] ;  /* 0x00005400010c7983 */ /* 0x000f220000300800 */
[----:B------:R-:W-:Y:S02]  /*1b080*/  ISETP.GT.AND P1, PT, R2, 0x4, PT ;  /* 0x000000040200780c */ /* 0x000fe40003f24270 */
[----:B------:R-:W-:Y:S01]  /*1b090*/  SEL R3, R3, RZ, !P0 ;  /* 0x000000ff03037207 */ /* 0x000fe20004000000 */
[----:B------:R-:W4:Y:S03]  /*1b0a0*/  LDL.LU R10, [R1+0x58] ;  /* 0x00005800010a7983 */ /* 0x000f260000300800 */
[----:B------:R-:W-:-:S02]  /*1b0b0*/  ISETP.NE.U32.AND P2, PT, R3, RZ, PT ;  /* 0x000000ff0300720c */ /* 0x000fc40003f45070 */
[----:B------:R-:W-:-:S04]  /*1b0c0*/  SEL R3, RZ, 0x4, !P1 ;  /* 0x00000004ff037807 */ /* 0x000fc80004800000 */
[----:B------:R-:W-:-:S04]  /*1b0d0*/  SEL R3, R3, RZ, !P0 ;  /* 0x000000ff03037207 */ /* 0x000fc80004000000 */
[----:B------:R-:W-:Y:S01]  /*1b0e0*/  ISETP.NE.U32.AND P1, PT, R3, RZ, PT ;  /* 0x000000ff0300720c */ /* 0x000fe20003f25070 */
[----:B------:R-:W-:-:S04]  /*1b0f0*/  IMAD.U32 R3, RZ, RZ, UR5 ;  /* 0x00000005ff037e24 */ /* 0x000fc8000f8e00ff */
[----:B------:R-:W-:Y:S01]  /*1b100*/  IMAD R3, R3, 0x10000, R252 ;  /* 0x0001000003037824 */ /* 0x000fe200078e02fc */
[----:B------:R-:W-:Y:S01]  /*1b110*/  BAR.SYNC.DEFER_BLOCKING 0x0 ;  /* 0x0000000000007b1d */ /* 0x000fe20000010000 */
[----:B------:R-:W-:-:S05]  /*1b120*/  IADD3 R218, P3, R218, R198, RZ ;  /* 0x000000c6dada7210 */ /* 0x000fca0007f7e0ff */
[----:B------:R-:W-:Y:S01]  /*1b130*/  @!PT LDS RZ, [RZ] ;  /* 0x00000000fffff984 */ /* 0x000fe20000000800 */
[----:B------:R-:W-:Y:S01]  /*1b140*/  @!PT LDS RZ, [RZ] ;  /* 0x00000000fffff984 */ /* 0x000fe20000000800 */
[----:B------:R-:W-:Y:S01]  /*1b150*/  @!PT LDS RZ, [RZ] ;  /* 0x00000000fffff984 */ /* 0x000fe20000000800 */
[----:B------:R1:W-:Y:S02]  /*1b160*/  LDGSTS.E [R3], [R8.64], P2 ;  /* 0x0000000008037fae */ /* 0x0003e40009121848 */
[----:B-1----:R-:W-:Y:S02]  /*1b170*/  IMAD.MOV.U32 R8, RZ, RZ, R210 ;  /* 0x000000ffff087224 */ /* 0x002fe400078e00d2 */
[----:B------:R-:W-:-:S05]  /*1b180*/  IMAD.MOV.U32 R9, RZ, RZ, R209 ;  /* 0x000000ffff097224 */ /* 0x000fca00078e00d1 */
[----:B------:R1:W-:Y:S01]  /*1b190*/  LDGSTS.E [R3+0x800], [R8.64], P1 ;  /* 0x0080000008037fae */ /* 0x0003e20008921848 */
[----:B------:R-:W-:-:S04]  /*1b1a0*/  ISETP.GT.AND P1, PT, R2, 0x8, PT ;  /* 0x000000080200780c */ /* 0x000fc80003f24270 */
[----:B-1----:R-:W-:Y:S02]  /*1b1b0*/  SEL R8, RZ, 0x4, !P1 ;  /* 0x00000004ff087807 */ /* 0x002fe40004800000 */
[----:B------:R-:W-:Y:S02]  /*1b1c0*/  ISETP.GT.AND P1, PT, R2, 0xc, PT ;  /* 0x0000000c0200780c */ /* 0x000fe40003f24270 */
[----:B------:R-:W-:-:S04]  /*1b1d0*/  SEL R8, R8, RZ, !P0 ;  /* 0x000000ff08087207 */ /* 0x000fc80004000000 */
[----:B------:R-:W-:Y:S02]  /*1b1e0*/  ISETP.NE.U32.AND P2, PT, R8, RZ, PT ;  /* 0x000000ff0800720c */ /* 0x000fe40003f45070 */
[----:B------:R-:W-:Y:S01]  /*1b1f0*/  SEL R8, RZ, 0x4, !P1 ;  /* 0x00000004ff087807 */ /* 0x000fe20004800000 */
[----:B------:R-:W-:-:S03]  /*1b200*/  IMAD.X R217, R217, 0x1, R0, P3 ;  /* 0x00000001d9d97824 */ /* 0x000fc600018e0600 */
[----:B------:R-:W-:Y:S02]  /*1b210*/  SEL R8, R8, RZ, !P0 ;  /* 0x000000ff08087207 */ /* 0x000fe40004000000 */
[----:B------:R-:W-:Y:S02]  /*1b220*/  IADD3 R226, P4, R226, R198, RZ ;  /* 0x000000c6e2e27210 */ /* 0x000fe40007f9e0ff */
[----:B------:R-:W-:Y:S01]  /*1b230*/  ISETP.NE.U32.AND P1, PT, R8, RZ, PT ;  /* 0x000000ff0800720c */ /* 0x000fe20003f25070 */
[----:B------:R-:W-:Y:S02]  /*1b240*/  IMAD.MOV.U32 R8, RZ, RZ, R218 ;  /* 0x000000ffff087224 */ /* 0x000fe400078e00da */
[----:B------:R-:W-:Y:S02]  /*1b250*/  IMAD.MOV.U32 R9, RZ, RZ, R217 ;  /* 0x000000ffff097224 */ /* 0x000fe400078e00d9 */
[----:B------:R-:W-:-:S03]  /*1b260*/  IMAD.X R225, R225, 0x1, R0, P4 ;  /* 0x00000001e1e17824 */ /* 0x000fc600020e0600 */
[----:B------:R1:W-:Y:S02]  /*1b270*/  LDGSTS.E [R3+0x1000], [R8.64], P2 ;  /* 0x0100000008037fae */ /* 0x0003e40009121848 */
[----:B-1----:R-:W-:Y:S02]  /*1b280*/  IMAD.MOV.U32 R8, RZ, RZ, R226 ;  /* 0x000000ffff087224 */ /* 0x002fe400078e00e2 */
[----:B------:R-:W-:-:S05]  /*1b290*/  IMAD.MOV.U32 R9, RZ, RZ, R225 ;  /* 0x000000ffff097224 */ /* 0x000fca00078e00e1 */
[----:B------:R1:W-:Y:S01]  /*1b2a0*/  LDGSTS.E [R3+0x1800], [R8.64], P1 ;  /* 0x0180000008037fae */ /* 0x0003e20008921848 */
[----:B------:R-:W-:-:S04]  /*1b2b0*/  ISETP.GT.AND P1, PT, R2, 0x10, PT ;  /* 0x000000100200780c */ /* 0x000fc80003f24270 */
[----:B-1----:R-:W-:Y:S02]  /*1b2c0*/  SEL R8, RZ, 0x4, !P1 ;  /* 0x00000004ff087807 */ /* 0x002fe40004800000 */
[----:B------:R-:W-:Y:S02]  /*1b2d0*/  ISETP.GT.AND P1, PT, R2, 0x14, PT ;  /* 0x000000140200780c */ /* 0x000fe40003f24270 */
[----:B------:R-:W-:Y:S02]  /*1b2e0*/  SEL R8, R8, RZ, !P0 ;  /* 0x000000ff08087207 */ /* 0x000fe40004000000 */
[----:B------:R-:W-:Y:S02]  /*1b2f0*/  IADD3 R234, P3, R234, R198, RZ ;  /* 0x000000c6eaea7210 */ /* 0x000fe40007f7e0ff */
        /* <DEDUP_REMOVED lines=13> */
[----:B------:R-:W-:Y:S02]  /*1b3d0*/  ISETP.GT.AND P1, PT, R2, 0x18, PT ;  /* 0x000000180200780c */ /* 0x000fe40003f24270 */
[----:B------:R-:W-:Y:S02]  /*1b3e0*/  IADD3 R250, P3, R250, R198, RZ ;  /* 0x000000c6fafa7210 */ /* 0x000fe40007f7e0ff */
[----:B-1----:R-:W-:Y:S02]  /*1b3f0*/  SEL R8, RZ, 0x4, !P1 ;  /* 0x00000004ff087807 */ /* 0x002fe40004800000 */
[----:B------:R-:W-:Y:S02]  /*1b400*/  ISETP.GT.AND P1, PT, R2, 0x1c, PT ;  /* 0x0000001c0200780c */ /* 0x000fe40003f24270 */
[----:B------:R-:W-:-:S04]  /*1b410*/  SEL R8, R8, RZ, !P0 ;  /* 0x000000ff08087207 */ /* 0x000fc80004000000 */
[----:B------:R-:W-:Y:S02]  /*1b420*/  ISETP.NE.U32.AND P2, PT, R8, RZ, PT ;  /* 0x000000ff0800720c */ /* 0x000fe40003f45070 */
[----:B------:R-:W-:Y:S01]  /*1b430*/  SEL R8, RZ, 0x4, !P1 ;  /* 0x00000004ff087807 */ /* 0x000fe20004800000 */
[----:B------:R-:W-:-:S03]  /*1b440*/  IMAD.X R249, R249, 0x1, R0, P3 ;  /* 0x00000001f9f97824 */ /* 0x000fc600018e0600 */
[----:B------:R-:W-:Y:S01]  /*1b450*/  SEL R8, R8, RZ, !P0 ;  /* 0x000000ff08087207 */ /* 0x000fe20004000000 */
[----:B------:R-:W-:-:S03]  /*1b460*/  IMAD.MOV.U32 R9, RZ, RZ, R249 ;  /* 0x000000ffff097224 */ /* 0x000fc600078e00f9 */
[----:B------:R-:W-:Y:S01]  /*1b470*/  ISETP.NE.U32.AND P1, PT, R8, RZ, PT ;  /* 0x000000ff0800720c */ /* 0x000fe20003f25070 */
[----:B------:R-:W-:-:S05]  /*1b480*/  IMAD.MOV.U32 R8, RZ, RZ, R250 ;  /* 0x000000ffff087224 */ /* 0x000fca00078e00fa */
[----:B------:R1:W-:Y:S01]  /*1b490*/  LDGSTS.E [R3+0x3000], [R8.64], P2 ;  /* 0x0300000008037fae */ /* 0x0003e20009121848 */
[----:B---3--:R-:W-:-:S05]  /*1b4a0*/  IADD3 R11, P4, R11, R198, RZ ;  /* 0x000000c60b0b7210 */ /* 0x008fca0007f9e0ff */
[----:B--2---:R-:W-:Y:S01]  /*1b4b0*/  IMAD.X R13, R13, 0x1, R0, P4 ;  /* 0x000000010d0d7824 */ /* 0x004fe200020e0600 */
[----:B------:R-:W-:Y:S01]  /*1b4c0*/  STL [R1+0x18], R11 ;  /* 0x0000180b01007387 */ /* 0x000fe20000100800 */
[----:B-1----:R-:W-:-:S03]  /*1b4d0*/  IMAD.MOV.U32 R8, RZ, RZ, R11 ;  /* 0x000000ffff087224 */ /* 0x002fc600078e000b */
[----:B------:R1:W-:Y:S01]  /*1b4e0*/  STL [R1+0x14], R13 ;  /* 0x0000140d01007387 */ /* 0x0003e20000100800 */
[----:B------:R-:W-:-:S03]  /*1b4f0*/  IMAD.MOV.U32 R9, RZ, RZ, R13 ;  /* 0x000000ffff097224 */ /* 0x000fc600078e000d */
[----:B------:R-:W2:Y:S04]  /*1b500*/  LDL.LU R29, [R1+0x74] ;  /* 0x00007400011d7983 */ /* 0x000ea80000300800 */
[----:B------:R-:W3:Y:S04]  /*1b510*/  LDL.LU R28, [R1+0x78] ;  /* 0x00007800011c7983 */ /* 0x000ee80000300800 */
[----:B-1----:R-:W2:Y:S04]  /*1b520*/  LDL.LU R13, [R1+0x94] ;  /* 0x00009400010d7983 */ /* 0x002ea80000300800 */
[----:B------:R-:W2:Y:S04]  /*1b530*/  LDL.LU R11, [R1+0x98] ;  /* 0x00009800010b7983 */ /* 0x000ea80000300800 */
[----:B------:R1:W-:Y:S01]  /*1b540*/  LDGSTS.E [R3+0x3800], [R8.64], P1 ;  /* 0x0380000008037fae */ /* 0x0003e20008921848 */
[----:B------:R-:W-:-:S04]  /*1b550*/  ISETP.GT.AND P1, PT, R2, 0x20, PT ;  /* 0x000000200200780c */ /* 0x000fc80003f24270 */
[----:B-1----:R-:W-:Y:S02]  /*1b560*/  SEL R8, RZ, 0x4, !P1 ;  /* 0x00000004ff087807 */ /* 0x002fe40004800000 */
[----:B------:R-:W-:Y:S02]  /*1b570*/  ISETP.GT.AND P1, PT, R2, 0x24, PT ;  /* 0x000000240200780c */ /* 0x000fe40003f24270 */
[----:B------:R-:W-:Y:S02]  /*1b580*/  SEL R8, R8, RZ, !P0 ;  /* 0x000000ff08087207 */ /* 0x000fe40004000000 */
[----:B-----5:R-:W-:Y:S02]  /*1b590*/  IADD3 R14, P3, R14, R198, RZ ;  /* 0x000000c60e0e7210 */ /* 0x020fe40007f7e0ff */
[----:B------:R-:W-:Y:S02]  /*1b5a0*/  ISETP.NE.U32.AND P2, PT, R8, RZ, PT ;  /* 0x000000ff0800720c */ /* 0x000fe40003f45070 */
[----:B------:R-:W-:-:S02]  /*1b5b0*/  SEL R8, RZ, 0x4, !P1 ;  /* 0x00000004ff087807 */ /* 0x000fc40004800000 */
[----:B----4-:R-:W-:Y:S02]  /*1b5c0*/  IADD3 R10, P4, R10, R198, RZ ;  /* 0x000000c60a0a7210 */ /* 0x010fe40007f9e0ff */
[----:B------:R-:W-:Y:S01]  /*1b5d0*/  SEL R8, R8, RZ, !P0 ;  /* 0x000000ff08087207 */ /* 0x000fe20004000000 */
[--C-:B------:R-:W-:Y:S02]  /*1b5e0*/  IMAD.X R15, R15, 0x1, R0.reuse, P3 ;  /* 0x000000010f0f7824 */ /* 0x100fe400018e0600 */
[----:B------:R-:W-:Y:S01]  /*1b5f0*/  IMAD.X R12, R12, 0x1, R0, P4 ;  /* 0x000000010c0c7824 */ /* 0x000fe200020e0600 */
[----:B------:R-:W-:Y:S01]  /*1b600*/  ISETP.NE.U32.AND P1, PT, R8, RZ, PT ;  /* 0x000000ff0800720c */ /* 0x000fe20003f25070 */
[----:B------:R-:W-:Y:S01]  /*1b610*/  STL [R1+0x38], R14 ;  /* 0x0000380e01007387 */ /* 0x000fe20000100800 */
[----:B------:R-:W-:Y:S02]  /*1b620*/  IMAD.MOV.U32 R8, RZ, RZ, R14 ;  /* 0x000000ffff087224 */ /* 0x000fe400078e000e */
[----:B------:R-:W-:Y:S01]  /*1b630*/  IMAD.MOV.U32 R9, RZ, RZ, R15 ;  /* 0x000000ffff097224 */ /* 0x000fe200078e000f */
[----:B------:R1:W-:Y:S04]  /*1b640*/  STL [R1+0x34], R15 ;  /* 0x0000340f01007387 */ /* 0x0003e80000100800 */
[----:B------:R-:W-:Y:S04]  /*1b650*/  STL [R1+0x58], R10 ;  /* 0x0000580a01007387 */ /* 0x000fe80000100800 */
[----:B------:R4:W-:Y:S04]  /*1b660*/  STL [R1+0x54], R12 ;  /* 0x0000540c01007387 */ /* 0x0009e80000100800 */
[----:B-1----:R-:W5:Y:S04]  /*1b670*/  LDL.LU R15, [R1+0xb4] ;  /* 0x0000b400010f7983 */ /* 0x002f680000300800 */
[----:B------:R1:W-:Y:S04]  /*1b680*/  LDGSTS.E [R3+0x4000], [R8.64], P2 ;  /* 0x0400000008037fae */ /* 0x0003e80009121848 */
[----:B------:R-:W5:Y:S01]  /*1b690*/  LDL.LU R14, [R1+0xb8] ;  /* 0x0000b800010e7983 */ /* 0x000f620000300800 */
[----:B-1----:R-:W-:-:S02]  /*1b6a0*/  IMAD.MOV.U32 R8, RZ, RZ, R10 ;  /* 0x000000ffff087224 */ /* 0x002fc400078e000a */
[----:B------:R-:W-:Y:S02]  /*1b6b0*/  IMAD.MOV.U32 R9, RZ, RZ, R12 ;  /* 0x000000ffff097224 */ /* 0x000fe400078e000c */
[----:B----4-:R-:W4:Y:S04]  /*1b6c0*/  LDL.LU R12, [R1+0xd4] ;  /* 0x0000d400010c7983 */ /* 0x010f280000300800 */
[----:B------:R-:W4:Y:S04]  /*1b6d0*/  LDL.LU R10, [R1+0xd8] ;  /* 0x0000d800010a7983 */ /* 0x000f280000300800 */
[----:B------:R1:W-:Y:S01]  /*1b6e0*/  LDGSTS.E [R3+0x4800], [R8.64], P1 ;  /* 0x0480000008037fae */ /* 0x0003e20008921848 */
[----:B------:R-:W-:-:S04]  /*1b6f0*/  ISETP.GT.AND P1, PT, R2, 0x28, PT ;  /* 0x000000280200780c */ /* 0x000fc80003f24270 */
[----:B-1----:R-:W-:Y:S02]  /*1b700*/  SEL R8, RZ, 0x4, !P1 ;  /* 0x00000004ff087807 */ /* 0x002fe40004800000 */
[----:B------:R-:W-:Y:S02]  /*1b710*/  ISETP.GT.AND P1, PT, R2, 0x2c, PT ;  /* 0x0000002c0200780c */ /* 0x000fe40003f24270 */
[----:B------:R-:W-:-:S04]  /*1b720*/  SEL R8, R8, RZ, !P0 ;  /* 0x000000ff08087207 */ /* 0x000fc80004000000 */
[----:B------:R-:W-:Y:S02]  /*1b730*/  ISETP.NE.U32.AND P2, PT, R8, RZ, PT ;  /* 0x000000ff0800720c */ /* 0x000fe40003f45070 */
[----:B------:R-:W-:-:S04]  /*1b740*/  SEL R8, RZ, 0x4, !P1 ;  /* 0x00000004ff087807 */ /* 0x000fc80004800000 */
[----:B------:R-:W-:-:S04]  /*1b750*/  SEL R8, R8, RZ, !P0 ;  /* 0x000000ff08087207 */ /* 0x000fc80004000000 */
[----:B------:R-:W-:Y:S02]  /*1b760*/  ISETP.NE.U32.AND P1, PT, R8, RZ, PT ;  /* 0x000000ff0800720c */ /* 0x000fe40003f25070 */
[----:B---3--:R-:W-:-:S05]  /*1b770*/  IADD3 R28, P3, R28, R198, RZ ;  /* 0x000000c61c1c7210 */ /* 0x008fca0007f7e0ff */
[----:B--2---:R-:W-:Y:S01]  /*1b780*/  IMAD.X R29, R29, 0x1, R0, P3 ;  /* 0x000000011d1d7824 */ /* 0x004fe200018e0600 */
[----:B------:R-:W-:Y:S01]  /*1b790*/  IADD3 R11, P4, R11, R198, RZ ;  /* 0x000000c60b0b7210 */ /* 0x000fe20007f9e0ff */
[----:B------:R-:W-:Y:S01]  /*1b7a0*/  STL [R1+0x78], R28 ;  /* 0x0000781c01007387 */ /* 0x000fe20000100800 */
[----:B------:R-:W-:-:S03]  /*1b7b0*/  IMAD.MOV.U32 R8, RZ, RZ, R28 ;  /* 0x000000ffff087224 */ /* 0x000fc600078e001c */
[----:B------:R-:W-:Y:S01]  /*1b7c0*/  IMAD.X R13, R13, 0x1, R0, P4 ;  /* 0x000000010d0d7824 */ /* 0x000fe200020e0600 */
[----:B------:R1:W-:Y:S01]  /*1b7d0*/  STL [R1+0x74], R29 ;  /* 0x0000741d01007387 */ /* 0x0003e20000100800 */
[----:B------:R-:W-:-:S03]  /*1b7e0*/  IMAD.MOV.U32 R9, RZ, RZ, R29 ;  /* 0x000000ffff097224 */ /* 0x000fc600078e001d */
[----:B------:R-:W-:Y:S04]  /*1b7f0*/  STL [R1+0x98], R11 ;  /* 0x0000980b01007387 */ /* 0x000fe80000100800 */
[----:B------:R2:W-:Y:S04]  /*1b800*/  STL [R1+0x94], R13 ;  /* 0x0000940d01007387 */ /* 0x0005e80000100800 */
[----:B-1----:R-:W3:Y:S04]  /*1b810*/  LDL.LU R29, [R1+0xf4] ;  /* 0x0000f400011d7983 */ /* 0x002ee80000300800 */
[----:B------:R1:W-:Y:S04]  /*1b820*/  LDGSTS.E [R3+0x5000], [R8.64], P2 ;  /* 0x0500000008037fae */ /* 0x0003e80009121848 */
[----:B------:R-:W3:Y:S01]  /*1b830*/  LDL.LU R28, [R1+0xf8] ;  /* 0x0000f800011c7983 */ /* 0x000ee20000300800 */
[----:B-1----:R-:W-:-:S02]  /*1b840*/  IMAD.MOV.U32 R9, RZ, RZ, R13 ;  /* 0x000000ffff097224 */ /* 0x002fc400078e000d */
[----:B------:R-:W-:Y:S01]  /*1b850*/  IMAD.MOV.U32 R8, RZ, RZ, R11 ;  /* 0x000000ffff087224 */ /* 0x000fe200078e000b */
[----:B--2---:R-:W2:Y:S04]  /*1b860*/  LDL.LU R13, [R1+0x114] ;  /* 0x00011400010d7983 */ /* 0x004ea80000300800 */
        /* <DEDUP_REMOVED lines=8> */
[----:B------:R-:W-:Y:S01]  /*1b8f0*/  SEL R8, RZ, 0x4, !P1 ;  /* 0x00000004ff087807 */ /* 0x000fe20004800000 */
[----:B------:R-:W-:-:S03]  /*1b900*/  IMAD.X R15, R15, 0x1, R0, P3 ;  /* 0x000000010f0f7824 */ /* 0x000fc600018e0600 */
[----:B------:R-:W-:Y:S02]  /*1b910*/  SEL R8, R8, RZ, !P0 ;  /* 0x000000ff08087207 */ /* 0x000fe40004000000 */
[----:B----4-:R-:W-:Y:S02]  /*1b920*/  IADD3 R10, P4, R10, R198, RZ ;  /* 0x000000c60a0a7210 */ /* 0x010fe40007f9e0ff */
[----:B------:R-:W-:Y:S01]  /*1b930*/  ISETP.NE.U32.AND P1, PT, R8, RZ, PT ;  /* 0x000000ff0800720c */ /* 0x000fe20003f25070 */
[----:B------:R-:W-:Y:S02]  /*1b940*/  IMAD.MOV.U32 R8, RZ, RZ, R14 ;  /* 0x000000ffff087224 */ /* 0x000fe400078e000e */
[----:B------:R-:W-:Y:S01]  /*1b950*/  IMAD.X R12, R12, 0x1, R0, P4 ;  /* 0x000000010c0c7824 */ /* 0x000fe200020e0600 */
[----:B------:R-:W-:Y:S01]  /*1b960*/  STL [R1+0xb8], R14 ;  /* 0x0000b80e01007387 */ /* 0x000fe20000100800 */
[----:B------:R-:W-:-:S03]  /*1b970*/  IMAD.MOV.U32 R9, RZ, RZ, R15 ;  /* 0x000000ffff097224 */ /* 0x000fc600078e000f */
[----:B------:R1:W-:Y:S04]  /*1b980*/  STL [R1+0xb4], R15 ;  /* 0x0000b40f01007387 */ /* 0x0003e80000100800 */
[----:B------:R-:W-:Y:S04]  /*1b990*/  STL [R1+0xd8], R10 ;  /* 0x0000d80a01007387 */ /* 0x000fe80000100800 */
[----:B------:R4:W-:Y:S04]  /*1b9a0*/  STL [R1+0xd4], R12 ;  /* 0x0000d40c01007387 */ /* 0x0009e80000100800 */
[----:B------:R5:W-:Y:S04]  /*1b9b0*/  LDGSTS.E [R3+0x6000], [R8.64], P2 ;  /* 0x0600000008037fae */ /* 0x000be80009121848 */
[----:B-1----:R-:W2:Y:S04]  /*1b9c0*/  LDL.LU R15, [R1+0x134] ;  /* 0x00013400010f7983 */ /* 0x002ea80000300800 */
[----:B------:R-:W2:Y:S01]  /*1b9d0*/  LDL.LU R14, [R1+0x138] ;  /* 0x00013800010e7983 */ /* 0x000ea20000300800 */
[----:B-----5:R-:W-:-:S02]  /*1b9e0*/  IMAD.MOV.U32 R8, RZ, RZ, R10 ;  /* 0x000000ffff087224 */ /* 0x020fc400078e000a */
[----:B------:R-:W-:Y:S02]  /*1b9f0*/  IMAD.MOV.U32 R9, RZ, RZ, R12 ;  /* 0x000000ffff097224 */ /* 0x000fe400078e000c */
[----:B----4-:R-:W5:Y:S04]  /*1ba00*/  LDL.LU R12, [R1+0x154] ;  /* 0x00015400010c7983 */ /* 0x010f680000300800 */
[----:B------:R-:W5:Y:S04]  /*1ba10*/  LDL.LU R10, [R1+0x158] ;  /* 0x00015800010a7983 */ /* 0x000f680000300800 */
        /* <DEDUP_REMOVED lines=10> */
[----:B------:R-:W-:Y:S01]  /*1bac0*/  IMAD.X R29, R29, 0x1, R0, P3 ;  /* 0x000000011d1d7824 */ /* 0x000fe200018e0600 */
[----:B------:R-:W-:Y:S01]  /*1bad0*/  STL [R1+0xf8], R28 ;  /* 0x0000f81c01007387 */ /* 0x000fe20000100800 */
[----:B------:R-:W-:Y:S02]  /*1bae0*/  IMAD.MOV.U32 R8, RZ, RZ, R28 ;  /* 0x000000ffff087224 */ /* 0x000fe400078e001c */
[----:B------:R-:W-:Y:S01]  /*1baf0*/  IMAD.MOV.U32 R9, RZ, RZ, R29 ;  /* 0x000000ffff097224 */ /* 0x000fe200078e001d */
[----:B--2---:R-:W-:Y:S01]  /*1bb00*/  IADD3 R11, P4, R11, R198, RZ ;  /* 0x000000c60b0b7210 */ /* 0x004fe20007f9e0ff */
[----:B------:R1:W-:Y:S04]  /*1bb10*/  STL [R1+0xf4], R29 ;  /* 0x0000f41d01007387 */ /* 0x0003e80000100800 */
[----:B------:R-:W-:Y:S01]  /*1bb20*/  IMAD.X R13, R13, 0x1, R0, P4 ;  /* 0x000000010d0d7824 */ /* 0x000fe200020e0600 */
[----:B------:R-:W-:Y:S04]  /*1bb30*/  STL [R1+0x118], R11 ;  /* 0x0001180b01007387 */ /* 0x000fe80000100800 */
[----:B------:R2:W-:Y:S04]  /*1bb40*/  STL [R1+0x114], R13 ;  /* 0x0001140d01007387 */ /* 0x0005e80000100800 */
[----:B------:R3:W-:Y:S04]  /*1bb50*/  LDGSTS.E [R3+0x7000], [R8.64], P2 ;  /* 0x0700000008037fae */ /* 0x0007e80009121848 */
[----:B-1----:R-:W4:Y:S04]  /*1bb60*/  LDL.LU R29, [R1+0x174] ;  /* 0x00017400011d7983 */ /* 0x002f280000300800 */
[----:B------:R-:W4:Y:S01]  /*1bb70*/  LDL.LU R28, [R1+0x178] ;  /* 0x00017800011c7983 */ /* 0x000f220000300800 */
[----:B---3--:R-:W-:-:S02]  /*1bb80*/  IMAD.MOV.U32 R9, RZ, RZ, R13 ;  /* 0x000000ffff097224 */ /* 0x008fc400078e000d */
[----:B------:R-:W-:Y:S01]  /*1bb90*/  IMAD.MOV.U32 R8, RZ, RZ, R11 ;  /* 0x000000ffff087224 */ /* 0x000fe200078e000b */
[----:B--2---:R-:W2:Y:S04]  /*1bba0*/  LDL.LU R13, [R1+0x194] ;  /* 0x00019400010d7983 */ /* 0x004ea80000300800 */
[----:B------:R-:W3:Y:S04]  /*1bbb0*/  LDL.LU R11, [R1+0x198] ;  /* 0x00019800010b7983 */ /* 0x000ee80000300800 */
[----:B------:R1:W-:Y:S01]  /*1bbc0*/  LDGSTS.E [R3+0x7800], [R8.64], P1 ;  /* 0x0780000008037fae */ /* 0x0003e20008921848 */
[----:B------:R-:W-:-:S04]  /*1bbd0*/  ISETP.GT.AND P1, PT, R2, 0x40, PT ;  /* 0x000000400200780c */ /* 0x000fc80003f24270 */
[----:B-1----:R-:W-:Y:S02]  /*1bbe0*/  SEL R8, RZ, 0x4, !P1 ;  /* 0x00000004ff087807 */ /* 0x002fe40004800000 */
[----:B------:R-:W-:Y:S02]  /*1bbf0*/  ISETP.GT.AND P1, PT, R2, 0x44, PT ;  /* 0x000000440200780c */ /* 0x000fe40003f24270 */
[----:B------:R-:W-:-:S04]  /*1bc00*/  SEL R8, R8, RZ, !P0 ;  /* 0x000000ff08087207 */ /* 0x000fc80004000000 */
[----:B------:R-:W-:Y:S02]  /*1bc10*/  ISETP.NE.U32.AND P2, PT, R8, RZ, PT ;  /* 0x000000ff0800720c */ /* 0x000fe40003f45070 */
[----:B------:R-:W-:Y:S02]  /*1bc20*/  SEL R8, RZ, 0x4, !P1 ;  /* 0x00000004ff087807 */ /* 0x000fe40004800000 */
[----:B------:R-:W-:Y:S02]  /*1bc30*/  IADD3 R14, P3, R14, R198, RZ ;  /* 0x000000c60e0e7210 */ /* 0x000fe40007f7e0ff */
[----:B------:R-:W-:-:S03]  /*1bc40*/  SEL R8, R8, RZ, !P0 ;  /* 0x000000ff08087207 */ /* 0x000fc60004000000 */
[----:B------:R-:W-:Y:S01]  /*1bc50*/  IMAD.X R15, R15, 0x1, R0, P3 ;  /* 0x000000010f0f7824 */ /* 0x000fe200018e0600 */
[----:B-----5:R-:W-:Y:S01]  /*1bc60*/  IADD3 R10, P4, R10, R198, RZ ;  /* 0x000000c60a0a7210 */ /* 0x020fe20007f9e0ff */
[----:B------:R-:W-:Y:S01]  /*1bc70*/  STL [R1+0x138], R14 ;  /* 0x0001380e01007387 */ /* 0x000fe20000100800 */
[----:B------:R-:W-:-:S03]  /*1bc80*/  ISETP.NE.U32.AND P1, PT, R8, RZ, PT ;  /* 0x000000ff0800720c */ /* 0x000fc60003f25070 */
[----:B------:R-:W-:Y:S01]  /*1bc90*/  IMAD.X R12, R12, 0x1, R0, P4 ;  /* 0x000000010c0c7824 */ /* 0x000fe200020e0600 */
[----:B------:R1:W-:Y:S01]  /*1bca0*/  STL [R1+0x134], R15 ;  /* 0x0001340f01007387 */ /* 0x0003e20000100800 */
[----:B------:R-:W-:Y:S02]  /*1bcb0*/  IMAD.MOV.U32 R8, RZ, RZ, R14 ;  /* 0x000000ffff087224 */ /* 0x000fe400078e000e */
[----:B------:R-:W-:Y:S01]  /*1bcc0*/  IMAD.MOV.U32 R9, RZ, RZ, R15 ;  /* 0x000000ffff097224 */ /* 0x000fe200078e000f */
[----:B------:R-:W-:Y:S04]  /*1bcd0*/  STL [R1+0x158], R10 ;  /* 0x0001580a01007387 */ /* 0x000fe80000100800 */
[----:B------:R5:W-:Y:S04]  /*1bce0*/  STL [R1+0x154], R12 ;  /* 0x0001540c01007387 */ /* 0x000be80000100800 */
[----:B-1----:R-:W2:Y:S04]  /*1bcf0*/  LDL.LU R15, [R1+0x1b4] ;  /* 0x0001b400010f7983 */ /* 0x002ea80000300800 */
[----:B------:R-:W2:Y:S04]  /*1bd00*/  LDL.LU R14, [R1+0x1b8] ;  /* 0x0001b800010e7983 */ /* 0x000ea80000300800 */
[----:B------:R1:W-:Y:S02]  /*1bd10*/  LDGSTS.E [R3+0x8000], [R8.64], P2 ;  /* 0x0800000008037fae */ /* 0x0003e40009121848 */
[----:B-1----:R-:W-:-:S02]  /*1bd20*/  IMAD.MOV.U32 R8, RZ, RZ, R10 ;  /* 0x000000ffff087224 */ /* 0x002fc400078e000a */
[----:B------:R-:W-:Y:S02]  /*1bd30*/  IMAD.MOV.U32 R9, RZ, RZ, R12 ;  /* 0x000000ffff097224 */ /* 0x000fe400078e000c */
[----:B-----5:R-:W5:Y:S04]  /*1bd40*/  LDL.LU R12, [R1+0x1d4] ;  /* 0x0001d400010c7983 */ /* 0x020f680000300800 */
        /* <DEDUP_REMOVED lines=10> */
[----:B----4-:R-:W-:-:S05]  /*1bdf0*/  IADD3 R28, P3, R28, R198, RZ ;  /* 0x000000c61c1c7210 */ /* 0x010fca0007f7e0ff */
[--C-:B------:R-:W-:Y:S01]  /*1be00*/  IMAD.X R29, R29, 0x1, R0.reuse, P3 ;  /* 0x000000011d1d7824 */ /* 0x100fe200018e0600 */
[----:B---3--:R-:W-:Y:S01]  /*1be10*/  IADD3 R11, P4, R11, R198, RZ ;  /* 0x000000c60b0b7210 */ /* 0x008fe20007f9e0ff */
[----:B------:R-:W-:Y:S04]  /*1be20*/  STL [R1+0x178], R28 ;  /* 0x0001781c01007387 */ /* 0x000fe80000100800 */
[----:B--2---:R-:W-:Y:S01]  /*1be30*/  IMAD.X R13, R13, 0x1, R0, P4 ;  /* 0x000000010d0d7824 */ /* 0x004fe200020e0600 */
[----:B------:R1:W-:Y:S01]  /*1be40*/  STL [R1+0x174], R29 ;  /* 0x0001741d01007387 */ /* 0x0003e20000100800 */
[----:B------:R-:W-:Y:S02]  /*1be50*/  IMAD.MOV.U32 R8, RZ, RZ, R28 ;  /* 0x000000ffff087224 */ /* 0x000fe400078e001c */
[----:B------:R-:W-:Y:S01]  /*1be60*/  IMAD.MOV.U32 R9, RZ, RZ, R29 ;  /* 0x000000ffff097224 */ /* 0x000fe200078e001d */
[----:B------:R-:W-:Y:S04]  /*1be70*/  STL [R1+0x198], R11 ;  /* 0x0001980b01007387 */ /* 0x000fe80000100800 */
[----:B------:R2:W-:Y:S04]  /*1be80*/  STL [R1+0x194], R13 ;  /* 0x0001940d01007387 */ /* 0x0005e80000100800 */
[----:B-1----:R-:W3:Y:S04]  /*1be90*/  LDL.LU R29, [R1+0x1f4] ;  /* 0x0001f400011d7983 */ /* 0x002ee80000300800 */
[----:B------:R-:W4:Y:S04]  /*1bea0*/  LDL.LU R28, [R1+0x1f8] ;  /* 0x0001f800011c7983 */ /* 0x000f280000300800 */
[----:B------:R1:W-:Y:S02]  /*1beb0*/  LDGSTS.E [R3+0x9000], [R8.64], P2 ;  /* 0x0900000008037fae */ /* 0x0003e40009121848 */
        /* <DEDUP_REMOVED lines=13> */
[----:B------:R-:W-:Y:S01]  /*1bf90*/  SEL R8, R8, RZ, !P0 ;  /* 0x000000ff08087207 */ /* 0x000fe20004000000 */
[----:B------:R-:W-:-:S03]  /*1bfa0*/  IMAD.MOV.U32 R9, RZ, RZ, R15 ;  /* 0x000000ffff097224 */ /* 0x000fc600078e000f */
[----:B------:R-:W-:Y:S01]  /*1bfb0*/  ISETP.NE.U32.AND P1, PT, R8, RZ, PT ;  /* 0x000000ff0800720c */ /* 0x000fe20003f25070 */
[----:B------:R-:W-:Y:S01]  /*1bfc0*/  IMAD.MOV.U32 R8, RZ, RZ, R14 ;  /* 0x000000ffff087224 */ /* 0x000fe200078e000e */
[----:B-----5:R-:W-:-:S04]  /*1bfd0*/  IADD3 R10, P4, R10, R198, RZ ;  /* 0x000000c60a0a7210 */ /* 0x020fc80007f9e0ff */
[----:B------:R1:W-:Y:S01]  /*1bfe0*/  LDGSTS.E [R3+0xa000], [R8.64], P2 ;  /* 0x0a00000008037fae */ /* 0x0003e20009121848 */
[----:B------:R-:W-:-:S03]  /*1bff0*/  IMAD.X R12, R12, 0x1, R0, P4 ;  /* 0x000000010c0c7824 */ /* 0x000fc600020e0600 */
[----:B------:R-:W-:Y:S04]  /*1c000*/  STL [R1+0x1b8], R14 ;  /* 0x0001b80e01007387 */ /* 0x000fe80000100800 */
[----:B------:R5:W-:Y:S01]  /*1c010*/  STL [R1+0x1b4], R15 ;  /* 0x0001b40f01007387 */ /* 0x000be20000100800 */
[----:B-1----:R-:W-:Y:S02]  /*1c020*/  IMAD.MOV.U32 R8, RZ, RZ, R10 ;  /* 0x000000ffff087224 */ /* 0x002fe400078e000a */
[----:B------:R-:W-:Y:S01]  /*1c030*/  IMAD.MOV.U32 R9, RZ, RZ, R12 ;  /* 0x000000ffff097224 */ /* 0x000fe200078e000c */
[----:B------:R-:W-:Y:S04]  /*1c040*/  STL [R1+0x1d8], R10 ;  /* 0x0001d80a01007387 */ /* 0x000fe80000100800 */
[----:B------:R1:W-:Y:S04]  /*1c050*/  STL [R1+0x1d4], R12 ;  /* 0x0001d40c01007387 */ /* 0x0003e80000100800 */
[----:B-----5:R-:W5:Y:S04]  /*1c060*/  LDL.LU R15, [R1+0x234] ;  /* 0x00023400010f7983 */ /* 0x020f680000300800 */
[----:B------:R1:W-:Y:S01]  /*1c070*/  LDGSTS.E [R3+0xa800], [R8.64], P1 ;  /* 0x0a80000008037fae */ /* 0x0003e20008921848 */
[----:B------:R-:W-:-:S03]  /*1c080*/  ISETP.GT.AND P1, PT, R2, 0x58, PT ;  /* 0x000000580200780c */ /* 0x000fc60003f24270 */
[----:B------:R-:W5:Y:S04]  /*1c090*/  LDL.LU R14, [R1+0x238] ;  /* 0x00023800010e7983 */ /* 0x000f680000300800 */
[----:B-1----:R-:W5:Y:S01]  /*1c0a0*/  LDL.LU R12, [R1+0x254] ;  /* 0x00025400010c7983 */ /* 0x002f620000300800 */
[----:B------:R-:W-:-:S03]  /*1c0b0*/  SEL R8, RZ, 0x4, !P1 ;  /* 0x00000004ff087807 */ /* 0x000fc60004800000 */
[----:B------:R-:W5:Y:S01]  /*1c0c0*/  LDL.LU R10, [R1+0x258] ;  /* 0x00025800010a7983 */ /* 0x000f620000300800 */
[----:B------:R-:W-:Y:S02]  /*1c0d0*/  ISETP.GT.AND P1, PT, R2, 0x5c, PT ;  /* 0x0000005c0200780c */ /* 0x000fe40003f24270 */
[----:B------:R-:W-:-:S04]  /*1c0e0*/  SEL R8, R8, RZ, !P0 ;  /* 0x000000ff08087207 */ /* 0x000fc80004000000 */
[----:B------:R-:W-:Y:S02]  /*1c0f0*/  ISETP.NE.U32.AND P2, PT, R8, RZ, PT ;  /* 0x000000ff0800720c */ /* 0x000fe40003f45070 */
[----:B------:R-:W-:-:S04]  /*1c100*/  SEL R8, RZ, 0x4, !P1 ;  /* 0x00000004ff087807 */ /* 0x000fc80004800000 */
[----:B------:R-:W-:-:S04]  /*1c110*/  SEL R8, R8, RZ, !P0 ;  /* 0x000000ff08087207 */ /* 0x000fc80004000000 */
[----:B------:R-:W-:Y:S02]  /*1c120*/  ISETP.NE.U32.AND P1, PT, R8, RZ, PT ;  /* 0x000000ff0800720c */ /* 0x000fe40003f25070 */
[----:B----4-:R-:W-:-:S05]  /*1c130*/  IADD3 R28, P3, R28, R198, RZ ;  /* 0x000000c61c1c7210 */ /* 0x010fca0007f7e0ff */
[----:B---3--:R-:W-:Y:S02]  /*1c140*/  IMAD.X R29, R29, 0x1, R0, P3 ;  /* 0x000000011d1d7824 */ /* 0x008fe400018e0600 */
[----:B------:R-:W-:Y:S02]  /*1c150*/  IMAD.MOV.U32 R8, RZ, RZ, R28 ;  /* 0x000000ffff087224 */ /* 0x000fe400078e001c */
[----:B------:R-:W-:Y:S01]  /*1c160*/  IMAD.MOV.U32 R9, RZ, RZ, R29 ;  /* 0x000000ffff097224 */ /* 0x000fe200078e001d */
[----:B------:R-:W-:Y:S04]  /*1c170*/  STL [R1+0x1f8], R28 ;  /* 0x0001f81c01007387 */ /* 0x000fe80000100800 */
[----:B------:R-:W-:Y:S04]  /*1c180*/  STL [R1+0x1f4], R29 ;  /* 0x0001f41d01007387 */ /* 0x000fe80000100800 */
[----:B------:R1:W-:Y:S01]  /*1c190*/  LDGSTS.E [R3+0xb000], [R8.64], P2 ;  /* 0x0b00000008037fae */ /* 0x0003e20009121848 */
[----:B--2---:R-:W-:-:S05]  /*1c1a0*/  IADD3 R11, P4, R11, R198, RZ ;  /* 0x000000c60b0b7210 */ /* 0x004fca0007f9e0ff */
[----:B------:R-:W-:Y:S01]  /*1c1b0*/  IMAD.X R13, R13, 0x1, R0, P4 ;  /* 0x000000010d0d7824 */ /* 0x000fe200020e0600 */
[----:B------:R-:W-:Y:S01]  /*1c1c0*/  STL [R1+0x218], R11 ;  /* 0x0002180b01007387 */ /* 0x000fe20000100800 */
[----:B-1----:R-:W-:Y:S02]  /*1c1d0*/  IMAD.MOV.U32 R8, RZ, RZ, R11 ;  /* 0x000000ffff087224 */ /* 0x002fe400078e000b */
[----:B------:R-:W-:Y:S01]  /*1c1e0*/  IMAD.MOV.U32 R9, RZ, RZ, R13 ;  /* 0x000000ffff097224 */ /* 0x000fe200078e000d */
[----:B------:R1:W-:Y:S04]  /*1c1f0*/  STL [R1+0x214], R13 ;  /* 0x0002140d01007387 */ /* 0x0003e80000100800 */
[----:B------:R2:W-:Y:S04]  /*1c200*/  LDGSTS.E [R3+0xb800], [R8.64], P1 ;  /* 0x0b80000008037fae */ /* 0x0005e80008921848 */
[----:B-1----:R-:W3:Y:S04]  /*1c210*/  LDL.LU R13, [R1+0x274] ;  /* 0x00027400010d7983 */ /* 0x002ee80000300800 */
[----:B------:R-:W4:Y:S04]  /*1c220*/  LDL.LU R11, [R1+0x278] ;  /* 0x00027800010b7983 */ /* 0x000f280000300800 */
[----:B------:R-:W3:Y:S04]  /*1c230*/  LDL.LU R31, [R1+0x294] ;  /* 0x00029400011f7983 */ /* 0x000ee80000300800 */
[----:B------:R-:W3:Y:S01]  /*1c240*/  LDL.LU R30, [R1+0x298] ;  /* 0x00029800011e7983 */ /* 0x000ee20000300800 */
[----:B------:R-:W-:-:S04]  /*1c250*/  ISETP.GT.AND P1, PT, R2, 0x60, PT ;  /* 0x000000600200780c */ /* 0x000fc80003f24270 */
[----:B--2---:R-:W-:Y:S02]  /*1c260*/  SEL R8, RZ, 0x4, !P1 ;  /* 0x00000004ff087807 */ /* 0x004fe40004800000 */
[----:B------:R-:W-:Y:S02]  /*1c270*/  ISETP.GT.AND P1, PT, R2, 0x64, PT ;  /* 0x000000640200780c */ /* 0x000fe40003f24270 */
[----:B------:R-:W-:-:S04]  /*1c280*/  SEL R8, R8, RZ, !P0 ;  /* 0x000000ff08087207 */ /* 0x000fc80004000000 */
[----:B------:R-:W-:Y:S02]  /*1c290*/  ISETP.NE.U32.AND P2, PT, R8, RZ, PT ;  /* 0x000000ff0800720c */ /* 0x000fe40003f45070 */
[----:B------:R-:W-:-:S04]  /*1c2a0*/  SEL R8, RZ, 0x4, !P1 ;  /* 0x00000004ff087807 */ /* 0x000fc80004800000 */
[----:B------:R-:W-:-:S04]  /*1c2b0*/  SEL R8, R8, RZ, !P0 ;  /* 0x000000ff08087207 */ /* 0x000fc80004000000 */
[----:B------:R-:W-:Y:S02]  /*1c2c0*/  ISETP.NE.U32.AND P1, PT, R8, RZ, PT ;  /* 0x000000ff0800720c */ /* 0x000fe40003f25070 */
[----:B-----5:R-:W-:-:S05]  /*1c2d0*/  IADD3 R14, P3, R14, R198, RZ ;  /* 0x000000c60e0e7210 */ /* 0x020fca0007f7e0ff */
[----:B------:R-:W-:Y:S01]  /*1c2e0*/  IMAD.X R15, R15, 0x1, R0, P3 ;  /* 0x000000010f0f7824 */ /* 0x000fe200018e0600 */
[----:B------:R-:W-:Y:S01]  /*1c2f0*/  IADD3 R10, P4, R10, R198, RZ ;  /* 0x000000c60a0a7210 */ /* 0x000fe20007f9e0ff */
[----:B------:R-:W-:Y:S02]  /*1c300*/  IMAD.MOV.U32 R8, RZ, RZ, R14 ;  /* 0x000000ffff087224 */ /* 0x000fe400078e000e */
[----:B------:R-:W-:Y:S02]  /*1c310*/  IMAD.MOV.U32 R9, RZ, RZ, R15 ;  /* 0x000000ffff097224 */ /* 0x000fe400078e000f */
[----:B------:R-:W-:-:S03]  /*1c320*/  IMAD.X R12, R12, 0x1, R0, P4 ;  /* 0x000000010c0c7824 */ /* 0x000fc600020e0600 */
[----:B------:R1:W-:Y:S02]  /*1c330*/  LDGSTS.E [R3+0xc000], [R8.64], P2 ;  /* 0x0c00000008037fae */ /* 0x0003e40009121848 */
[----:B-1----:R-:W-:Y:S02]  /*1c340*/  IMAD.MOV.U32 R8, RZ, RZ, R10 ;  /* 0x000000ffff087224 */ /* 0x002fe400078e000a */
[----:B------:R-:W-:-:S05]  /*1c350*/  IMAD.MOV.U32 R9, RZ, RZ, R12 ;  /* 0x000000ffff097224 */ /* 0x000fca00078e000c */
[----:B------:R1:W-:Y:S01]  /*1c360*/  LDGSTS.E [R3+0xc800], [R8.64], P1 ;  /* 0x0c80000008037fae */ /* 0x0003e20008921848 */
[----:B------:R-:W-:-:S03]  /*1c370*/  ISETP.GT.AND P1, PT, R2, 0x68, PT ;  /* 0x000000680200780c */ /* 0x000fc60003f24270 */
[----:B------:R-:W-:Y:S04]  /*1c380*/  STL [R1+0x238], R14 ;  /* 0x0002380e01007387 */ /* 0x000fe80000100800 */
[----:B------:R2:W-:Y:S01]  /*1c390*/  STL [R1+0x234], R15 ;  /* 0x0002340f01007387 */ /* 0x0005e20000100800 */
[----:B-1----:R-:W-:-:S03]  /*1c3a0*/  SEL R8, RZ, 0x4, !P1 ;  /* 0x00000004ff087807 */ /* 0x002fc60004800000 */
[----:B------:R-:W-:Y:S01]  /*1c3b0*/  STL [R1+0x258], R10 ;  /* 0x0002580a01007387 */ /* 0x000fe20000100800 */
[----:B------:R-:W-:Y:S02]  /*1c3c0*/  ISETP.GT.AND P1, PT, R2, 0x6c, PT ;  /* 0x0000006c0200780c */ /* 0x000fe40003f24270 */
[----:B------:R-:W-:Y:S01]  /*1c3d0*/  SEL R8, R8, RZ, !P0 ;  /* 0x000000ff08087207 */ /* 0x000fe20004000000 */
[----:B------:R1:W-:Y:S04]  /*1c3e0*/  STL [R1+0x254], R12 ;  /* 0x0002540c01007387 */ /* 0x0003e80000100800 */
[----:B------:R-:W5:Y:S01]  /*1c3f0*/  LDL.LU R29, [R1+0x2b4] ;  /* 0x0002b400011d7983 */ /* 0x000f620000300800 */
[----:B------:R-:W-:-:S03]  /*1c400*/  ISETP.NE.U32.AND P2, PT, R8, RZ, PT ;  /* 0x000000ff0800720c */ /* 0x000fc60003f45070 */
[----:B------:R-:W5:Y:S01]  /*1c410*/  LDL.LU R28, [R1+0x2b8] ;  /* 0x0002b800011c7983 */ /* 0x000f620000300800 */
[----:B------:R-:W-:-:S03]  /*1c420*/  SEL R8, RZ, 0x4, !P1 ;  /* 0x00000004ff087807 */ /* 0x000fc60004800000 */
[----:B--2---:R-:W2:Y:S04]  /*1c430*/  LDL.LU R15, [R1+0x2d4] ;  /* 0x0002d400010f7983 */ /* 0x004ea80000300800 */
[----:B------:R-:W2:Y:S01]  /*1c440*/  LDL.LU R14, [R1+0x2d8] ;  /* 0x0002d800010e7983 */ /* 0x000ea20000300800 */
[----:B------:R-:W-:-:S03]  /*1c450*/  SEL R8, R8, RZ, !P0 ;  /* 0x000000ff08087207 */ /* 0x000fc60004000000 */
[----:B-1----:R-:W2:Y:S04]  /*1c460*/  LDL.LU R12, [R1+0x2f8] ;  /* 0x0002f800010c7983 */ /* 0x002ea80000300800 */
[----:B------:R-:W2:Y:S01]  /*1c470*/  LDL.LU R10, [R1+0x318] ;  /* 0x00031800010a7983 */ /* 0x000ea20000300800 */
[----:B------:R-:W-:Y:S02]  /*1c480*/  ISETP.NE.U32.AND P1, PT, R8, RZ, PT ;  /* 0x000000ff0800720c */ /* 0x000fe40003f25070 */
[----:B----4-:R-:W-:-:S05]  /*1c490*/  IADD3 R11, P3, R11, R198, RZ ;  /* 0x000000c60b0b7210 */ /* 0x010fca0007f7e0ff */
[--C-:B---3--:R-:W-:Y:S01]  /*1c4a0*/  IMAD.X R13, R13, 0x1, R0.reuse, P3 ;  /* 0x000000010d0d7824 */ /* 0x108fe200018e0600 */
[----:B------:R-:W-:Y:S01]  /*1c4b0*/  IADD3 R30, P4, R30, R198, RZ ;  /* 0x000000c61e1e7210 */ /* 0x000fe20007f9e0ff */
[----:B------:R-:W-:Y:S02]  /*1c4c0*/  STL [R1+0x278], R11 ;  /* 0x0002780b01007387 */ /* 0x000fe40000100800 */
[----:B------:R-:W-:Y:S02]  /*1c4d0*/  IMAD.MOV.U32 R9, RZ, RZ, R13 ;  /* 0x000000ffff097224 */ /* 0x000fe400078e000d */
[----:B------:R-:W-:Y:S01]  /*1c4e0*/  IMAD.X R31, R31, 0x1, R0, P4 ;  /* 0x000000011f1f7824 */ /* 0x000fe200020e0600 */
[----:B------:R1:W-:Y:S01]  /*1c4f0*/  STL [R1+0x274], R13 ;  /* 0x0002740d01007387 */ /* 0x0003e20000100800 */
[----:B------:R-:W-:-:S03]  /*1c500*/  IMAD.MOV.U32 R8, RZ, RZ, R11 ;  /* 0x000000ffff087224 */ /* 0x000fc600078e000b */
[----:B------:R3:W-:Y:S04]  /*1c510*/  STL [R1+0x298], R30 ;  /* 0x0002981e01007387 */ /* 0x0007e80000100800 */
[----:B------:R4:W-:Y:S04]  /*1c520*/  LDGSTS.E [R3+0xd000], [R8.64], P2 ;  /* 0x0d00000008037fae */ /* 0x0009e80009121848 */
[----:B-1----:R-:W3:Y:S04]  /*1c530*/  LDL.LU R13, [R1+0x2f4] ;  /* 0x0002f400010d7983 */ /* 0x002ee80000300800 */
[----:B------:R-:W-:Y:S04]  /*1c540*/  STL [R1+0x294], R31 ;  /* 0x0002941f01007387 */ /* 0x000fe80000100800 */
[----:B------:R-:W3:Y:S01]  /*1c550*/  LDL.LU R11, [R1+0x314] ;  /* 0x00031400010b7983 */ /* 0x000ee20000300800 */
[----:B----4-:R-:W-:-:S02]  /*1c560*/  IMAD.MOV.U32 R8, RZ, RZ, R30 ;  /* 0x000000ffff087224 */ /* 0x010fc400078e001e */
[----:B------:R-:W-:-:S05]  /*1c570*/  IMAD.MOV.U32 R9, RZ, RZ, R31 ;  /* 0x000000ffff097224 */ /* 0x000fca00078e001f */
        /* <DEDUP_REMOVED lines=11> */
[-C--:B--2---:R-:W-:Y:S01]  /*1c630*/  IADD3 R14, P4, R14, R198.reuse, RZ ;  /* 0x000000c60e0e7210 */ /* 0x084fe20007f9e0ff */
[----:B------:R-:W-:Y:S01]  /*1c640*/  IMAD.MOV.U32 R8, RZ, RZ, R28 ;  /* 0x000000ffff087224 */ /* 0x000fe200078e001c */
[----:B------:R-:W-:-:S03]  /*1c650*/  IADD3 R12, P3, R12, R198, RZ ;  /* 0x000000c60c0c7210 */ /* 0x000fc60007f7e0ff */
[----:B------:R-:W-:Y:S02]  /*1c660*/  IMAD.X R15, R15, 0x1, R0, P4 ;  /* 0x000000010f0f7824 */ /* 0x000fe400020e0600 */
[----:B------:R-:W-:Y:S01]  /*1c670*/  IMAD.MOV.U32 R9, RZ, RZ, R29 ;  /* 0x000000ffff097224 */ /* 0x000fe200078e001d */
[----:B------:R-:W-:Y:S01]  /*1c680*/  IADD3 R10, P4, R10, R198, RZ ;  /* 0x000000c60a0a7210 */ /* 0x000fe20007f9e0ff */
[----:B------:R-:W-:Y:S04]  /*1c690*/  STL [R1+0x2b8], R28 ;  /* 0x0002b81c01007387 */ /* 0x000fe80000100800 */
[----:B------:R-:W-:Y:S04]  /*1c6a0*/  STL [R1+0x2b4], R29 ;  /* 0x0002b41d01007387 */ /* 0x000fe80000100800 */
[----:B------:R-:W-:Y:S04]  /*1c6b0*/  STL [R1+0x2d8], R14 ;  /* 0x0002d80e01007387 */ /* 0x000fe80000100800 */
[----:B------:R1:W-:Y:S04]  /*1c6c0*/  LDGSTS.E [R3+0xe000], [R8.64], P2 ;  /* 0x0e00000008037fae */ /* 0x0003e80009121848 */
[----:B------:R2:W-:Y:S04]  /*1c6d0*/  STL [R1+0x2d4], R15 ;  /* 0x0002d40f01007387 */ /* 0x0005e80000100800 */
[----:B------:R-:W-:Y:S01]  /*1c6e0*/  STL [R1+0x2f8], R12 ;  /* 0x0002f80c01007387 */ /* 0x000fe20000100800 */
[----:B-1----:R-:W-:-:S02]  /*1c6f0*/  IMAD.MOV.U32 R8, RZ, RZ, R14 ;  /* 0x000000ffff087224 */ /* 0x002fc400078e000e */
[----:B------:R-:W-:-:S05]  /*1c700*/  IMAD.MOV.U32 R9, RZ, RZ, R15 ;  /* 0x000000ffff097224 */ /* 0x000fca00078e000f */
[----:B------:R1:W-:Y:S01]  /*1c710*/  LDGSTS.E [R3+0xe800], [R8.64], P1 ;  /* 0x0e80000008037fae */ /* 0x0003e20008921848 */
[----:B---3--:R-:W-:-:S05]  /*1c720*/  IMAD.X R13, R13, 0x1, R0, P3 ;  /* 0x000000010d0d7824 */ /* 0x008fca00018e0600 */
[----:B------:R3:W-:Y:S01]  /*1c730*/  STL [R1+0x2f4], R13 ;  /* 0x0002f40d01007387 */ /* 0x0007e20000100800 */
[----:B------:R-:W-:-:S03]  /*1c740*/  IMAD.X R11, R11, 0x1, R0, P4 ;  /* 0x000000010b0b7824 */ /* 0x000fc600020e0600 */
[----:B------:R4:W-:Y:S01]  /*1c750*/  STL [R1+0x318], R10 ;  /* 0x0003180a01007387 */ /* 0x0009e20000100800 */
[----:B-1----:R-:W-:-:S03]  /*1c760*/  IMAD.MOV.U32 R9, RZ, RZ, R13 ;  /* 0x000000ffff097224 */ /* 0x002fc600078e000d */
[----:B------:R1:W-:Y:S04]  /*1c770*/  STL [R1+0x314], R11 ;  /* 0x0003140b01007387 */ /* 0x0003e80000100800 */
[----:B------:R-:W5:Y:S04]  /*1c780*/  LDL.LU R30, [R1] ;  /* 0x00000000011e7983 */ /* 0x000f680000300800 */
[----:B--2---:R-:W2:Y:S04]  /*1c790*/  LDL.LU R15, [R1+0x1c] ;  /* 0x00001c00010f7983 */ /* 0x004ea80000300800 */
[----:B---3--:R-:W3:Y:S01]  /*1c7a0*/  LDL.LU R13, [R1+0x20] ;  /* 0x00002000010d7983 */ /* 0x008ee20000300800 */
[----:B------:R-:W-:-:S02]  /*1c7b0*/  ISETP.GT.AND P1, PT, R2, 0x78, PT ;  /* 0x000000780200780c */ /* 0x000fc40003f24270 */
[----:B------:R-:W-:Y:S01]  /*1c7c0*/  IADD3 R204, P3, R204, R198, RZ ;  /* 0x000000c6cccc7210 */ /* 0x000fe20007f7e0ff */
[----:B------:R-:W2:Y:S01]  /*1c7d0*/  LDL.LU R29, [R1+0x3c] ;  /* 0x00003c00011d7983 */ /* 0x000ea20000300800 */
[----:B------:R-:W-:Y:S02]  /*1c7e0*/  SEL R8, RZ, 0x4, !P1 ;  /* 0x00000004ff087807 */ /* 0x000fe40004800000 */
[----:B------:R-:W-:Y:S01]  /*1c7f0*/  ISETP.GT.AND P1, PT, R2, 0x7c, PT ;  /* 0x0000007c0200780c */ /* 0x000fe20003f24270 */
[----:B------:R-:W-:Y:S01]  /*1c800*/  IMAD.X R203, R203, 0x1, R0, P3 ;  /* 0x00000001cbcb7824 */ /* 0x000fe200018e0600 */
[----:B------:R-:W-:Y:S01]  /*1c810*/  SEL R8, R8, RZ, !P0 ;  /* 0x000000ff08087207 */ /* 0x000fe20004000000 */
[----:B------:R-:W2:Y:S03]  /*1c820*/  LDL.LU R28, [R1+0x40] ;  /* 0x00004000011c7983 */ /* 0x000ea60000300800 */
[----:B------:R-:W-:Y:S01]  /*1c830*/  ISETP.NE.U32.AND P2, PT, R8, RZ, PT ;  /* 0x000000ff0800720c */ /* 0x000fe20003f45070 */
[----:B------:R-:W2:Y:S01]  /*1c840*/  LDL.LU R14, [R1+0x5c] ;  /* 0x00005c00010e7983 */ /* 0x000ea20000300800 */
[----:B------:R-:W-:-:S04]  /*1c850*/  SEL R8, RZ, 0x4, !P1 ;  /* 0x00000004ff087807 */ /* 0x000fc80004800000 */
[----:B------:R-:W-:-:S04]  /*1c860*/  SEL R8, R8, RZ, !P0 ;  /* 0x000000ff08087207 */ /* 0x000fc80004000000 */
[----:B------:R-:W-:Y:S01]  /*1c870*/  ISETP.NE.U32.AND P1, PT, R8, RZ, PT ;  /* 0x000000ff0800720c */ /* 0x000fe20003f25070 */
[----:B------:R-:W-:Y:S01]  /*1c880*/  IMAD.MOV.U32 R8, RZ, RZ, R12 ;  /* 0x000000ffff087224 */ /* 0x000fe200078e000c */
[----:B------:R-:W-:Y:S01]  /*1c890*/  IADD3 R212, P4, R212, R198, RZ ;  /* 0x000000c6d4d47210 */ /* 0x000fe20007f9e0ff */
[----:B------:R-:W2:Y:S04]  /*1c8a0*/  LDL.LU R12, [R1+0x60] ;  /* 0x00006000010c7983 */ /* 0x000ea80000300800 */
[----:B------:R1:W-:Y:S01]  /*1c8b0*/  LDGSTS.E [R3+0xf000], [R8.64], P2 ;  /* 0x0f00000008037fae */ /* 0x0003e20009121848 */
[----:B------:R-:W-:Y:S01]  /*1c8c0*/  ISETP.GT.AND P2, PT, R2, 0x5, PT ;  /* 0x000000050200780c */ /* 0x000fe20003f44270 */
[----:B-1----:R-:W-:Y:S02]  /*1c8d0*/  IMAD.MOV.U32 R8, RZ, RZ, R10 ;  /* 0x000000ffff087224 */ /* 0x002fe400078e000a */
[----:B------:R-:W-:-:S05]  /*1c8e0*/  IMAD.MOV.U32 R9, RZ, RZ, R11 ;  /* 0x000000ffff097224 */ /* 0x000fca00078e000b */
[----:B------:R1:W-:Y:S01]  /*1c8f0*/  LDGSTS.E [R3+0xf800], [R8.64], P1 ;  /* 0x0f80000008037fae */ /* 0x0003e20008921848 */
[----:B------:R-:W-:-:S04]  /*1c900*/  ISETP.GT.AND P1, PT, R2, 0x1, PT ;  /* 0x000000010200780c */ /* 0x000fc80003f24270 */
[----:B-1----:R-:W-:Y:S02]  /*1c910*/  SEL R9, RZ, 0x4, !P1 ;  /* 0x00000004ff097807 */ /* 0x002fe40004800000 */
[----:B------:R-:W-:Y:S02]  /*1c920*/  SEL R8, RZ, 0x4, !P2 ;  /* 0x00000004ff087807 */ /* 0x000fe40005000000 */
[----:B------:R-:W-:Y:S02]  /*1c930*/  SEL R9, R9, RZ, !P0 ;  /* 0x000000ff09097207 */ /* 0x000fe40004000000 */
[----:B------:R-:W-:Y:S02]  /*1c940*/  SEL R8, R8, RZ, !P0 ;  /* 0x000000ff08087207 */ /* 0x000fe40004000000 */
[----:B------:R-:W-:Y:S02]  /*1c950*/  ISETP.NE.U32.AND P1, PT, R9, RZ, PT ;  /* 0x000000ff0900720c */ /* 0x000fe40003f25070 */
[----:B------:R-:W-:Y:S01]  /*1c960*/  ISETP.NE.U32.AND P2, PT, R8, RZ, PT ;  /* 0x000000ff0800720c */ /* 0x000fe20003f45070 */
[----:B------:R-:W-:Y:S01]  /*1c970*/  IMAD.U32 R8, RZ, RZ, UR5 ;  /* 0x00000005ff087e24 */ /* 0x000fe2000f8e00ff */
[----:B----4-:R-:W-:Y:S01]  /*1c980*/  LOP3.LUT R10, R252, 0x20, RZ, 0x3c, !PT ;  /* 0x00000020fc0a7812 */ /* 0x010fe200078e3cff */
[----:B------:R-:W-:-:S04]  /*1c990*/  IMAD.MOV.U32 R11, RZ, RZ, R203 ;  /* 0x000000ffff0b7224 */ /* 0x000fc800078e00cb */
[----:B------:R-:W-:Y:S02]  /*1c9a0*/  IMAD R8, R8, 0x10000, R10 ;  /* 0x0001000008087824 */ /* 0x000fe400078e020a */
[----:B------:R-:W-:Y:S02]  /*1c9b0*/  IMAD.MOV.U32 R10, RZ, RZ, R204 ;  /* 0x000000ffff0a7224 */ /* 0x000fe400078e00cc */
[----:B------:R-:W-:-:S03]  /*1c9c0*/  IMAD.X R211, R211, 0x1, R0, P4 ;  /* 0x00000001d3d37824 */ /* 0x000fc600020e0600 */
[----:B------:R1:W-:Y:S01]  /*1c9d0*/  LDGSTS.E [R8+0x200], [R10.64], P1 ;  /* 0x002000000a087fae */ /* 0x0003e20008921848 */
[----:B------:R-:W-:-:S04]  /*1c9e0*/  ISETP.GT.AND P1, PT, R2, 0x9, PT ;  /* 0x000000090200780c */ /* 0x000fc80003f24270 */
[----:B------:R-:W-:Y:S02]  /*1c9f0*/  SEL R9, RZ, 0x4, !P1 ;  /* 0x00000004ff097807 */ /* 0x000fe40004800000 */
[----:B------:R-:W-:Y:S02]  /*1ca00*/  ISETP.GT.AND P1, PT, R2, 0xd, PT ;  /* 0x0000000d0200780c */ /* 0x000fe40003f24270 */
[----:B------:R-:W-:Y:S01]  /*1ca10*/  SEL R9, R9, RZ, !P0 ;  /* 0x000000ff09097207 */ /* 0x000fe20004000000 */
[----:B-1----:R-:W-:Y:S02]  /*1ca20*/  IMAD.MOV.U32 R10, RZ, RZ, R212 ;  /* 0x000000ffff0a7224 */ /* 0x002fe400078e00d4 */
[----:B------:R-:W-:Y:S01]  /*1ca30*/  IMAD.MOV.U32 R11, RZ, RZ, R211 ;  /* 0x000000ffff0b7224 */ /* 0x000fe200078e00d3 */
[----:B------:R-:W-:-:S04]  /*1ca40*/  IADD3 R220, P3, R220, R198, RZ ;  /* 0x000000c6dcdc7210 */ /* 0x000fc80007f7e0ff */
[----:B------:R1:W-:Y:S01]  /*1ca50*/  LDGSTS.E [R8+0xa00], [R10.64], P2 ;  /* 0x00a000000a087fae */ /* 0x0003e20009121848 */
[----:B------:R-:W-:Y:S02]  /*1ca60*/  ISETP.NE.U32.AND P2, PT, R9, RZ, PT ;  /* 0x000000ff0900720c */ /* 0x000fe40003f45070 */
[----:B------:R-:W-:Y:S01]  /*1ca70*/  SEL R9, RZ, 0x4, !P1 ;  /* 0x00000004ff097807 */ /* 0x000fe20004800000 */
[----:B------:R-:W-:-:S03]  /*1ca80*/  IMAD.X R219, R219, 0x1, R0, P3 ;  /* 0x00000001dbdb7824 */ /* 0x000fc600018e0600 */
[----:B------:R-:W-:Y:S02]  /*1ca90*/  SEL R9, R9, RZ, !P0 ;  /* 0x000000ff09097207 */ /* 0x000fe40004000000 */
[----:B------:R-:W-:Y:S02]  /*1caa0*/  IADD3 R228, P4, R228, R198, RZ ;  /* 0x000000c6e4e47210 */ /* 0x000fe40007f9e0ff */
[----:B------:R-:W-:Y:S01]  /*1cab0*/  ISETP.NE.U32.AND P1, PT, R9, RZ, PT ;  /* 0x000000ff0900720c */ /* 0x000fe20003f25070 */
[----:B-1----:R-:W-:Y:S02]  /*1cac0*/  IMAD.MOV.U32 R10, RZ, RZ, R220 ;  /* 0x000000ffff0a7224 */ /* 0x002fe400078e00dc */
[----:B------:R-:W-:Y:S02]  /*1cad0*/  IMAD.MOV.U32 R11, RZ, RZ, R219 ;  /* 0x000000ffff0b7224 */ /* 0x000fe400078e00db */
[----:B------:R-:W-:-:S03]  /*1cae0*/  IMAD.X R227, R227, 0x1, R0, P4 ;  /* 0x00000001e3e37824 */ /* 0x000fc600020e0600 */
[----:B------:R1:W-:Y:S02]  /*1caf0*/  LDGSTS.E [R8+0x1200], [R10.64], P2 ;  /* 0x012000000a087fae */ /* 0x0003e40009121848 */
[----:B-1----:R-:W-:Y:S02]  /*1cb00*/  IMAD.MOV.U32 R10, RZ, RZ, R228 ;  /* 0x000000ffff0a7224 */ /* 0x002fe400078e00e4 */
[----:B------:R-:W-:-:S05]  /*1cb10*/  IMAD.MOV.U32 R11, RZ, RZ, R227 ;  /* 0x000000ffff0b7224 */ /* 0x000fca00078e00e3 */
[----:B------:R1:W-:Y:S01]  /*1cb20*/  LDGSTS.E [R8+0x1a00], [R10.64], P1 ;  /* 0x01a000000a087fae */ /* 0x0003e20008921848 */
[----:B------:R-:W-:-:S04]  /*1cb30*/  ISETP.GT.AND P1, PT, R2, 0x11, PT ;  /* 0x000000110200780c */ /* 0x000fc80003f24270 */
[----:B------:R-:W-:Y:S02]  /*1cb40*/  SEL R9, RZ, 0x4, !P1 ;  /* 0x00000004ff097807 */ /* 0x000fe40004800000 */
        /* <DEDUP_REMOVED lines=17> */
[----:B------:R-:W-:-:S04]  /*1cc60*/  SEL R9, RZ, 0x4, !P1 ;  /* 0x00000004ff097807 */ /* 0x000fc80004800000 */
[----:B------:R-:W-:-:S04]  /*1cc70*/  SEL R9, R9, RZ, !P0 ;  /* 0x000000ff09097207 */ /* 0x000fc80004000000 */
[----:B------:R-:W-:Y:S02]  /*1cc80*/  ISETP.NE.U32.AND P2, PT, R9, RZ, PT ;  /* 0x000000ff0900720c */ /* 0x000fe40003f45070 */
[----:B-----5:R-:W-:-:S05]  /*1cc90*/  IADD3 R30, P3, R30, R198, RZ ;  /* 0x000000c61e1e7210 */ /* 0x020fca0007f7e0ff */
[----:B------:R-:W-:Y:S01]  /*1cca0*/  IMAD.X R251, R251, 0x1, R0, P3 ;  /* 0x00000001fbfb7824 */ /* 0x000fe200018e0600 */
[----:B---3--:R-:W-:Y:S01]  /*1ccb0*/  IADD3 R13, P4, R13, R198, RZ ;  /* 0x000000c60d0d7210 */ /* 0x008fe20007f9e0ff */
[----:B-1----:R-:W-:Y:S02]  /*1ccc0*/  IMAD.MOV.U32 R10, RZ, RZ, R30 ;  /* 0x000000ffff0a7224 */ /* 0x002fe400078e001e */
[----:B------:R-:W-:Y:S02]  /*1ccd0*/  IMAD.MOV.U32 R11, RZ, RZ, R251 ;  /* 0x000000ffff0b7224 */ /* 0x000fe400078e00fb */
[----:B--2---:R-:W-:Y:S01]  /*1cce0*/  IMAD.X R15, R15, 0x1, R0, P4 ;  /* 0x000000010f0f7824 */ /* 0x004fe200020e0600 */
[----:B------:R1:W-:Y:S04]  /*1ccf0*/  STL [R1], R30 ;  /* 0x0000001e01007387 */ /* 0x0003e80000100800 */
[----:B------:R-:W-:Y:S04]  /*1cd00*/  STL [R1+0x20], R13 ;  /* 0x0000200d01007387 */ /* 0x000fe80000100800 */
[----:B------:R2:W-:Y:S04]  /*1cd10*/  STL [R1+0x1c], R15 ;  /* 0x00001c0f01007387 */ /* 0x0005e80000100800 */
[----:B------:R3:W-:Y:S04]  /*1cd20*/  LDGSTS.E [R8+0x3200], [R10.64], P2 ;  /* 0x032000000a087fae */ /* 0x0007e80009121848 */
[----:B------:R-:W4:Y:S04]  /*1cd30*/  LDL.LU R31, [R1+0x7c] ;  /* 0x00007c00011f7983 */ /* 0x000f280000300800 */
[----:B-1----:R-:W5:Y:S01]  /*1cd40*/  LDL.LU R30, [R1+0x80] ;  /* 0x00008000011e7983 */ /* 0x002f620000300800 */
[----:B---3--:R-:W-:-:S02]  /*1cd50*/  IMAD.MOV.U32 R11, RZ, RZ, R15 ;  /* 0x000000ffff0b7224 */ /* 0x008fc400078e000f */
[----:B------:R-:W-:Y:S01]  /*1cd60*/  IMAD.MOV.U32 R10, RZ, RZ, R13 ;  /* 0x000000ffff0a7224 */ /* 0x000fe200078e000d */
[----:B--2---:R-:W2:Y:S04]  /*1cd70*/  LDL.LU R15, [R1+0x9c] ;  /* 0x00009c00010f7983 */ /* 0x004ea80000300800 */
[----:B------:R-:W3:Y:S01]  /*1cd80*/  LDL.LU R13, [R1+0xa0] ;  /* 0x0000a000010d7983 */ /* 0x000ee20000300800 */
[----:B------:R-:W-:-:S04]  /*1cd90*/  ISETP.GT.AND P1, PT, R2, 0x1d, PT ;  /* 0x0000001d0200780c */ /* 0x000fc80003f24270 */
[----:B------:R-:W-:-:S04]  /*1cda0*/  SEL R9, RZ, 0x4, !P1 ;  /* 0x00000004ff097807 */ /* 0x000fc80004800000 */
[----:B------:R-:W-:-:S04]  /*1cdb0*/  SEL R9, R9, RZ, !P0 ;  /* 0x000000ff09097207 */ /* 0x000fc80004000000 */
[----:B------:R-:W-:Y:S11]  /*1cdc0*/  ISETP.NE.U32.AND P1, PT, R9, RZ, PT ;  /* 0x000000ff0900720c */ /* 0x000ff60003f25070 */
[----:B------:R-:W-:Y:S02]  /*1cdd0*/  @!UPT UIADD3 URZ, URZ, URZ, URZ ;  /* 0x0000003f3f3ff290 */ /* 0x000fe4000fffe03f */
[----:B------:R1:W-:Y:S01]  /*1cde0*/  LDGSTS.E [R8+0x3a00], [R10.64], P1 ;  /* 0x03a000000a087fae */ /* 0x0003e20008921848 */
[----:B------:R-:W-:-:S04]  /*1cdf0*/  ISETP.GT.AND P1, PT, R2, 0x21, PT ;  /* 0x000000210200780c */ /* 0x000fc80003f24270 */
[----:B------:R-:W-:Y:S02]  /*1ce00*/  SEL R9, RZ, 0x4, !P1 ;  /* 0x00000004ff097807 */ /* 0x000fe40004800000 */
[----:B------:R-:W-:Y:S02]  /*1ce10*/  ISETP.GT.AND P1, PT, R2, 0x25, PT ;  /* 0x000000250200780c */ /* 0x000fe40003f24270 */
[----:B------:R-:W-:Y:S02]  /*1ce20*/  SEL R9, R9, RZ, !P0 ;  /* 0x000000ff09097207 */ /* 0x000fe40004000000 */
[-C--:B------:R-:W-:Y:S02]  /*1ce30*/  IADD3 R28, P3, R28, R198.reuse, RZ ;  /* 0x000000c61c1c7210 */ /* 0x080fe40007f7e0ff */
[----:B------:R-:W-:Y:S02]  /*1ce40*/  ISETP.NE.U32.AND P2, PT, R9, RZ, PT ;  /* 0x000000ff0900720c */ /* 0x000fe40003f45070 */
[----:B------:R-:W-:-:S02]  /*1ce50*/  IADD3 R12, P4, R12, R198, RZ ;  /* 0x000000c60c0c7210 */ /* 0x000fc40007f9e0ff */
[----:B------:R-:W-:Y:S01]  /*1ce60*/  SEL R9, RZ, 0x4, !P1 ;  /* 0x00000004ff097807 */ /* 0x000fe20004800000 */
[--C-:B------:R-:W-:Y:S02]  /*1ce70*/  IMAD.X R29, R29, 0x1, R0.reuse, P3 ;  /* 0x000000011d1d7824 */ /* 0x100fe400018e0600 */
[----:B------:R-:W-:Y:S01]  /*1ce80*/  IMAD.X R14, R14, 0x1, R0, P4 ;  /* 0x000000010e0e7824 */ /* 0x000fe200020e0600 */
[----:B------:R-:W-:Y:S01]  /*1ce90*/  SEL R9, R9, RZ, !P0 ;  /* 0x000000ff09097207 */ /* 0x000fe20004000000 */
[----:B------:R-:W-:Y:S01]  /*1cea0*/  STL [R1+0x40], R28 ;  /* 0x0000401c01007387 */ /* 0x000fe20000100800 */
[----:B-1----:R-:W-:Y:S02]  /*1ceb0*/  IMAD.MOV.U32 R10, RZ, RZ, R28 ;  /* 0x000000ffff0a7224 */ /* 0x002fe400078e001c */
[----:B------:R-:W-:Y:S01]  /*1cec0*/  IMAD.MOV.U32 R11, RZ, RZ, R29 ;  /* 0x000000ffff0b7224 */ /* 0x000fe200078e001d */
[----:B------:R1:W-:Y:S01]  /*1ced0*/  STL [R1+0x3c], R29 ;  /* 0x00003c1d01007387 */ /* 0x0003e20000100800 */
[----:B------:R-:W-:-:S03]  /*1cee0*/  ISETP.NE.U32.AND P1, PT, R9, RZ, PT ;  /* 0x000000ff0900720c */ /* 0x000fc60003f25070 */
[----:B------:R-:W-:Y:S04]  /*1cef0*/  STL [R1+0x60], R12 ;  /* 0x0000600c01007387 */ /* 0x000fe80000100800 */
[----:B------:R1:W-:Y:S04]  /*1cf00*/  STL [R1+0x5c], R14 ;  /* 0x00005c0e01007387 */ /* 0x0003e80000100800 */
[----:B-1----:R-:W2:Y:S04]  /*1cf10*/  LDL.LU R29, [R1+0xbc] ;  /* 0x0000bc00011d7983 */ /* 0x002ea80000300800 */
[----:B------:R1:W-:Y:S04]  /*1cf20*/  LDGSTS.E [R8+0x4200], [R10.64], P2 ;  /* 0x042000000a087fae */ /* 0x0003e80009121848 */
[----:B------:R-:W2:Y:S01]  /*1cf30*/  LDL.LU R28, [R1+0xc0] ;  /* 0x0000c000011c7983 */ /* 0x000ea20000300800 */
[----:B-1----:R-:W-:-:S02]  /*1cf40*/  IMAD.MOV.U32 R11, RZ, RZ, R14 ;  /* 0x000000ffff0b7224 */ /* 0x002fc400078e000e */
[----:B------:R-:W-:Y:S01]  /*1cf50*/  IMAD.MOV.U32 R10, RZ, RZ, R12 ;  /* 0x000000ffff0a7224 */ /* 0x000fe200078e000c */
[----:B------:R-:W2:Y:S04]  /*1cf60*/  LDL.LU R14, [R1+0xdc] ;  /* 0x0000dc00010e7983 */ /* 0x000ea80000300800 */
[----:B------:R-:W2:Y:S04]  /*1cf70*/  LDL.LU R12, [R1+0xe0] ;  /* 0x0000e000010c7983 */ /* 0x000ea80000300800 */
[----:B------:R1:W-:Y:S01]  /*1cf80*/  LDGSTS.E [R8+0x4a00], [R10.64], P1 ;  /* 0x04a000000a087fae */ /* 0x0003e20008921848 */
[----:B------:R-:W-:-:S04]  /*1cf90*/  ISETP.GT.AND P1, PT, R2, 0x29, PT ;  /* 0x000000290200780c */ /* 0x000fc80003f24270 */
[----:B------:R-:W-:-:S04]  /*1cfa0*/  SEL R9, RZ, 0x4, !P1 ;  /* 0x00000004ff097807 */ /* 0x000fc80004800000 */
[----:B------:R-:W-:-:S04]  /*1cfb0*/  SEL R9, R9, RZ, !P0 ;  /* 0x000000ff09097207 */ /* 0x000fc80004000000 */
[----:B------:R-:W-:Y:S02]  /*1cfc0*/  ISETP.NE.U32.AND P2, PT, R9, RZ, PT ;  /* 0x000000ff0900720c */ /* 0x000fe40003f45070 */
[----:B-----5:R-:W-:-:S05]  /*1cfd0*/  IADD3 R30, P3, R30, R198, RZ ;  /* 0x000000c61e1e7210 */ /* 0x020fca0007f7e0ff */
[----:B----4-:R-:W-:Y:S01]  /*1cfe0*/  IMAD.X R31, R31, 0x1, R0, P3 ;  /* 0x000000011f1f7824 */ /* 0x010fe200018e0600 */
[----:B---3--:R-:W-:Y:S01]  /*1cff0*/  IADD3 R13, P4, R13, R198, RZ ;  /* 0x000000c60d0d7210 */ /* 0x008fe20007f9e0ff */
[----:B------:R-:W-:Y:S01]  /*1d000*/  STL [R1+0x80], R30 ;  /* 0x0000801e01007387 */ /* 0x000fe20000100800 */
[----:B-1----:R-:W-:-:S03]  /*1d010*/  IMAD.MOV.U32 R10, RZ, RZ, R30 ;  /* 0x000000ffff0a7224 */ /* 0x002fc600078e001e */
[----:B--2---:R-:W-:Y:S01]  /*1d020*/  IMAD.X R15, R15, 0x1, R0, P4 ;  /* 0x000000010f0f7824 */ /* 0x004fe200020e0600 */
[----:B------:R1:W-:Y:S01]  /*1d030*/  STL [R1+0x7c], R31 ;  /* 0x00007c1f01007387 */ /* 0x0003e20000100800 */
[----:B------:R-:W-:-:S03]  /*1d040*/  IMAD.MOV.U32 R11, RZ, RZ, R31 ;  /* 0x000000ffff0b7224 */ /* 0x000fc600078e001f */
[----:B------:R-:W-:Y:S04]  /*1d050*/  STL [R1+0xa0], R13 ;  /* 0x0000a00d01007387 */ /* 0x000fe80000100800 */
[----:B------:R2:W-:Y:S04]  /*1d060*/  STL [R1+0x9c], R15 ;  /* 0x00009c0f01007387 */ /* 0x0005e80000100800 */
[----:B-1----:R-:W3:Y:S04]  /*1d070*/  LDL.LU R31, [R1+0xfc] ;  /* 0x0000fc00011f7983 */ /* 0x002ee80000300800 */
[----:B------:R1:W-:Y:S04]  /*1d080*/  LDGSTS.E [R8+0x5200], [R10.64], P2 ;  /* 0x052000000a087fae */ /* 0x0003e80009121848 */
[----:B------:R-:W4:Y:S01]  /*1d090*/  LDL.LU R30, [R1+0x100] ;  /* 0x00010000011e7983 */ /* 0x000f220000300800 */
[----:B-1----:R-:W-:-:S02]  /*1d0a0*/  IMAD.MOV.U32 R11, RZ, RZ, R15 ;  /* 0x000000ffff0b7224 */ /* 0x002fc400078e000f */
[----:B------:R-:W-:Y:S01]  /*1d0b0*/  IMAD.MOV.U32 R10, RZ, RZ, R13 ;  /* 0x000000ffff0a7224 */ /* 0x000fe200078e000d */
[----:B--2---:R-:W2:Y:S04]  /*1d0c0*/  LDL.LU R15, [R1+0x11c] ;  /* 0x00011c00010f7983 */ /* 0x004ea80000300800 */
[----:B------:R-:W5:Y:S01]  /*1d0d0*/  LDL.LU R13, [R1+0x120] ;  /* 0x00012000010d7983 */ /* 0x000f620000300800 */
        /* <DEDUP_REMOVED lines=12> */
[----:B------:R-:W-:Y:S01]  /*1d1a0*/  SEL R9, RZ, 0x4, !P1 ;  /* 0x00000004ff097807 */ /* 0x000fe20004800000 */
[----:B------:R-:W-:Y:S01]  /*1d1b0*/  IMAD.X R29, R29, 0x1, R0, P3 ;  /* 0x000000011d1d7824 */ /* 0x000fe200018e0600 */
[----:B------:R-:W-:-:S02]  /*1d1c0*/  IADD3 R12, P4, R12, R198, RZ ;  /* 0x000000c60c0c7210 */ /* 0x000fc40007f9e0ff */
[----:B------:R-:W-:Y:S01]  /*1d1d0*/  SEL R9, R9, RZ, !P0 ;  /* 0x000000ff09097207 */ /* 0x000fe20004000000 */
[----:B-1----:R-:W-:Y:S02]  /*1d1e0*/  IMAD.MOV.U32 R10, RZ, RZ, R28 ;  /* 0x000000ffff0a7224 */ /* 0x002fe400078e001c */
[----:B------:R-:W-:Y:S01]  /*1d1f0*/  IMAD.X R14, R14, 0x1, R0, P4 ;  /* 0x000000010e0e7824 */ /* 0x000fe200020e0600 */
[----:B------:R-:W-:Y:S01]  /*1d200*/  STL [R1+0xc0], R28 ;  /* 0x0000c01c01007387 */ /* 0x000fe20000100800 */
[----:B------:R-:W-:Y:S01]  /*1d210*/  IMAD.MOV.U32 R11, RZ, RZ, R29 ;  /* 0x000000ffff0b7224 */ /* 0x000fe200078e001d */
[----:B------:R-:W-:Y:S02]  /*1d220*/  ISETP.NE.U32.AND P1, PT, R9, RZ, PT ;  /* 0x000000ff0900720c */ /* 0x000fe40003f25070 */
[----:B------:R1:W-:Y:S04]  /*1d230*/  STL [R1+0xbc], R29 ;  /* 0x0000bc1d01007387 */ /* 0x0003e80000100800 */
[----:B------:R-:W-:Y:S04]  /*1d240*/  STL [R1+0xe0], R12 ;  /* 0x0000e00c01007387 */ /* 0x000fe80000100800 */
[----:B------:R1:W-:Y:S04]  /*1d250*/  STL [R1+0xdc], R14 ;  /* 0x0000dc0e01007387 */ /* 0x0003e80000100800 */
[----:B------:R1:W-:Y:S04]  /*1d260*/  LDGSTS.E [R8+0x6200], [R10.64], P2 ;  /* 0x062000000a087fae */ /* 0x0003e80009121848 */
[----:B-1----:R-:W2:Y:S04]  /*1d270*/  LDL.LU R29, [R1+0x13c] ;  /* 0x00013c00011d7983 */ /* 0x002ea80000300800 */
[----:B------:R-:W2:Y:S01]  /*1d280*/  LDL.LU R28, [R1+0x140] ;  /* 0x00014000011c7983 */ /* 0x000ea20000300800 */
[----:B------:R-:W-:-:S02]  /*1d290*/  IMAD.MOV.U32 R11, RZ, RZ, R14 ;  /* 0x000000ffff0b7224 */ /* 0x000fc400078e000e */
        /* <DEDUP_REMOVED lines=8> */
[----:B----4-:R-:W-:-:S05]  /*1d320*/  IADD3 R30, P3, R30, R198, RZ ;  /* 0x000000c61e1e7210 */ /* 0x010fca0007f7e0ff */
[----:B---3--:R-:W-:Y:S01]  /*1d330*/  IMAD.X R31, R31, 0x1, R0, P3 ;  /* 0x000000011f1f7824 */ /* 0x008fe200018e0600 */
[----:B------:R-:W-:Y:S01]  /*1d340*/  STL [R1+0x100], R30 ;  /* 0x0001001e01007387 */ /* 0x000fe20000100800 */
[----:B-1----:R-:W-:Y:S02]  /*1d350*/  IMAD.MOV.U32 R10, RZ, RZ, R30 ;  /* 0x000000ffff0a7224 */ /* 0x002fe400078e001e */
[----:B------:R-:W-:Y:S01]  /*1d360*/  IMAD.MOV.U32 R11, RZ, RZ, R31 ;  /* 0x000000ffff0b7224 */ /* 0x000fe200078e001f */
[----:B-----5:R-:W-:Y:S01]  /*1d370*/  IADD3 R13, P4, R13, R198, RZ ;  /* 0x000000c60d0d7210 */ /* 0x020fe20007f9e0ff */
[----:B------:R1:W-:Y:S04]  /*1d380*/  STL [R1+0xfc], R31 ;  /* 0x0000fc1f01007387 */ /* 0x0003e80000100800 */
[----:B--2---:R-:W-:Y:S01]  /*1d390*/  IMAD.X R15, R15, 0x1, R0, P4 ;  /* 0x000000010f0f7824 */ /* 0x004fe200020e0600 */
[----:B------:R-:W-:Y:S04]  /*1d3a0*/  STL [R1+0x120], R13 ;  /* 0x0001200d01007387 */ /* 0x000fe80000100800 */
[----:B------:R2:W-:Y:S04]  /*1d3b0*/  STL [R1+0x11c], R15 ;  /* 0x00011c0f01007387 */ /* 0x0005e80000100800 */
[----:B------:R3:W-:Y:S04]  /*1d3c0*/  LDGSTS.E [R8+0x7200], [R10.64], P2 ;  /* 0x072000000a087fae */ /* 0x0007e80009121848 */
[----:B-1----:R-:W4:Y:S04]  /*1d3d0*/  LDL.LU R31, [R1+0x17c] ;  /* 0x00017c00011f7983 */ /* 0x002f280000300800 */
[----:B------:R-:W5:Y:S01]  /*1d3e0*/  LDL.LU R30, [R1+0x180] ;  /* 0x00018000011e7983 */ /* 0x000f620000300800 */
        /* <DEDUP_REMOVED lines=11> */
[----:B------:R-:W-:-:S04]  /*1d4a0*/  SEL R9, RZ, 0x4, !P1 ;  /* 0x00000004ff097807 */ /* 0x000fc80004800000 */
[----:B------:R-:W-:Y:S02]  /*1d4b0*/  SEL R9, R9, RZ, !P0 ;  /* 0x000000ff09097207 */ /* 0x000fe40004000000 */
[----:B------:R-:W-:Y:S02]  /*1d4c0*/  ISETP.GT.AND P1, PT, R2, 0x45, PT ;  /* 0x000000450200780c */ /* 0x000fe40003f24270 */
[----:B------:R-:W-:Y:S02]  /*1d4d0*/  ISETP.NE.U32.AND P2, PT, R9, RZ, PT ;  /* 0x000000ff0900720c */ /* 0x000fe40003f45070 */
[----:B------:R-:W-:Y:S02]  /*1d4e0*/  IADD3 R28, P3, R28, R198, RZ ;  /* 0x000000c61c1c7210 */ /* 0x000fe40007f7e0ff */
[----:B------:R-:W-:-:S03]  /*1d4f0*/  SEL R9, RZ, 0x4, !P1 ;  /* 0x00000004ff097807 */ /* 0x000fc60004800000 */
[----:B------:R-:W-:Y:S01]  /*1d500*/  IMAD.X R29, R29, 0x1, R0, P3 ;  /* 0x000000011d1d7824 */ /* 0x000fe200018e0600 */
[----:B------:R-:W-:Y:S01]  /*1d510*/  IADD3 R12, P4, R12, R198, RZ ;  /* 0x000000c60c0c7210 */ /* 0x000fe20007f9e0ff */
[----:B------:R-:W-:Y:S01]  /*1d520*/  STL [R1+0x140], R28 ;  /* 0x0001401c01007387 */ /* 0x000fe20000100800 */
[----:B------:R-:W-:Y:S01]  /*1d530*/  SEL R9, R9, RZ, !P0 ;  /* 0x000000ff09097207 */ /* 0x000fe20004000000 */
[----:B-1----:R-:W-:Y:S02]  /*1d540*/  IMAD.MOV.U32 R10, RZ, RZ, R28 ;  /* 0x000000ffff0a7224 */ /* 0x002fe400078e001c */
[----:B------:R-:W-:Y:S01]  /*1d550*/  IMAD.X R14, R14, 0x1, R0, P4 ;  /* 0x000000010e0e7824 */ /* 0x000fe200020e0600 */
[----:B------:R1:W-:Y:S01]  /*1d560*/  STL [R1+0x13c], R29 ;  /* 0x00013c1d01007387 */ /* 0x0003e20000100800 */
[----:B------:R-:W-:Y:S01]  /*1d570*/  IMAD.MOV.U32 R11, RZ, RZ, R29 ;  /* 0x000000ffff0b7224 */ /* 0x000fe200078e001d */
[----:B------:R-:W-:Y:S02]  /*1d580*/  ISETP.NE.U32.AND P1, PT, R9, RZ, PT ;  /* 0x000000ff0900720c */ /* 0x000fe40003f25070 */
        /* <DEDUP_REMOVED lines=15> */
[--C-:B----4-:R-:W-:Y:S01]  /*1d680*/  IMAD.X R31, R31, 0x1, R0.reuse, P3 ;  /* 0x000000011f1f7824 */ /* 0x110fe200018e0600 */
[----:B---3--:R-:W-:Y:S01]  /*1d690*/  IADD3 R13, P4, R13, R198, RZ ;  /* 0x000000c60d0d7210 */ /* 0x008fe20007f9e0ff */
[----:B------:R-:W-:Y:S04]  /*1d6a0*/  STL [R1+0x180], R30 ;  /* 0x0001801e01007387 */ /* 0x000fe80000100800 */
[----:B--2---:R-:W-:Y:S01]  /*1d6b0*/  IMAD.X R15, R15, 0x1, R0, P4 ;  /* 0x000000010f0f7824 */ /* 0x004fe200020e0600 */
[----:B------:R2:W-:Y:S01]  /*1d6c0*/  STL [R1+0x17c], R31 ;  /* 0x00017c1f01007387 */ /* 0x0005e20000100800 */
[----:B-1----:R-:W-:Y:S02]  /*1d6d0*/  IMAD.MOV.U32 R10, RZ, RZ, R30 ;  /* 0x000000ffff0a7224 */ /* 0x002fe400078e001e */
[----:B------:R-:W-:Y:S01]  /*1d6e0*/  IMAD.MOV.U32 R11, RZ, RZ, R31 ;  /* 0x000000ffff0b7224 */ /* 0x000fe200078e001f */
[----:B------:R-:W-:Y:S04]  /*1d6f0*/  STL [R1+0x1a0], R13 ;  /* 0x0001a00d01007387 */ /* 0x000fe80000100800 */
[----:B------:R1:W-:Y:S04]  /*1d700*/  STL [R1+0x19c], R15 ;  /* 0x00019c0f01007387 */ /* 0x0003e80000100800 */
[----:B--2---:R-:W2:Y:S04]  /*1d710*/  LDL.LU R31, [R1+0x1fc] ;  /* 0x0001fc00011f7983 */ /* 0x004ea80000300800 */
[----:B------:R-:W3:Y:S04]  /*1d720*/  LDL.LU R30, [R1+0x200] ;  /* 0x00020000011e7983 */ /* 0x000ee80000300800 */
[----:B------:R4:W-:Y:S02]  /*1d730*/  LDGSTS.E [R8+0x9200], [R10.64], P2 ;  /* 0x092000000a087fae */ /* 0x0009e40009121848 */
[----:B----4-:R-:W-:-:S02]  /*1d740*/  IMAD.MOV.U32 R11, RZ, RZ, R15 ;  /* 0x000000ffff0b7224 */ /* 0x010fc400078e000f */
[----:B------:R-:W-:Y:S01]  /*1d750*/  IMAD.MOV.U32 R10, RZ, RZ, R13 ;  /* 0x000000ffff0a7224 */ /* 0x000fe200078e000d */
[----:B-1----:R-:W4:Y:S04]  /*1d760*/  LDL.LU R15, [R1+0x21c] ;  /* 0x00021c00010f7983 */ /* 0x002f280000300800 */
        /* <DEDUP_REMOVED lines=16> */
[----:B------:R-:W-:Y:S01]  /*1d870*/  IADD3 R12, P4, R12, R198, RZ ;  /* 0x000000c60c0c7210 */ /* 0x000fe20007f9e0ff */
[----:B-1----:R-:W-:Y:S01]  /*1d880*/  IMAD.MOV.U32 R10, RZ, RZ, R28 ;  /* 0x000000ffff0a7224 */ /* 0x002fe200078e001c */
[----:B------:R-:W-:Y:S01]  /*1d890*/  STL [R1+0x1c0], R28 ;  /* 0x0001c01c01007387 */ /* 0x000fe20000100800 */
[----:B------:R-:W-:Y:S02]  /*1d8a0*/  IMAD.MOV.U32 R11, RZ, RZ, R29 ;  /* 0x000000ffff0b7224 */ /* 0x000fe400078e001d */
[----:B------:R-:W-:Y:S01]  /*1d8b0*/  IMAD.X R14, R14, 0x1, R0, P4 ;  /* 0x000000010e0e7824 */ /* 0x000fe200020e0600 */
[----:B------:R-:W-:Y:S01]  /*1d8c0*/  ISETP.NE.U32.AND P1, PT, R9, RZ, PT ;  /* 0x000000ff0900720c */ /* 0x000fe20003f25070 */
[----:B------:R1:W-:Y:S04]  /*1d8d0*/  STL [R1+0x1bc], R29 ;  /* 0x0001bc1d01007387 */ /* 0x0003e80000100800 */
[----:B------:R-:W-:Y:S04]  /*1d8e0*/  STL [R1+0x1e0], R12 ;  /* 0x0001e00c01007387 */ /* 0x000fe80000100800 */
[----:B------:R1:W-:Y:S04]  /*1d8f0*/  STL [R1+0x1dc], R14 ;  /* 0x0001dc0e01007387 */ /* 0x0003e80000100800 */
[----:B------:R1:W-:Y:S04]  /*1d900*/  LDGSTS.E [R8+0xa200], [R10.64], P2 ;  /* 0x0a2000000a087fae */ /* 0x0003e80009121848 */
[----:B-1----:R-:W4:Y:S04]  /*1d910*/  LDL.LU R29, [R1+0x23c] ;  /* 0x00023c00011d7983 */ /* 0x002f280000300800 */
[----:B------:R-:W4:Y:S01]  /*1d920*/  LDL.LU R28, [R1+0x240] ;  /* 0x00024000011c7983 */ /* 0x000f220000300800 */
[----:B------:R-:W-:-:S02]  /*1d930*/  IMAD.MOV.U32 R11, RZ, RZ, R14 ;  /* 0x000000ffff0b7224 */ /* 0x000fc400078e000e */
[----:B------:R-:W-:Y:S01]  /*1d940*/  IMAD.MOV.U32 R10, RZ, RZ, R12 ;  /* 0x000000ffff0a7224 */ /* 0x000fe200078e000c */
[----:B------:R-:W4:Y:S04]  /*1d950*/  LDL.LU R14, [R1+0x25c] ;  /* 0x00025c00010e7983 */ /* 0x000f280000300800 */
[----:B------:R-:W4:Y:S04]  /*1d960*/  LDL.LU R12, [R1+0x260] ;  /* 0x00026000010c7983 */ /* 0x000f280000300800 */
[----:B------:R1:W-:Y:S01]  /*1d970*/  LDGSTS.E [R8+0xaa00], [R10.64], P1 ;  /* 0x0aa000000a087fae */ /* 0x0003e20008921848 */
[----:B------:R-:W-:-:S04]  /*1d980*/  ISETP.GT.AND P1, PT, R2, 0x59, PT ;  /* 0x000000590200780c */ /* 0x000fc80003f24270 */
[----:B------:R-:W-:-:S04]  /*1d990*/  SEL R9, RZ, 0x4, !P1 ;  /* 0x00000004ff097807 */ /* 0x000fc80004800000 */
[----:B------:R-:W-:-:S04]  /*1d9a0*/  SEL R9, R9, RZ, !P0 ;  /* 0x000000ff09097207 */ /* 0x000fc80004000000 */
[----:B------:R-:W-:Y:S02]  /*1d9b0*/  ISETP.NE.U32.AND P2, PT, R9, RZ, PT ;  /* 0x000000ff0900720c */ /* 0x000fe40003f45070 */
[----:B---3--:R-:W-:-:S05]  /*1d9c0*/  IADD3 R30, P3, R30, R198, RZ ;  /* 0x000000c61e1e7210 */ /* 0x008fca0007f7e0ff */
[----:B--2---:R-:W-:Y:S02]  /*1d9d0*/  IMAD.X R31, R31, 0x1, R0, P3 ;  /* 0x000000011f1f7824 */ /* 0x004fe400018e0600 */
[----:B-1----:R-:W-:Y:S02]  /*1d9e0*/  IMAD.MOV.U32 R10, RZ, RZ, R30 ;  /* 0x000000ffff0a7224 */ /* 0x002fe400078e001e */
[----:B------:R-:W-:Y:S01]  /*1d9f0*/  IMAD.MOV.U32 R11, RZ, RZ, R31 ;  /* 0x000000ffff0b7224 */ /* 0x000fe200078e001f */
[----:B------:R-:W-:Y:S04]  /*1da00*/  STL [R1+0x200], R30 ;  /* 0x0002001e01007387 */ /* 0x000fe80000100800 */
[----:B------:R-:W-:Y:S04]  /*1da10*/  STL [R1+0x1fc], R31 ;  /* 0x0001fc1f01007387 */ /* 0x000fe80000100800 */
[----:B------:R1:W-:Y:S01]  /*1da20*/  LDGSTS.E [R8+0xb200], [R10.64], P2 ;  /* 0x0b2000000a087fae */ /* 0x0003e20009121848 */
[----:B-----5:R-:W-:-:S05]  /*1da30*/  IADD3 R13, P4, R13, R198, RZ ;  /* 0x000000c60d0d7210 */ /* 0x020fca0007f9e0ff */
[----:B----4-:R-:W-:Y:S01]  /*1da40*/  IMAD.X R15, R15, 0x1, R0, P4 ;  /* 0x000000010f0f7824 */ /* 0x010fe200020e0600 */
[----:B------:R-:W-:Y:S01]  /*1da50*/  STL [R1+0x220], R13 ;  /* 0x0002200d01007387 */ /* 0x000fe20000100800 */
[----:B-1----:R-:W-:Y:S02]  /*1da60*/  IMAD.MOV.U32 R10, RZ, RZ, R13 ;  /* 0x000000ffff0a7224 */ /* 0x002fe400078e000d */
[----:B------:R-:W-:Y:S01]  /*1da70*/  IMAD.MOV.U32 R11, RZ, RZ, R15 ;  /* 0x000000ffff0b7224 */ /* 0x000fe200078e000f */
[----:B------:R1:W-:Y:S04]  /*1da80*/  STL [R1+0x21c], R15 ;  /* 0x00021c0f01007387 */ /* 0x0003e80000100800 */
[----:B-1----:R-:W2:Y:S04]  /*1da90*/  LDL.LU R15, [R1+0x27c] ;  /* 0x00027c00010f7983 */ /* 0x002ea80000300800 */
[----:B------:R-:W3:Y:S04]  /*1daa0*/  LDL.LU R13, [R1+0x280] ;  /* 0x00028000010d7983 */ /* 0x000ee80000300800 */
[----:B------:R-:W4:Y:S04]  /*1dab0*/  LDL.LU R33, [R1+0x29c] ;  /* 0x00029c0001217983 */ /* 0x000f280000300800 */
[----:B------:R-:W5:Y:S01]  /*1dac0*/  LDL.LU R32, [R1+0x2a0] ;  /* 0x0002a00001207983 */ /* 0x000f620000300800 */
[----:B------:R-:W-:-:S04]  /*1dad0*/  ISETP.GT.AND P1, PT, R2, 0x5d, PT ;  /* 0x0000005d0200780c */ /* 0x000fc80003f24270 */
[----:B------:R-:W-:-:S04]  /*1dae0*/  SEL R9, RZ, 0x4, !P1 ;  /* 0x00000004ff097807 */ /* 0x000fc80004800000 */
[----:B------:R-:W-:-:S04]  /*1daf0*/  SEL R9, R9, RZ, !P0 ;  /* 0x000000ff09097207 */ /* 0x000fc80004000000 */
[----:B------:R-:W-:Y:S11]  /*1db00*/  ISETP.NE.U32.AND P1, PT, R9, RZ, PT ;  /* 0x000000ff0900720c */ /* 0x000ff60003f25070 */
[----:B------:R-:W-:Y:S02]  /*1db10*/  @!UPT UIADD3 URZ, URZ, URZ, URZ ;  /* 0x0000003f3f3ff290 */ /* 0x000fe4000fffe03f */
[----:B------:R1:W-:Y:S01]  /*1db20*/  LDGSTS.E [R8+0xba00], [R10.64], P1 ;  /* 0x0ba000000a087fae */ /* 0x0003e20008921848 */
[----:B------:R-:W-:Y:S02]  /*1db30*/  ISETP.GT.AND P1, PT, R2, 0x61, PT ;  /* 0x000000610200780c */ /* 0x000fe40003f24270 */
[----:B------:R-:W-:-:S05]  /*1db40*/  IADD3 R28, P3, R28, R198, RZ ;  /* 0x000000c61c1c7210 */ /* 0x000fca0007f7e0ff */
[--C-:B------:R-:W-:Y:S01]  /*1db50*/  IMAD.X R29, R29, 0x1, R0.reuse, P3 ;  /* 0x000000011d1d7824 */ /* 0x100fe200018e0600 */
[----:B------:R-:W-:Y:S01]  /*1db60*/  IADD3 R12, P4, R12, R198, RZ ;  /* 0x000000c60c0c7210 */ /* 0x000fe20007f9e0ff */
[----:B------:R-:W-:Y:S04]  /*1db70*/  STL [R1+0x240], R28 ;  /* 0x0002401c01007387 */ /* 0x000fe80000100800 */
[----:B------:R-:W-:Y:S01]  /*1db80*/  IMAD.X R14, R14, 0x1, R0, P4 ;  /* 0x000000010e0e7824 */ /* 0x000fe200020e0600 */
[----:B------:R1:W-:Y:S04]  /*1db90*/  STL [R1+0x23c], R29 ;  /* 0x00023c1d01007387 */ /* 0x0003e80000100800 */
[----:B------:R-:W-:Y:S04]  /*1dba0*/  STL [R1+0x260], R12 ;  /* 0x0002600c01007387 */ /* 0x000fe80000100800 */
[----:B------:R1:W-:Y:S04]  /*1dbb0*/  STL [R1+0x25c], R14 ;  /* 0x00025c0e01007387 */ /* 0x0003e80000100800 */
[----:B------:R-:W4:Y:S04]  /*1dbc0*/  LDL.LU R31, [R1+0x2bc] ;  /* 0x0002bc00011f7983 */ /* 0x000f280000300800 */
[----:B------:R-:W4:Y:S01]  /*1dbd0*/  LDL.LU R30, [R1+0x2c0] ;  /* 0x0002c000011e7983 */ /* 0x000f220000300800 */
[----:B------:R-:W-:Y:S01]  /*1dbe0*/  SEL R9, RZ, 0x4, !P1 ;  /* 0x00000004ff097807 */ /* 0x000fe20004800000 */
[----:B-1----:R-:W-:-:S02]  /*1dbf0*/  IMAD.MOV.U32 R11, RZ, RZ, R29 ;  /* 0x000000ffff0b7224 */ /* 0x002fc400078e001d */
[----:B------:R-:W-:Y:S01]  /*1dc00*/  IMAD.MOV.U32 R10, RZ, RZ, R28 ;  /* 0x000000ffff0a7224 */ /* 0x000fe200078e001c */
[----:B------:R-:W4:Y:S01]  /*1dc10*/  LDL.LU R29, [R1+0x2dc] ;  /* 0x0002dc00011d7983 */ /* 0x000f220000300800 */
[----:B------:R-:W-:-:S03]  /*1dc20*/  SEL R9, R9, RZ, !P0 ;  /* 0x000000ff09097207 */ /* 0x000fc60004000000 */
[----:B------:R-:W4:Y:S01]  /*1dc30*/  LDL.LU R28, [R1+0x2e0] ;  /* 0x0002e000011c7983 */ /* 0x000f220000300800 */
[----:B------:R-:W-:Y:S02]  /*1dc40*/  ISETP.GT.AND P1, PT, R2, 0x65, PT ;  /* 0x000000650200780c */ /* 0x000fe40003f24270 */
[----:B------:R-:W-:Y:S02]  /*1dc50*/  ISETP.NE.U32.AND P2, PT, R9, RZ, PT ;  /* 0x000000ff0900720c */ /* 0x000fe40003f45070 */
[----:B------:R-:W-:-:S04]  /*1dc60*/  SEL R9, RZ, 0x4, !P1 ;  /* 0x00000004ff097807 */ /* 0x000fc80004800000 */
[----:B------:R-:W-:-:S04]  /*1dc70*/  SEL R9, R9, RZ, !P0 ;  /* 0x000000ff09097207 */ /* 0x000fc80004000000 */
[----:B------:R-:W-:-:S03]  /*1dc80*/  ISETP.NE.U32.AND P1, PT, R9, RZ, PT ;  /* 0x000000ff0900720c */ /* 0x000fc60003f25070 */
[----:B------:R1:W-:Y:S02]  /*1dc90*/  LDGSTS.E [R8+0xc200], [R10.64], P2 ;  /* 0x0c2000000a087fae */ /* 0x0003e40009121848 */
[----:B-1----:R-:W-:Y:S02]  /*1dca0*/  IMAD.MOV.U32 R10, RZ, RZ, R12 ;  /* 0x000000ffff0a7224 */ /* 0x002fe400078e000c */
[----:B------:R-:W-:Y:S02]  /*1dcb0*/  IMAD.MOV.U32 R11, RZ, RZ, R14 ;  /* 0x000000ffff0b7224 */ /* 0x000fe400078e000e */
[----:B------:R-:W4:Y:S04]  /*1dcc0*/  LDL.LU R14, [R1+0x300] ;  /* 0x00030000010e7983 */ /* 0x000f280000300800 */
[----:B------:R-:W4:Y:S04]  /*1dcd0*/  LDL.LU R12, [R1+0x320] ;  /* 0x00032000010c7983 */ /* 0x000f280000300800 */
[----:B------:R1:W-:Y:S01]  /*1dce0*/  LDGSTS.E [R8+0xca00], [R10.64], P1 ;  /* 0x0ca000000a087fae */ /* 0x0003e20008921848 */
[----:B---3--:R-:W-:-:S05]  /*1dcf0*/  IADD3 R13, P3, R13, R198, RZ ;  /* 0x000000c60d0d7210 */ /* 0x008fca0007f7e0ff */
[--C-:B--2---:R-:W-:Y:S01]  /*1dd00*/  IMAD.X R15, R15, 0x1, R0.reuse, P3 ;  /* 0x000000010f0f7824 */ /* 0x104fe200018e0600 */
[----:B-----5:R-:W-:Y:S01]  /*1dd10*/  IADD3 R32, P4, R32, R198, RZ ;  /* 0x000000c620207210 */ /* 0x020fe20007f9e0ff */
[----:B------:R-:W-:Y:S02]  /*1dd20*/  STL [R1+0x280], R13 ;  /* 0x0002800d01007387 */ /* 0x000fe40000100800 */
[----:B-1----:R-:W-:Y:S02]  /*1dd30*/  IMAD.MOV.U32 R11, RZ, RZ, R15 ;  /* 0x000000ffff0b7224 */ /* 0x002fe400078e000f */
[----:B----4-:R-:W-:Y:S01]  /*1dd40*/  IMAD.X R33, R33, 0x1, R0, P4 ;  /* 0x0000000121217824 */ /* 0x010fe200020e0600 */
[----:B------:R1:W-:Y:S01]  /*1dd50*/  STL [R1+0x27c], R15 ;  /* 0x00027c0f01007387 */ /* 0x0003e20000100800 */
[----:B------:R-:W-:-:S03]  /*1dd60*/  IMAD.MOV.U32 R10, RZ, RZ, R13 ;  /* 0x000000ffff0a7224 */ /* 0x000fc600078e000d */
[----:B------:R-:W-:Y:S04]  /*1dd70*/  STL [R1+0x2a0], R32 ;  /* 0x0002a02001007387 */ /* 0x000fe80000100800 */
[----:B-1----:R-:W2:Y:S04]  /*1dd80*/  LDL.LU R15, [R1+0x2fc] ;  /* 0x0002fc00010f7983 */ /* 0x002ea80000300800 */
[----:B------:R-:W-:Y:S04]  /*1dd90*/  STL [R1+0x29c], R33 ;  /* 0x00029c2101007387 */ /* 0x000fe80000100800 */
[----:B------:R-:W3:Y:S01]  /*1dda0*/  LDL.LU R13, [R1+0x31c] ;  /* 0x00031c00010d7983 */ /* 0x000ee20000300800 */
[----:B------:R-:W-:-:S04]  /*1ddb0*/  ISETP.GT.AND P1, PT, R2, 0x69, PT ;  /* 0x000000690200780c */ /* 0x000fc80003f24270 */
[----:B------:R-:W-:Y:S02]  /*1ddc0*/  SEL R9, RZ, 0x4, !P1 ;  /* 0x00000004ff097807 */ /* 0x000fe40004800000 */
[----:B------:R-:W-:Y:S02]  /*1ddd0*/  ISETP.GT.AND P1, PT, R2, 0x6d, PT ;  /* 0x0000006d0200780c */ /* 0x000fe40003f24270 */
[----:B------:R-:W-:-:S04]  /*1dde0*/  SEL R9, R9, RZ, !P0 ;  /* 0x000000ff09097207 */ /* 0x000fc80004000000 */
[----:B------:R-:W-:Y:S02]  /*1ddf0*/  ISETP.NE.U32.AND P2, PT, R9, RZ, PT ;  /* 0x000000ff0900720c */ /* 0x000fe40003f45070 */
[----:B------:R-:W-:-:S04]  /*1de00*/  SEL R9, RZ, 0x4, !P1 ;  /* 0x00000004ff097807 */ /* 0x000fc80004800000 */
[----:B------:R-:W-:-:S04]  /*1de10*/  SEL R9, R9, RZ, !P0 ;  /* 0x000000ff09097207 */ /* 0x000fc80004000000 */
[----:B------:R-:W-:-:S03]  /*1de20*/  ISETP.NE.U32.AND P1, PT, R9, RZ, PT ;  /* 0x000000ff0900720c */ /* 0x000fc60003f25070 */
[----:B------:R1:W-:Y:S02]  /*1de30*/  LDGSTS.E [R8+0xd200], [R10.64], P2 ;  /* 0x0d2000000a087fae */ /* 0x0003e40009121848 */
[----:B-1----:R-:W-:Y:S02]  /*1de40*/  IMAD.MOV.U32 R10, RZ, RZ, R32 ;  /* 0x000000ffff0a7224 */ /* 0x002fe400078e0020 */
[----:B------:R-:W-:-:S06]  /*1de50*/  IMAD.MOV.U32 R11, RZ, RZ, R33 ;  /* 0x000000ffff0b7224 */ /* 0x000fcc00078e0021 */
        /* <DEDUP_REMOVED lines=21> */
[-C--:B------:R-:W-:Y:S02]  /*1dfb0*/  IADD3 R14, P3, R14, R198.reuse, RZ ;  /* 0x000000c60e0e7210 */ /* 0x080fe40007f7e0ff */
[----:B------:R-:W-:Y:S02]  /*1dfc0*/  SEL R9, R9, RZ, !P0 ;  /* 0x000000ff09097207 */ /* 0x000fe40004000000 */
[----:B------:R-:W-:Y:S02]  /*1dfd0*/  IADD3 R12, P4, R12, R198, RZ ;  /* 0x000000c60c0c7210 */ /* 0x000fe40007f9e0ff */
[----:B------:R-:W-:Y:S01]  /*1dfe0*/  ISETP.NE.U32.AND P2, PT, R9, RZ, PT ;  /* 0x000000ff0900720c */ /* 0x000fe20003f45070 */
[----:B------:R-:W-:Y:S04]  /*1dff0*/  STL [R1+0x2c0], R30 ;  /* 0x0002c01e01007387 */ /* 0x000fe80000100800 */
[----:B------:R4:W-:Y:S01]  /*1e000*/  STL [R1+0x2bc], R31 ;  /* 0x0002bc1f01007387 */ /* 0x0009e20000100800 */
[----:B-1----:R-:W-:-:S03]  /*1e010*/  IMAD.MOV.U32 R10, RZ, RZ, R14 ;  /* 0x000000ffff0a7224 */ /* 0x002fc600078e000e */
[----:B------:R-:W-:Y:S04]  /*1e020*/  STL [R1+0x2e0], R28 ;  /* 0x0002e01c01007387 */ /* 0x000fe80000100800 */
[----:B------:R-:W-:Y:S04]  /*1e030*/  STL [R1+0x2dc], R29 ;  /* 0x0002dc1d01007387 */ /* 0x000fe80000100800 */
[----:B------:R-:W-:Y:S01]  /*1e040*/  STL [R1+0x300], R14 ;  /* 0x0003000e01007387 */ /* 0x000fe20000100800 */
[----:B--2---:R-:W-:-:S04]  /*1e050*/  IMAD.X R15, R15, 0x1, R0, P3 ;  /* 0x000000010f0f7824 */ /* 0x004fc800018e0600 */
[----:B------:R-:W-:Y:S01]  /*1e060*/  IMAD.MOV.U32 R11, RZ, RZ, R15 ;  /* 0x000000ffff0b7224 */ /* 0x000fe200078e000f */
[----:B------:R1:W-:Y:S01]  /*1e070*/  STL [R1+0x2fc], R15 ;  /* 0x0002fc0f01007387 */ /* 0x0003e20000100800 */
[----:B---3--:R-:W-:-:S03]  /*1e080*/  IMAD.X R13, R13, 0x1, R0, P4 ;  /* 0x000000010d0d7824 */ /* 0x008fc600020e0600 */
[----:B------:R-:W-:Y:S04]  /*1e090*/  STL [R1+0x320], R12 ;  /* 0x0003200c01007387 */ /* 0x000fe80000100800 */
[----:B------:R2:W-:Y:S04]  /*1e0a0*/  STL [R1+0x31c], R13 ;  /* 0x00031c0d01007387 */ /* 0x0005e80000100800 */
[----:B----4-:R-:W3:Y:S04]  /*1e0b0*/  LDL.LU R31, [R1+0x4] ;  /* 0x00000400011f7983 */ /* 0x010ee80000300800 */
[----:B------:R-:W4:Y:S04]  /*1e0c0*/  LDL.LU R30, [R1+0x8] ;  /* 0x00000800011e7983 */ /* 0x000f280000300800 */
[----:B------:R5:W-:Y:S04]  /*1e0d0*/  LDGSTS.E [R8+0xf200], [R10.64], P2 ;  /* 0x0f2000000a087fae */ /* 0x000be80009121848 */
[----:B-1----:R-:W3:Y:S01]  /*1e0e0*/  LDL.LU R15, [R1+0x24] ;  /* 0x00002400010f7983 */ /* 0x002ee20000300800 */
[----:B-----5:R-:W-:-:S03]  /*1e0f0*/  IMAD.MOV.U32 R11, RZ, RZ, R13 ;  /* 0x000000ffff0b7224 */ /* 0x020fc600078e000d */
[----:B--2---:R-:W2:Y:S01]  /*1e100*/  LDL.LU R13, [R1+0x28] ;  /* 0x00002800010d7983 */ /* 0x004ea20000300800 */
[C---:B------:R-:W-:Y:S01]  /*1e110*/  ISETP.GT.AND P1, PT, R2.reuse, 0x7d, PT ;  /* 0x0000007d0200780c */ /* 0x040fe20003f24270 */
[----:B------:R-:W-:Y:S01]  /*1e120*/  IMAD.MOV.U32 R10, RZ, RZ, R12 ;  /* 0x000000ffff0a7224 */ /* 0x000fe200078e000c */
[----:B------:R-:W-:Y:S01]  /*1e130*/  ISETP.GT.AND P2, PT, R2, 0x6, PT ;  /* 0x000000060200780c */ /* 0x000fe20003f44270 */
[----:B------:R-:W5:Y:S01]  /*1e140*/  LDL.LU R29, [R1+0x44] ;  /* 0x00004400011d7983 */ /* 0x000f620000300800 */
[----:B------:R-:W-:Y:S02]  /*1e150*/  SEL R9, RZ, 0x4, !P1 ;  /* 0x00000004ff097807 */ /* 0x000fe40004800000 */
[----:B------:R-:W-:Y:S01]  /*1e160*/  IADD3 R206, P3, R206, R198, RZ ;  /* 0x000000c6cece7210 */ /* 0x000fe20007f7e0ff */
[----:B------:R-:W5:Y:S01]  /*1e170*/  LDL.LU R28, [R1+0x48] ;  /* 0x00004800011c7983 */ /* 0x000f620000300800 */
[----:B------:R-:W-:Y:S02]  /*1e180*/  SEL R9, R9, RZ, !P0 ;  /* 0x000000ff09097207 */ /* 0x000fe40004000000 */
[----:B------:R-:W-:Y:S01]  /*1e190*/  LOP3.LUT R12, R252, 0x40, RZ, 0x3c, !PT ;  /* 0x00000040fc0c7812 */ /* 0x000fe200078e3cff */
[----:B------:R-:W-:Y:S01]  /*1e1a0*/  IMAD.X R205, R205, 0x1, R0, P3 ;  /* 0x00000001cdcd7824 */ /* 0x000fe200018e0600 */
[----:B------:R-:W-:Y:S01]  /*1e1b0*/  ISETP.NE.U32.AND P1, PT, R9, RZ, PT ;  /* 0x000000ff0900720c */ /* 0x000fe20003f25070 */
[----:B------:R-:W5:Y:S01]  /*1e1c0*/  LDL.LU R14, [R1+0x64] ;  /* 0x00006400010e7983 */ /* 0x000f620000300800 */
[----:B------:R-:W-:-:S11]  /*1e1d0*/  SEL R9, RZ, 0x4, !P2 ;  /* 0x00000004ff097807 */ /* 0x000fd60005000000 */
[----:B------:R1:W-:Y:S01]  /*1e1e0*/  LDGSTS.E [R8+0xfa00], [R10.64], P1 ;  /* 0x0fa000000a087fae */ /* 0x0003e20008921848 */
[----:B------:R-:W-:Y:S02]  /*1e1f0*/  ISETP.GT.AND P1, PT, R2, 0x2, PT ;  /* 0x000000020200780c */ /* 0x000fe40003f24270 */
[----:B------:R-:W-:Y:S02]  /*1e200*/  SEL R9, R9, RZ, !P0 ;  /* 0x000000ff09097207 */ /* 0x000fe40004000000 */
[----:B-1----:R-:W-:-:S04]  /*1e210*/  SEL R10, RZ, 0x4, !P1 ;  /* 0x00000004ff0a7807 */ /* 0x002fc80004800000 */
[----:B------:R-:W-:-:S04]  /*1e220*/  SEL R10, R10, RZ, !P0 ;  /* 0x000000ff0a0a7207 */ /* 0x000fc80004000000 */
[----:B------:R-:W-:Y:S02]  /*1e230*/  ISETP.NE.U32.AND P1, PT, R10, RZ, PT ;  /* 0x000000ff0a00720c */ /* 0x000fe40003f25070 */
[----:B------:R-:W-:Y:S01]  /*1e240*/  ISETP.NE.U32.AND P2, PT, R9, RZ, PT ;  /* 0x000000ff0900720c */ /* 0x000fe20003f45070 */
[----:B------:R-:W-:Y:S01]  /*1e250*/  IMAD.U32 R9, RZ, RZ, UR5 ;  /* 0x00000005ff097e24 */ /* 0x000fe2000f8e00ff */
[-C--:B------:R-:W-:Y:S01]  /*1e260*/  IADD3 R214, P4, R214, R198.reuse, RZ ;  /* 0x000000c6d6d67210 */ /* 0x080fe20007f9e0ff */
[----:B------:R-:W-:Y:S02]  /*1e270*/  IMAD.MOV.U32 R10, RZ, RZ, R206 ;  /* 0x000000ffff0a7224 */ /* 0x000fe400078e00ce */
[----:B------:R-:W-:Y:S02]  /*1e280*/  IMAD R9, R9, 0x10000, R12 ;  /* 0x0001000009097824 */ /* 0x000fe400078e020c */
[----:B------:R-:W-:Y:S01]  /*1e290*/  IMAD.MOV.U32 R11, RZ, RZ, R205 ;  /* 0x000000ffff0b7224 */ /* 0x000fe200078e00cd */
[----:B------:R-:W-:Y:S01]  /*1e2a0*/  IADD3 R222, P3, R222, R198, RZ ;  /* 0x000000c6dede7210 */ /* 0x000fe20007f7e0ff */
[----:B------:R-:W-:Y:S01]  /*1e2b0*/  IMAD.X R213, R213, 0x1, R0, P4 ;  /* 0x00000001d5d57824 */ /* 0x000fe200020e0600 */
[----:B------:R-:W5:Y:S04]  /*1e2c0*/  LDL.LU R12, [R1+0x68] ;  /* 0x00006800010c7983 */ /* 0x000f680000300800 */
[----:B------:R1:W-:Y:S01]  /*1e2d0*/  LDGSTS.E [R9+0x400], [R10.64], P1 ;  /* 0x004000000a097fae */ /* 0x0003e20008921848 */
[----:B------:R-:W-:Y:S01]  /*1e2e0*/  ISETP.GT.AND P1, PT, R2, 0xa, PT ;  /* 0x0000000a0200780c */ /* 0x000fe20003f24270 */
[----:B-1----:R-:W-:-:S02]  /*1e2f0*/  IMAD.MOV.U32 R10, RZ, RZ, R214 ;  /* 0x000000ffff0a7224 */ /* 0x002fc400078e00d6 */
[----:B------:R-:W-:-:S05]  /*1e300*/  IMAD.MOV.U32 R11, RZ, RZ, R213 ;  /* 0x000000ffff0b7224 */ /* 0x000fca00078e00d5 */
[----:B------:R1:W-:Y:S02]  /*1e310*/  LDGSTS.E [R9+0xc00], [R10.64], P2 ;  /* 0x00c000000a097fae */ /* 0x0003e40009121848 */
        /* <DEDUP_REMOVED lines=43> */
[----:B---3--:R-:W-:Y:S01]  /*1e5d0*/  IMAD.X R31, R31, 0x1, R0, P3 ;  /* 0x000000011f1f7824 */ /* 0x008fe200018e0600 */
[----:B------:R-:W-:Y:S01]  /*1e5e0*/  STL [R1+0x8], R30 ;  /* 0x0000081e01007387 */ /* 0x000fe20000100800 */
[----:B------:R-:W-:Y:S02]  /*1e5f0*/  IMAD.MOV.U32 R10, RZ, RZ, R30 ;  /* 0x000000ffff0a7224 */ /* 0x000fe400078e001e */
[----:B------:R-:W-:Y:S01]  /*1e600*/  IMAD.MOV.U32 R11, RZ, RZ, R31 ;  /* 0x000000ffff0b7224 */ /* 0x000fe200078e001f */
[----:B------:R1:W-:Y:S04]  /*1e610*/  STL [R1+0x4], R31 ;  /* 0x0000041f01007387 */ /* 0x0003e80000100800 */
[----:B------:R3:W-:Y:S01]  /*1e620*/  LDGSTS.E [R9+0x3400], [R10.64], P2 ;  /* 0x034000000a097fae */ /* 0x0007e20009121848 */
[----:B--2---:R-:W-:-:S05]  /*1e630*/  IADD3 R13, P4, R13, R198, RZ ;  /* 0x000000c60d0d7210 */ /* 0x004fca0007f9e0ff */
[----:B------:R-:W-:Y:S01]  /*1e640*/  IMAD.X R15, R15, 0x1, R0, P4 ;  /* 0x000000010f0f7824 */ /* 0x000fe200020e0600 */
[----:B------:R-:W-:Y:S04]  /*1e650*/  STL [R1+0x28], R13 ;  /* 0x0000280d01007387 */ /* 0x000fe80000100800 */
[----:B------:R2:W-:Y:S01]  /*1e660*/  STL [R1+0x24], R15 ;  /* 0x0000240f01007387 */ /* 0x0005e20000100800 */
[----:B---3--:R-:W-:-:S03]  /*1e670*/  IMAD.MOV.U32 R11, RZ, RZ, R15 ;  /* 0x000000ffff0b7224 */ /* 0x008fc600078e000f */
[----:B-1----:R-:W3:Y:S01]  /*1e680*/  LDL.LU R31, [R1+0x84] ;  /* 0x00008400011f7983 */ /* 0x002ee20000300800 */
[----:B------:R-:W-:-:S03]  /*1e690*/  IMAD.MOV.U32 R10, RZ, RZ, R13 ;  /* 0x000000ffff0a7224 */ /* 0x000fc600078e000d */
[----:B------:R-:W4:Y:S04]  /*1e6a0*/  LDL.LU R30, [R1+0x88] ;  /* 0x00008800011e7983 */ /* 0x000f280000300800 */
        /* <DEDUP_REMOVED lines=12> */
[----:B------:R-:W-:Y:S02]  /*1e770*/  IADD3 R12, P4, R12, R198, RZ ;  /* 0x000000c60c0c7210 */ /* 0x000fe40007f9e0ff */
[----:B------:R-:W-:Y:S01]  /*1e780*/  ISETP.NE.U32.AND P1, PT, R10, RZ, PT ;  /* 0x000000ff0a00720c */ /* 0x000fe20003f25070 */
[----:B------:R-:W-:Y:S02]  /*1e790*/  STL [R1+0x48], R28 ;  /* 0x0000481c01007387 */ /* 0x000fe40000100800 */
[----:B------:R-:W-:Y:S02]  /*1e7a0*/  IMAD.X R14, R14, 0x1, R0, P4 ;  /* 0x000000010e0e7824 */ /* 0x000fe400020e0600 */
[----:B------:R-:W-:Y:S01]  /*1e7b0*/  IMAD.MOV.U32 R10, RZ, RZ, R28 ;  /* 0x000000ffff0a7224 */ /* 0x000fe200078e001c */
[----:B------:R1:W-:Y:S01]  /*1e7c0*/  STL [R1+0x44], R29 ;  /* 0x0000441d01007387 */ /* 0x0003e20000100800 */
[----:B------:R-:W-:-:S03]  /*1e7d0*/  IMAD.MOV.U32 R11, RZ, RZ, R29 ;  /* 0x000000ffff0b7224 */ /* 0x000fc600078e001d */
[----:B------:R-:W-:Y:S04]  /*1e7e0*/  STL [R1+0x68], R12 ;  /* 0x0000680c01007387 */ /* 0x000fe80000100800 */
[----:B------:R5:W-:Y:S04]  /*1e7f0*/  STL [R1+0x64], R14 ;  /* 0x0000640e01007387 */ /* 0x000be80000100800 */
[----:B-1----:R-:W2:Y:S04]  /*1e800*/  LDL.LU R29, [R1+0xc4] ;  /* 0x0000c400011d7983 */ /* 0x002ea80000300800 */
[----:B------:R1:W-:Y:S04]  /*1e810*/  LDGSTS.E [R9+0x4400], [R10.64], P2 ;  /* 0x044000000a097fae */ /* 0x0003e80009121848 */
[----:B------:R-:W2:Y:S01]  /*1e820*/  LDL.LU R28, [R1+0xc8] ;  /* 0x0000c800011c7983 */ /* 0x000ea20000300800 */
        /* <DEDUP_REMOVED lines=15> */
[----:B--2---:R-:W-:Y:S01]  /*1e920*/  IADD3 R13, P4, R13, R198, RZ ;  /* 0x000000c60d0d7210 */ /* 0x004fe20007f9e0ff */
        /* <DEDUP_REMOVED lines=24> */
[----:B-----5:R-:W-:Y:S02]  /*1eab0*/  IADD3 R12, P4, R12, R198, RZ ;  /* 0x000000c60c0c7210 */ /* 0x020fe40007f9e0ff */
        /* <DEDUP_REMOVED lines=13> */
[----:B------:R-:W5:Y:S04]  /*1eb90*/  LDL.LU R14, [R1+0x164] ;  /* 0x00016400010e7983 */ /* 0x000f680000300800 */
        /* <DEDUP_REMOVED lines=194> */
[-C--:B--2---:R-:W-:Y:S02]  /*1f7c0*/  IADD3 R28, P4, R28, R198.reuse, RZ ;  /* 0x000000c61c1c7210 */ /* 0x084fe40007f9e0ff */
[----:B------:R-:W-:-:S03]  /*1f7d0*/  IADD3 R14, P3, R14, R198, RZ ;  /* 0x000000c60e0e7210 */ /* 0x000fc60007f7e0ff */
[----:B------:R-:W-:Y:S01]  /*1f7e0*/  IMAD.X R29, R29, 0x1, R0, P4 ;  /* 0x000000011d1d7824 */ /* 0x000fe200020e0600 */
[----:B------:R-:W-:Y:S01]  /*1f7f0*/  IADD3 R12, P4, R12, R198, RZ ;  /* 0x000000c60c0c7210 */ /* 0x000fe20007f9e0ff */
[----:B------:R-:W-:Y:S01]  /*1f800*/  STL [R1+0x2c8], R30 ;  /* 0x0002c81e01007387 */ /* 0x000fe20000100800 */
[----:B------:R-:W-:-:S03]  /*1f810*/  IMAD.MOV.U32 R10, RZ, RZ, R30 ;  /* 0x000000ffff0a7224 */ /* 0x000fc600078e001e */
[----:B------:R1:W-:Y:S01]  /*1f820*/  STL [R1+0x2c4], R31 ;  /* 0x0002c41f01007387 */ /* 0x0003e20000100800 */
[----:B------:R-:W-:-:S03]  /*1f830*/  IMAD.MOV.U32 R11, RZ, RZ, R31 ;  /* 0x000000ffff0b7224 */ /* 0x000fc600078e001f */
[----:B------:R-:W-:Y:S04]  /*1f840*/  STL [R1+0x2e8], R28 ;  /* 0x0002e81c01007387 */ /* 0x000fe80000100800 */
[----:B------:R2:W-:Y:S04]  /*1f850*/  STL [R1+0x2e4], R29 ;  /* 0x0002e41d01007387 */ /* 0x0005e80000100800 */
[----:B------:R-:W-:Y:S04]  /*1f860*/  STL [R1+0x308], R14 ;  /* 0x0003080e01007387 */ /* 0x000fe80000100800 */
[----:B------:R4:W-:Y:S02]  /*1f870*/  LDGSTS.E [R9+0xe400], [R10.64], P2 ;  /* 0x0e4000000a097fae */ /* 0x0009e40009121848 */
[----:B----4-:R-:W-:-:S02]  /*1f880*/  IMAD.MOV.U32 R11, RZ, RZ, R29 ;  /* 0x000000ffff0b7224 */ /* 0x010fc400078e001d */
[----:B------:R-:W-:-:S05]  /*1f890*/  IMAD.MOV.U32 R10, RZ, RZ, R28 ;  /* 0x000000ffff0a7224 */ /* 0x000fca00078e001c */
[----:B------:R4:W-:Y:S01]  /*1f8a0*/  LDGSTS.E [R9+0xec00], [R10.64], P1 ;  /* 0x0ec000000a097fae */ /* 0x0009e20008921848 */
[----:B---3--:R-:W-:-:S05]  /*1f8b0*/  IMAD.X R15, R15, 0x1, R0, P3 ;  /* 0x000000010f0f7824 */ /* 0x008fca00018e0600 */
[----:B------:R3:W-:Y:S01]  /*1f8c0*/  STL [R1+0x304], R15 ;  /* 0x0003040f01007387 */ /* 0x0007e20000100800 */
[----:B------:R-:W-:-:S03]  /*1f8d0*/  IMAD.X R13, R13, 0x1, R0, P4 ;  /* 0x000000010d0d7824 */ /* 0x000fc600020e0600 */
[----:B------:R2:W-:Y:S04]  /*1f8e0*/  STL [R1+0x328], R12 ;  /* 0x0003280c01007387 */ /* 0x0005e80000100800 */
[----:B------:R2:W-:Y:S04]  /*1f8f0*/  STL [R1+0x324], R13 ;  /* 0x0003240d01007387 */ /* 0x0005e80000100800 */
[----:B------:R-:W5:Y:S04]  /*1f900*/  LDL.LU R32, [R1+0xc] ;  /* 0x00000c0001207983 */ /* 0x000f680000300800 */
[----:B-1----:R-:W5:Y:S04]  /*1f910*/  LDL.LU R31, [R1+0x10] ;  /* 0x00001000011f7983 */ /* 0x002f680000300800 */
[----:B------:R-:W5:Y:S04]  /*1f920*/  LDL.LU R30, [R1+0x2c] ;  /* 0x00002c00011e7983 */ /* 0x000f680000300800 */
[----:B--2---:R-:W2:Y:S01]  /*1f930*/  LDL.LU R29, [R1+0x30] ;  /* 0x00003000011d7983 */ /* 0x004ea20000300800 */
[----:B------:R-:W-:Y:S01]  /*1f940*/  ISETP.GT.AND P1, PT, R2, 0x7a, PT ;  /* 0x0000007a0200780c */ /* 0x000fe20003f24270 */
[----:B----4-:R-:W-:Y:S01]  /*1f950*/  IMAD.MOV.U32 R11, RZ, RZ, R15 ;  /* 0x000000ffff0b7224 */ /* 0x010fe200078e000f */
[----:B------:R-:W-:Y:S01]  /*1f960*/  IADD3 R208, P3, R208, R198, RZ ;  /* 0x000000c6d0d07210 */ /* 0x000fe20007f7e0ff */
[----:B------:R-:W4:Y:S01]  /*1f970*/  LDL.LU R28, [R1+0x4c] ;  /* 0x00004c00011c7983 */ /* 0x000f220000300800 */
[----:B------:R-:W-:-:S02]  /*1f980*/  SEL R10, RZ, 0x4, !P1 ;  /* 0x00000004ff0a7807 */ /* 0x000fc40004800000 */
[----:B------:R-:W-:Y:S01]  /*1f990*/  ISETP.GT.AND P1, PT, R2, 0x7e, PT ;  /* 0x0000007e0200780c */ /* 0x000fe20003f24270 */
[----:B------:R-:W-:Y:S01]  /*1f9a0*/  IMAD.X R207, R207, 0x1, R0, P3 ;  /* 0x00000001cfcf7824 */ /* 0x000fe200018e0600 */
[----:B------:R-:W-:Y:S01]  /*1f9b0*/  SEL R10, R10, RZ, !P0 ;  /* 0x000000ff0a0a7207 */ /* 0x000fe20004000000 */
[----:B---3--:R-:W3:Y:S03]  /*1f9c0*/  LDL.LU R15, [R1+0x50] ;  /* 0x00005000010f7983 */ /* 0x008ee60000300800 */
[----:B------:R-:W-:Y:S02]  /*1f9d0*/  ISETP.NE.U32.AND P2, PT, R10, RZ, PT ;  /* 0x000000ff0a00720c */ /* 0x000fe40003f45070 */
[----:B------:R-:W-:-:S04]  /*1f9e0*/  SEL R10, RZ, 0x4, !P1 ;  /* 0x00000004ff0a7807 */ /* 0x000fc80004800000 */
[----:B------:R-:W-:-:S04]  /*1f9f0*/  SEL R10, R10, RZ, !P0 ;  /* 0x000000ff0a0a7207 */ /* 0x000fc80004000000 */
[----:B------:R-:W-:Y:S01]  /*1fa00*/  ISETP.NE.U32.AND P1, PT, R10, RZ, PT ;  /* 0x000000ff0a00720c */ /* 0x000fe20003f25070 */
[----:B------:R-:W-:Y:S01]  /*1fa10*/  IMAD.MOV.U32 R10, RZ, RZ, R14 ;  /* 0x000000ffff0a7224 */ /* 0x000fe200078e000e */
[----:B------:R-:W-:Y:S01]  /*1fa20*/  IADD3 R216, P4, R216, R198, RZ ;  /* 0x000000c6d8d87210 */ /* 0x000fe20007f9e0ff */
[----:B------:R-:W3:Y:S04]  /*1fa30*/  LDL.LU R14, [R1+0x6c] ;  /* 0x00006c00010e7983 */ /* 0x000ee80000300800 */
[----:B------:R1:W-:Y:S02]  /*1fa40*/  LDGSTS.E [R9+0xf400], [R10.64], P2 ;  /* 0x0f4000000a097fae */ /* 0x0003e40009121848 */
[----:B-1----:R-:W-:Y:S02]  /*1fa50*/  IMAD.MOV.U32 R10, RZ, RZ, R12 ;  /* 0x000000ffff0a7224 */ /* 0x002fe400078e000c */
[----:B------:R-:W-:-:S05]  /*1fa60*/  IMAD.MOV.U32 R11, RZ, RZ, R13 ;  /* 0x000000ffff0b7224 */ /* 0x000fca00078e000d */
[----:B------:R1:W-:Y:S01]  /*1fa70*/  LDGSTS.E [R9+0xfc00], [R10.64], P1 ;  /* 0x0fc000000a097fae */ /* 0x0003e20008921848 */
[C---:B------:R-:W-:Y:S02]  /*1fa80*/  ISETP.GT.AND P1, PT, R2.reuse, 0x3, PT ;  /* 0x000000030200780c */ /* 0x040fe40003f24270 */
[----:B------:R-:W-:Y:S02]  /*1fa90*/  ISETP.GT.AND P2, PT, R2, 0x7, PT ;  /* 0x000000070200780c */ /* 0x000fe40003f44270 */
[----:B-1----:R-:W-:Y:S02]  /*1faa0*/  SEL R11, RZ, 0x4, !P1 ;  /* 0x00000004ff0b7807 */ /* 0x002fe40004800000 */
[----:B------:R-:W-:Y:S02]  /*1fab0*/  SEL R10, RZ, 0x4, !P2 ;  /* 0x00000004ff0a7807 */ /* 0x000fe40005000000 */
[----:B------:R-:W-:Y:S02]  /*1fac0*/  SEL R11, R11, RZ, !P0 ;  /* 0x000000ff0b0b7207 */ /* 0x000fe40004000000 */
[----:B------:R-:W-:-:S02]  /*1fad0*/  SEL R10, R10, RZ, !P0 ;  /* 0x000000ff0a0a7207 */ /* 0x000fc40004000000 */
[----:B------:R-:W-:Y:S01]  /*1fae0*/  ISETP.NE.U32.AND P1, PT, R11, RZ, PT ;  /* 0x000000ff0b00720c */ /* 0x000fe20003f25070 */
[----:B------:R-:W-:Y:S01]  /*1faf0*/  IMAD.U32 R12, RZ, RZ, UR5 ;  /* 0x00000005ff0c7e24 */ /* 0x000fe2000f8e00ff */
[----:B------:R-:W-:Y:S02]  /*1fb00*/  LOP3.LUT R13, R252, 0x60, RZ, 0x3c, !PT ;  /* 0x00000060fc0d7812 */ /* 0x000fe400078e3cff */
[----:B------:R-:W-:Y:S01]  /*1fb10*/  ISETP.NE.U32.AND P2, PT, R10, RZ, PT ;  /* 0x000000ff0a00720c */ /* 0x000fe20003f45070 */
[----:B------:R-:W-:Y:S02]  /*1fb20*/  IMAD.MOV.U32 R10, RZ, RZ, R208 ;  /* 0x000000ffff0a7224 */ /* 0x000fe400078e00d0 */
[----:B------:R-:W-:Y:S02]  /*1fb30*/  IMAD R12, R12, 0x10000, R13 ;  /* 0x000100000c0c7824 */ /* 0x000fe400078e020d */
[----:B------:R-:W-:Y:S01]  /*1fb40*/  IMAD.MOV.U32 R11, RZ, RZ, R207 ;  /* 0x000000ffff0b7224 */ /* 0x000fe200078e00cf */
[----:B------:R-:W-:Y:S01]  /*1fb50*/  IADD3 R224, P3, R224, R198, RZ ;  /* 0x000000c6e0e07210 */ /* 0x000fe20007f7e0ff */
[----:B------:R-:W-:Y:S01]  /*1fb60*/  IMAD.X R215, R215, 0x1, R0, P4 ;  /* 0x00000001d7d77824 */ /* 0x000fe200020e0600 */
[----:B------:R-:W4:Y:S04]  /*1fb70*/  LDL.LU R13, [R1+0x70] ;  /* 0x00007000010d7983 */ /* 0x000f280000300800 */
        /* <DEDUP_REMOVED lines=57> */
[----:B-1----:R-:W5:Y:S04]  /*1ff10*/  LDL.LU R32, [R1+0x8c] ;  /* 0x00008c0001207983 */ /* 0x002f680000300800 */
[----:B------:R1:W-:Y:S04]  /*1ff20*/  LDGSTS.E [R12+0x3600], [R10.64], P2 ;  /* 0x036000000a0c7fae */ /* 0x0003e80009121848 */
[----:B------:R-:W5:Y:S01]  /*1ff30*/  LDL.LU R31, [R1+0x90] ;  /* 0x00009000011f7983 */ /* 0x000f620000300800 */
        /* <DEDUP_REMOVED lines=9> */
[----:B---3--:R-:W-:Y:S02]  /*1ffd0*/  IADD3 R15, P3, R15, R198, RZ ;  /* 0x000000c60f0f7210 */ /* 0x008fe40007f7e0ff */
[----:B------:R-:W-:Y:S02]  /*1ffe0*/  ISETP.NE.U32.AND P2, PT, R10, RZ, PT ;  /* 0x000000ff0a00720c */ /* 0x000fe40003f45070 */
[----:B------:R-:W-:Y:S01]  /*1fff0*/  SEL R10, RZ, 0x4, !P1 ;  /* 0x00000004ff0a7807 */ /* 0x000fe20004800000 */
[----:B----4-:R-:W-:-:S03]  /*20000*/  IMAD.X R28, R28, 0x1, R0, P3 ;  /* 0x000000011c1c7824 */ /* 0x010fc600018e0600 */
[----:B------:R-:W-:Y:S01]  /*20010*/  SEL R10, R10, RZ, !P0 ;  /* 0x000000ff0a0a7207 */ /* 0x000fe20004000000 */
[----:B------:R-:W-:-:S03]  /*20020*/  IMAD.MOV.U32 R11, RZ, RZ, R28 ;  /* 0x000000ffff0b7224 */ /* 0x000fc600078e001c */
[----:B------:R-:W-:Y:S02]  /*20030*/  ISETP.NE.U32.AND P1, PT, R10, RZ, PT ;  /* 0x000000ff0a00720c */ /* 0x000fe40003f25070 */
[----:B------:R-:W-:Y:S01]  /*20040*/  IADD3 R13, P4, R13, R198, RZ ;  /* 0x000000c60d0d7210 */ /* 0x000fe20007f9e0ff */
[----:B------:R-:W-:Y:S01]  /*20050*/  IMAD.MOV.U32 R10, RZ, RZ, R15 ;  /* 0x000000ffff0a7224 */ /* 0x000fe200078e000f */
[----:B------:R-:W-:Y:S03]  /*20060*/  STL [R1+0x50], R15 ;  /* 0x0000500f01007387 */ /* 0x000fe60000100800 */
[----:B------:R-:W-:Y:S01]  /*20070*/  IMAD.X R14, R14, 0x1, R0, P4 ;  /* 0x000000010e0e7824 */ /* 0x000fe200020e0600 */
[----:B------:R1:W-:Y:S04]  /*20080*/  STL [R1+0x4c], R28 ;  /* 0x00004c1c01007387 */ /* 0x0003e80000100800 */
[----:B------:R-:W-:Y:S04]  /*20090*/  STL [R1+0x70], R13 ;  /* 0x0000700d01007387 */ /* 0x000fe80000100800 */
[----:B------:R3:W-:Y:S04]  /*200a0*/  STL [R1+0x6c], R14 ;  /* 0x00006c0e01007387 */ /* 0x0007e80000100800 */
[----:B------:R4:W-:Y:S04]  /*200b0*/  LDGSTS.E [R12+0x4600], [R10.64], P2 ;  /* 0x046000000a0c7fae */ /* 0x0009e80009121848 */
[----:B-1----:R-:W2:Y:S04]  /*200c0*/  LDL.LU R28, [R1+0xcc] ;  /* 0x0000cc00011c7983 */ /* 0x002ea80000300800 */
[----:B------:R-:W2:Y:S01]  /*200d0*/  LDL.LU R15, [R1+0xd0] ;  /* 0x0000d000010f7983 */ /* 0x000ea20000300800 */
[----:B----4-:R-:W-:-:S02]  /*200e0*/  IMAD.MOV.U32 R10, RZ, RZ, R13 ;  /* 0x000000ffff0a7224 */ /* 0x010fc400078e000d */
[----:B------:R-:W-:Y:S02]  /*200f0*/  IMAD.MOV.U32 R11, RZ, RZ, R14 ;  /* 0x000000ffff0b7224 */ /* 0x000fe400078e000e */
[----:B---3--:R-:W4:Y:S04]  /*20100*/  LDL.LU R14, [R1+0xec] ;  /* 0x0000ec00010e7983 */ /* 0x008f280000300800 */
        /* <DEDUP_REMOVED lines=21> */
[----:B-1----:R-:W3:Y:S04]  /*20260*/  LDL.LU R32, [R1+0x10c] ;  /* 0x00010c0001207983 */ /* 0x002ee80000300800 */
[----:B------:R-:W3:Y:S01]  /*20270*/  LDL.LU R31, [R1+0x110] ;  /* 0x00011000011f7983 */ /* 0x000ee20000300800 */
[----:B-----5:R-:W-:-:S02]  /*20280*/  IMAD.MOV.U32 R11, RZ, RZ, R30 ;  /* 0x000000ffff0b7224 */ /* 0x020fc400078e001e */
[----:B------:R-:W-:Y:S01]  /*20290*/  IMAD.MOV.U32 R10, RZ, RZ, R29 ;  /* 0x000000ffff0a7224 */ /* 0x000fe200078e001d */
[----:B--2---:R-:W2:Y:S04]  /*202a0*/  LDL.LU R30, [R1+0x12c] ;  /* 0x00012c00011e7983 */ /* 0x004ea80000300800 */
        /* <DEDUP_REMOVED lines=8> */
[----:B------:R-:W-:Y:S02]  /*20330*/  SEL R10, R10, RZ, !P0 ;  /* 0x000000ff0a0a7207 */ /* 0x000fe40004000000 */
[----:B------:R-:W-:Y:S02]  /*20340*/  IADD3 R15, P3, R15, R198, RZ ;  /* 0x000000c60f0f7210 */ /* 0x000fe40007f7e0ff */
[----:B------:R-:W-:-:S03]  /*20350*/  ISETP.NE.U32.AND P1, PT, R10, RZ, PT ;  /* 0x000000ff0a00720c */ /* 0x000fc60003f25070 */
[----:B------:R-:W-:Y:S01]  /*20360*/  IMAD.X R28, R28, 0x1, R0, P3 ;  /* 0x000000011c1c7824 */ /* 0x000fe200018e0600 */
[----:B----4-:R-:W-:Y:S01]  /*20370*/  IADD3 R13, P4, R13, R198, RZ ;  /* 0x000000c60d0d7210 */ /* 0x010fe20007f9e0ff */
[----:B------:R-:W-:Y:S01]  /*20380*/  STL [R1+0xd0], R15 ;  /* 0x0000d00f01007387 */ /* 0x000fe20000100800 */
[----:B------:R-:W-:-:S03]  /*20390*/  IMAD.MOV.U32 R10, RZ, RZ, R15 ;  /* 0x000000ffff0a7224 */ /* 0x000fc600078e000f */
[----:B------:R-:W-:Y:S01]  /*203a0*/  IMAD.X R14, R14, 0x1, R0, P4 ;  /* 0x000000010e0e7824 */ /* 0x000fe200020e0600 */
        /* <DEDUP_REMOVED lines=22> */
[----:B-----5:R-:W-:Y:S01]  /*20510*/  IADD3 R29, P4, R29, R198, RZ ;  /* 0x000000c61d1d7210 */ /* 0x020fe20007f9e0ff */
[----:B------:R-:W-:Y:S01]  /*20520*/  STL [R1+0x110], R31 ;  /* 0x0001101f01007387 */ /* 0x000fe20000100800 */
[----:B------:R-:W-:-:S03]  /*20530*/  IMAD.MOV.U32 R10, RZ, RZ, R31 ;  /* 0x000000ffff0a7224 */ /* 0x000fc600078e001f */
[----:B--2---:R-:W-:Y:S01]  /*20540*/  IMAD.X R30, R30, 0x1, R0, P4 ;  /* 0x000000011e1e7824 */ /* 0x004fe200020e0600 */
[----:B------:R1:W-:Y:S01]  /*20550*/  STL [R1+0x10c], R32 ;  /* 0x00010c2001007387 */ /* 0x0003e20000100800 */
[----:B------:R-:W-:-:S03]  /*20560*/  IMAD.MOV.U32 R11, RZ, RZ, R32 ;  /* 0x000000ffff0b7224 */ /* 0x000fc600078e0020 */
[----:B------:R-:W-:Y:S04]  /*20570*/  STL [R1+0x130], R29 ;  /* 0x0001301d01007387 */ /* 0x000fe80000100800 */
[----:B------:R2:W-:Y:S04]  /*20580*/  STL [R1+0x12c], R30 ;  /* 0x00012c1e01007387 */ /* 0x0005e80000100800 */
[----:B-1----:R-:W3:Y:S04]  /*20590*/  LDL.LU R32, [R1+0x18c] ;  /* 0x00018c0001207983 */ /* 0x002ee80000300800 */
        /* <DEDUP_REMOVED lines=16> */
[----:B------:R-:W-:Y:S01]  /*206a0*/  ISETP.NE.U32.AND P1, PT, R10, RZ, PT ;  /* 0x000000ff0a00720c */ /* 0x000fe20003f25070 */
[----:B------:R-:W-:Y:S01]  /*206b0*/  IMAD.MOV.U32 R10, RZ, RZ, R15 ;  /* 0x000000ffff0a7224 */ /* 0x000fe200078e000f */
[----:B------:R-:W-:Y:S01]  /*206c0*/  STL [R1+0x150], R15 ;  /* 0x0001500f01007387 */ /* 0x000fe20000100800 */
[----:B------:R-:W-:Y:S01]  /*206d0*/  IMAD.MOV.U32 R11, RZ, RZ, R28 ;  /* 0x000000ffff0b7224 */ /* 0x000fe200078e001c */
[----:B----4-:R-:W-:Y:S02]  /*206e0*/  IADD3 R13, P4, R13, R198, RZ ;  /* 0x000000c60d0d7210 */ /* 0x010fe40007f9e0ff */
[----:B------:R1:W-:Y:S03]  /*206f0*/  STL [R1+0x14c], R28 ;  /* 0x00014c1c01007387 */ /* 0x0003e60000100800 */
[----:B------:R-:W-:Y:S01]  /*20700*/  IMAD.X R14, R14, 0x1, R0, P4 ;  /* 0x000000010e0e7824 */ /* 0x000fe200020e0600 */
[----:B------:R-:W-:Y:S04]  /*20710*/  STL [R1+0x170], R13 ;  /* 0x0001700d01007387 */ /* 0x000fe80000100800 */
[----:B------:R4:W-:Y:S04]  /*20720*/  STL [R1+0x16c], R14 ;  /* 0x00016c0e01007387 */ /* 0x0009e80000100800 */
[----:B------:R4:W-:Y:S04]  /*20730*/  LDGSTS.E [R12+0x8600], [R10.64], P2 ;  /* 0x086000000a0c7fae */ /* 0x0009e80009121848 */
[----:B-1----:R-:W2:Y:S04]  /*20740*/  LDL.LU R28, [R1+0x1cc] ;  /* 0x0001cc00011c7983 */ /* 0x002ea80000300800 */
[----:B------:R-:W2:Y:S01]  /*20750*/  LDL.LU R15, [R1+0x1d0] ;  /* 0x0001d000010f7983 */ /* 0x000ea20000300800 */
[----:B----4-:R-:W-:-:S02]  /*20760*/  IMAD.MOV.U32 R10, RZ, RZ, R13 ;  /* 0x000000ffff0a7224 */ /* 0x010fc400078e000d */
[----:B------:R-:W-:Y:S02]  /*20770*/  IMAD.MOV.U32 R11, RZ, RZ, R14 ;  /* 0x000000ffff0b7224 */ /* 0x000fe400078e000e */
[----:B------:R-:W4:Y:S04]  /*20780*/  LDL.LU R14, [R1+0x1ec] ;  /* 0x0001ec00010e7983 */ /* 0x000f280000300800 */
        /* <DEDUP_REMOVED lines=21> */
[----:B-1----:R-:W5:Y:S04]  /*208e0*/  LDL.LU R32, [R1+0x20c] ;  /* 0x00020c0001207983 */ /* 0x002f680000300800 */
[----:B------:R-:W5:Y:S01]  /*208f0*/  LDL.LU R31, [R1+0x210] ;  /* 0x00021000011f7983 */ /* 0x000f620000300800 */
        /* <DEDUP_REMOVED lines=12> */
[----:B------:R-:W-:-:S05]  /*209c0*/  IADD3 R15, P3, R15, R198, RZ ;  /* 0x000000c60f0f7210 */ /* 0x000fca0007f7e0ff */
[----:B------:R-:W-:Y:S01]  /*209d0*/  IMAD.X R28, R28, 0x1, R0, P3 ;  /* 0x000000011c1c7824 */ /* 0x000fe200018e0600 */
[----:B----4-:R-:W-:Y:S01]  /*209e0*/  IADD3 R13, P4, R13, R198, RZ ;  /* 0x000000c60d0d7210 */ /* 0x010fe20007f9e0ff */
        /* <DEDUP_REMOVED lines=35> */
[----:B------:R-:W5:Y:S04]  /*20c20*/  LDL.LU R31, [R1+0x290] ;  /* 0x00029000011f7983 */ /* 0x000f680000300800 */
        /* <DEDUP_REMOVED lines=16> */
[----:B------:R-:W-:Y:S02]  /*20d30*/  IMAD.MOV.U32 R10, RZ, RZ, R15 ;  /* 0x000000ffff0a7224 */ /* 0x000fe400078e000f */
[----:B------:R-:W-:-:S05]  /*20d40*/  IMAD.MOV.U32 R11, RZ, RZ, R28 ;  /* 0x000000ffff0b7224 */ /* 0x000fca00078e001c */
[----:B------:R1:W-:Y:S01]  /*20d50*/  LDGSTS.E [R12+0xc600], [R10.64], P2 ;  /* 0x0c6000000a0c7fae */ /* 0x0003e20009121848 */
[----:B----4-:R-:W-:-:S05]  /*20d60*/  IADD3 R13, P4, R13, R198, RZ ;  /* 0x000000c60d0d7210 */ /* 0x010fca0007f9e0ff */
[----:B------:R-:W-:Y:S02]  /*20d70*/  IMAD.X R14, R14, 0x1, R0, P4 ;  /* 0x000000010e0e7824 */ /* 0x000fe400020e0600 */
[----:B-1----:R-:W-:Y:S02]  /*20d80*/  IMAD.MOV.U32 R10, RZ, RZ, R13 ;  /* 0x000000ffff0a7224 */ /* 0x002fe400078e000d */
[----:B------:R-:W-:Y:S01]  /*20d90*/  IMAD.MOV.U32 R11, RZ, RZ, R14 ;  /* 0x000000ffff0b7224 */ /* 0x000fe200078e000e */
[----:B------:R-:W-:Y:S04]  /*20da0*/  STL [R1+0x250], R15 ;  /* 0x0002500f01007387 */ /* 0x000fe80000100800 */
[----:B------:R1:W-:Y:S04]  /*20db0*/  STL [R1+0x24c], R28 ;  /* 0x00024c1c01007387 */ /* 0x0003e80000100800 */
[----:B------:R4:W-:Y:S01]  /*20dc0*/  LDGSTS.E [R12+0xce00], [R10.64], P1 ;  /* 0x0ce000000a0c7fae */ /* 0x0009e20008921848 */
[----:B------:R-:W-:-:S03]  /*20dd0*/  ISETP.GT.AND P1, PT, R2, 0x6b, PT ;  /* 0x0000006b0200780c */ /* 0x000fc60003f24270 */
[----:B------:R-:W-:Y:S04]  /*20de0*/  STL [R1+0x270], R13 ;  /* 0x0002700d01007387 */ /* 0x000fe80000100800 */
[----:B------:R4:W-:Y:S04]  /*20df0*/  STL [R1+0x26c], R14 ;  /* 0x00026c0e01007387 */ /* 0x0009e80000100800 */
[----:B-1----:R-:W2:Y:S01]  /*20e00*/  LDL.LU R28, [R1+0x2cc] ;  /* 0x0002cc00011c7983 */ /* 0x002ea20000300800 */
[----:B----4-:R-:W-:-:S03]  /*20e10*/  SEL R10, RZ, 0x4, !P1 ;  /* 0x00000004ff0a7807 */ /* 0x010fc60004800000 */
[----:B------:R-:W4:Y:S01]  /*20e20*/  LDL.LU R15, [R1+0x2d0] ;  /* 0x0002d000010f7983 */ /* 0x000f220000300800 */
[----:B------:R-:W-:-:S03]  /*20e30*/  SEL R10, R10, RZ, !P0 ;  /* 0x000000ff0a0a7207 */ /* 0x000fc60004000000 */
[----:B------:R-:W4:Y:S01]  /*20e40*/  LDL.LU R14, [R1+0x2ec] ;  /* 0x0002ec00010e7983 */ /* 0x000f220000300800 */
[----:B------:R-:W-:-:S03]  /*20e50*/  ISETP.GT.AND P1, PT, R2, 0x6f, PT ;  /* 0x0000006f0200780c */ /* 0x000fc60003f24270 */
[----:B------:R-:W4:Y:S01]  /*20e60*/  LDL.LU R13, [R1+0x2f0] ;  /* 0x0002f000010d7983 */ /* 0x000f220000300800 */
[----:B------:R-:W-:Y:S02]  /*20e70*/  ISETP.NE.U32.AND P2, PT, R10, RZ, PT ;  /* 0x000000ff0a00720c */ /* 0x000fe40003f45070 */
[----:B------:R-:W-:-:S04]  /*20e80*/  SEL R10, RZ, 0x4, !P1 ;  /* 0x00000004ff0a7807 */ /* 0x000fc80004800000 */
[----:B------:R-:W-:-:S04]  /*20e90*/  SEL R10, R10, RZ, !P0 ;  /* 0x000000ff0a0a7207 */ /* 0x000fc80004000000 */
[----:B------:R-:W-:Y:S02]  /*20ea0*/  ISETP.NE.U32.AND P1, PT, R10, RZ, PT ;  /* 0x000000ff0a00720c */ /* 0x000fe40003f25070 */
[----:B-----5:R-:W-:-:S05]  /*20eb0*/  IADD3 R31, P3, R31, R198, RZ ;  /* 0x000000c61f1f7210 */ /* 0x020fca0007f7e0ff */
        /* <DEDUP_REMOVED lines=14> */
[----:B------:R-:W5:Y:S04]  /*20fa0*/  LDL.LU R29, [R1+0x310] ;  /* 0x00031000011d7983 */ /* 0x000f680000300800 */
        /* <DEDUP_REMOVED lines=9> */
[----:B------:R-:W-:Y:S01]  /*21040*/  ISETP.NE.U32.AND P1, PT, R10, RZ, PT ;  /* 0x000000ff0a00720c */ /* 0x000fe20003f25070 */
[----:B------:R-:W1:Y:S01]  /*21050*/  S2R R196, SR_TID.X ;  /* 0x0000000000c47919 */ /* 0x000e620000002100 */
[----:B----4-:R-:W-:-:S05]  /*21060*/  IADD3 R15, P3, R15, R198, RZ ;  /* 0x000000c60f0f7210 */ /* 0x010fca0007f7e0ff */
[----:B------:R-:W-:Y:S01]  /*21070*/  IMAD.X R28, R28, 0x1, R0, P3 ;  /* 0x000000011c1c7824 */ /* 0x000fe200018e0600 */
[----:B------:R-:W-:Y:S01]  /*21080*/  IADD3 R13, P4, R13, R198, RZ ;  /* 0x000000c60d0d7210 */ /* 0x000fe20007f9e0ff */
[----:B------:R-:W-:Y:S02]  /*21090*/  IMAD.MOV.U32 R10, RZ, RZ, R15 ;  /* 0x000000ffff0a7224 */ /* 0x000fe400078e000f */
[----:B------:R-:W-:Y:S02]  /*210a0*/  IMAD.MOV.U32 R11, RZ, RZ, R28 ;  /* 0x000000ffff0b7224 */ /* 0x000fe400078e001c */
[----:B------:R-:W-:Y:S01]  /*210b0*/  IMAD.X R14, R14, 0x1, R0, P4 ;  /* 0x000000010e0e7824 */ /* 0x000fe200020e0600 */
[----:B------:R-:W-:Y:S04]  /*210c0*/  STL [R1+0x2d0], R15 ;  /* 0x0002d00f01007387 */ /* 0x000fe80000100800 */
[----:B------:R-:W-:Y:S04]  /*210d0*/  STL [R1+0x2cc], R28 ;  /* 0x0002cc1c01007387 */ /* 0x000fe80000100800 */
[----:B------:R2:W-:Y:S04]  /*210e0*/  STL [R1+0x2f0], R13 ;  /* 0x0002f00d01007387 */ /* 0x0005e80000100800 */
[----:B------:R4:W-:Y:S04]  /*210f0*/  LDGSTS.E [R12+0xe600], [R10.64], P2 ;  /* 0x0e6000000a0c7fae */ /* 0x0009e80009121848 */
[----:B------:R1:W-:Y:S04]  /*21100*/  STL [R1+0x2ec], R14 ;  /* 0x0002ec0e01007387 */ /* 0x0003e80000100800 */
[----:B------:R-:W3:Y:S01]  /*21110*/  LDL.LU R32, [R1+0x334] ;  /* 0x0003340001207983 */ /* 0x000ee20000300800 */
[----:B----4-:R-:W-:-:S02]  /*21120*/  IMAD.MOV.U32 R10, RZ, RZ, R13 ;  /* 0x000000ffff0a7224 */ /* 0x010fc400078e000d */
[----:B------:R-:W-:Y:S01]  /*21130*/  IMAD.MOV.U32 R11, RZ, RZ, R14 ;  /* 0x000000ffff0b7224 */ /* 0x000fe200078e000e */
[----:B--2---:R-:W2:Y:S04]  /*21140*/  LDL.LU R13, [R1+0x338] ;  /* 0x00033800010d7983 */ /* 0x004ea80000300800 */
[----:B------:R-:W4:Y:S04]  /*21150*/  LDL.LU R34, [R1+0x374] ;  /* 0x0003740001227983 */ /* 0x000f280000300800 */
[----:B-1----:R-:W4:Y:S04]  /*21160*/  LDL.LU R14, [R1+0x378] ;  /* 0x00037800010e7983 */ /* 0x002f280000300800 */
[----:B------:R1:W-:Y:S01]  /*21170*/  LDGSTS.E [R12+0xee00], [R10.64], P1 ;  /* 0x0ee000000a0c7fae */ /* 0x0003e20008921848 */
[----:B------:R-:W-:-:S03]  /*21180*/  ISETP.GT.AND P1, PT, R2, 0x7b, PT ;  /* 0x0000007b0200780c */ /* 0x000fc60003f24270 */
[----:B------:R-:W4:Y:S01]  /*21190*/  LDL.LU R15, [R1+0x3b8] ;  /* 0x0003b800010f7983 */ /* 0x000f220000300800 */
[----:B------:R-:W-:-:S03]  /*211a0*/  LOP3.LUT R31, R196, 0x7f, RZ, 0xc0, !PT ;  /* 0x0000007fc41f7812 */ /* 0x000fc600078ec0ff */
[----:B------:R-:W4:Y:S01]  /*211b0*/  LDL.LU R28, [R1+0x3f8] ;  /* 0x0003f800011c7983 */ /* 0x000f220000300800 */
        /* <DEDUP_REMOVED lines=9> */
[----:B------:R1:W-:Y:S04]  /*21250*/  STL [R1+0x310], R29 ;  /* 0x0003101d01007387 */ /* 0x0003e80000100800 */
[----:B------:R3:W-:Y:S04]  /*21260*/  STL [R1+0x30c], R30 ;  /* 0x00030c1e01007387 */ /* 0x0007e80000100800 */
[----:B------:R-:W5:Y:S01]  /*21270*/  LDL.LU R44, [R1+0x3b4] ;  /* 0x0003b400012c7983 */ /* 0x000f620000300800 */
[----:B------:R-:W-:Y:S01]  /*21280*/  ISETP.GE.AND P3, PT, R31, R2, PT ;  /* 0x000000021f00720c */ /* 0x000fe20003f66270 */
[----:B------:R-:W-:-:S02]  /*21290*/  IMAD.MOV.U32 R10, RZ, RZ, R29 ;  /* 0x000000ffff0a7224 */ /* 0x000fc400078e001d */
[----:B------:R-:W5:Y:S01]  /*212a0*/  LDL.LU R31, [R1+0x3f4] ;  /* 0x0003f400011f7983 */ /* 0x000f620000300800 */
[----:B------:R-:W-:-:S03]  /*212b0*/  IMAD.MOV.U32 R11, RZ, RZ, R30 ;  /* 0x000000ffff0b7224 */ /* 0x000fc600078e001e */
[----:B-1----:R-:W5:Y:S04]  /*212c0*/  LDL.LU R29, [R1+0x438] ;  /* 0x00043800011d7983 */ /* 0x002f680000300800 */
[----:B------:R1:W-:Y:S01]  /*212d0*/  LDGSTS.E [R12+0xf600], [R10.64], P2 ;  /* 0x0f6000000a0c7fae */ /* 0x0003e20009121848 */
[----:B------:R-:W-:-:S03]  /*212e0*/  IADD3 R33, P2, R33, R198, RZ ;  /* 0x000000c621217210 */ /* 0x000fc60007f5e0ff */
[----:B---3--:R-:W3:Y:S02]  /*212f0*/  LDL.LU R30, [R1+0x478] ;  /* 0x00047800011e7983 */ /* 0x008ee40000300800 */
[----:B------:R-:W-:Y:S02]  /*21300*/  IMAD.X R35, R35, 0x1, R0, P2 ;  /* 0x0000000123237824 */ /* 0x000fe400010e0600 */
[----:B------:R-:W-:Y:S04]  /*21310*/  STL [R1+0x330], R33 ;  /* 0x0003302101007387 */ /* 0x000fe80000100800 */
[----:B------:R1:W-:Y:S02]  /*21320*/  STL [R1+0x32c], R35 ;  /* 0x00032c2301007387 */ /* 0x0003e40000100800 */
[----:B-1----:R-:W-:-:S02]  /*21330*/  IMAD.MOV.U32 R11, RZ, RZ, R35 ;  /* 0x000000ffff0b7224 */ /* 0x002fc400078e0023 */
[----:B------:R-:W-:Y:S01]  /*21340*/  IMAD.MOV.U32 R10, RZ, RZ, R33 ;  /* 0x000000ffff0a7224 */ /* 0x000fe200078e0021 */
[----:B------:R-:W-:Y:S01]  /*21350*/  SEL R2, RZ, 0x4, P3 ;  /* 0x00000004ff027807 */ /* 0x000fe20001800000 */
[----:B------:R-:W3:Y:S04]  /*21360*/  LDL.LU R35, [R1+0x434] ;  /* 0x0004340001237983 */ /* 0x000ee80000300800 */
[----:B------:R-:W3:Y:S01]  /*21370*/  LDL.LU R33, [R1+0x474] ;  /* 0x0004740001217983 */ /* 0x000ee20000300800 */
[----:B------:R-:W-:-:S03]  /*21380*/  SEL R2, R2, RZ, !P0 ;  /* 0x000000ff02027207 */ /* 0x000fc60004000000 */
[----:B------:R1:W-:Y:S01]  /*21390*/  LDGSTS.E [R12+0xfe00], [R10.64], P1 ;  /* 0x0fe000000a0c7fae */ /* 0x0003e20008921848 */
[----:B------:R-:W-:-:S03]  /*213a0*/  ISETP.NE.U32.AND P0, PT, R2, RZ, PT ;  /* 0x000000ff0200720c */ /* 0x000fc60003f05070 */
[----:B------:R-:W0:Y:S01]  /*213b0*/  LDGDEPBAR ;  /* 0x00000000000079af */ /* 0x000e220000000000 */
[----:B--2---:R-:W-:-:S04]  /*213c0*/  IADD3 R13, P1, R13, UR7, RZ ;  /* 0x000000070d0d7c10 */ /* 0x004fc8000ff3e0ff */
[----:B------:R-:W-:Y:S02]  /*213d0*/  IADD3.X R32, R32, UR6, RZ, P1, !PT ;  /* 0x0000000620207c10 */ /* 0x000fe40008ffe4ff */
[----:B----4-:R-:W-:Y:S01]  /*213e0*/  IADD3 R14, P2, R14, UR7, RZ ;  /* 0x000000070e0e7c10 */ /* 0x010fe2000ff5e0ff */
[----:B------:R-:W-:Y:S03]  /*213f0*/  STL [R1+0x338], R13 ;  /* 0x0003380d01007387 */ /* 0x000fe60000100800 */
[----:B------:R-:W-:Y:S01]  /*21400*/  IADD3.X R34, R34, UR6, RZ, P2, !PT ;  /* 0x0000000622227c10 */ /* 0x000fe200097fe4ff */
[----:B------:R2:W-:Y:S01]  /*21410*/  STL [R1+0x334], R32 ;  /* 0x0003342001007387 */ /* 0x0005e20000100800 */
[----:B-1----:R-:W-:Y:S02]  /*21420*/  IMAD.MOV.U32 R10, RZ, RZ, R13 ;  /* 0x000000ffff0a7224 */ /* 0x002fe400078e000d */
[----:B------:R-:W-:Y:S01]  /*21430*/  IMAD.MOV.U32 R11, RZ, RZ, R32 ;  /* 0x000000ffff0b7224 */ /* 0x000fe200078e0020 */
[----:B------:R-:W-:Y:S04]  /*21440*/  STL [R1+0x378], R14 ;  /* 0x0003780e01007387 */ /* 0x000fe80000100800 */
[----:B------:R1:W-:Y:S04]  /*21450*/  STL [R1+0x374], R34 ;  /* 0x0003742201007387 */ /* 0x0003e80000100800 */
[----:B--2---:R-:W2:Y:S01]  /*21460*/  LDL.LU R32, [R1+0x4b8] ;  /* 0x0004b80001207983 */ /* 0x004ea20000300800 */
[----:B------:R-:W-:-:S03]  /*21470*/  IADD3 R15, P1, R15, UR7, RZ ;  /* 0x000000070f0f7c10 */ /* 0x000fc6000ff3e0ff */
[----:B------:R4:W-:Y:S04]  /*21480*/  LDGSTS.E [R3+0x20000], [R10.64], P0 ;  /* 0x200000000a037fae */ /* 0x0009e80008121848 */
[----:B------:R-:W2:Y:S01]  /*21490*/  LDL.LU R13, [R1+0x4f8] ;  /* 0x0004f800010d7983 */ /* 0x000ea20000300800 */
[----:B------:R-:W-:Y:S01]  /*214a0*/  IADD3 R28, P2, R28, UR7, RZ ;  /* 0x000000071c1c7c10 */ /* 0x000fe2000ff5e0ff */
[----:B----4-:R-:W-:Y:S02]  /*214b0*/  IMAD.MOV.U32 R11, RZ, RZ, R34 ;  /* 0x000000ffff0b7224 */ /* 0x010fe400078e0022 */
[----:B-1----:R-:W4:Y:S01]  /*214c0*/  LDL.LU R34, [R1+0x4b4] ;  /* 0x0004b40001227983 */ /* 0x002f220000300800 */
[----:B------:R-:W-:-:S03]  /*214d0*/  IMAD.MOV.U32 R10, RZ, RZ, R14 ;  /* 0x000000ffff0a7224 */ /* 0x000fc600078e000e */
[----:B------:R-:W4:Y:S04]  /*214e0*/  LDL.LU R14, [R1+0x4f4] ;  /* 0x0004f400010e7983 */ /* 0x000f280000300800 */
[----:B------:R1:W-:Y:S04]  /*214f0*/  LDGSTS.E [R3+0x21000], [R10.64], P0 ;  /* 0x210000000a037fae */ /* 0x0003e80008121848 */
[----:B------:R5:W-:Y:S01]  /*21500*/  STL [R1+0x3b8], R15 ;  /* 0x0003b80f01007387 */ /* 0x000be20000100800 */
[----:B-1----:R-:W-:Y:S01]  /*21510*/  IMAD.MOV.U32 R10, RZ, RZ, R15 ;  /* 0x000000ffff0a7224 */ /* 0x002fe200078e000f */
[----:B-----5:R-:W-:-:S02]  /*21520*/  IADD3.X R44, R44, UR6, RZ, P1, !PT ;  /* 0x000000062c2c7c10 */ /* 0x020fc40008ffe4ff */
[----:B------:R-:W-:-:S03]  /*21530*/  IADD3.X R31, R31, UR6, RZ, P2, !PT ;  /* 0x000000061f1f7c10 */ /* 0x000fc600097fe4ff */
[----:B------:R-:W-:Y:S01]  /*21540*/  IMAD.MOV.U32 R11, RZ, RZ, R44 ;  /* 0x000000ffff0b7224 */ /* 0x000fe200078e002c */
[----:B------:R-:W-:Y:S04]  /*21550*/  STL [R1+0x3b4], R44 ;  /* 0x0003b42c01007387 */ /* 0x000fe80000100800 */
[----:B------:R1:W-:Y:S04]  /*21560*/  STL [R1+0x3f8], R28 ;  /* 0x0003f81c01007387 */ /* 0x0003e80000100800 */
[----:B------:R-:W5:Y:S04]  /*21570*/  LDL.LU R15, [R1+0x538] ;  /* 0x00053800010f7983 */ /* 0x000f680000300800 */
[----:B------:R1:W-:Y:S04]  /*21580*/  STL [R1+0x3f4], R31 ;  /* 0x0003f41f01007387 */ /* 0x0003e80000100800 */
[----:B------:R1:W-:Y:S04]  /*21590*/  LDGSTS.E [R3+0x22000], [R10.64], P0 ;  /* 0x220000000a037fae */ /* 0x0003e80008121848 */
[----:B------:R-:W5:Y:S01]  /*215a0*/  LDL.LU R2, [R1+0x578] ;  /* 0x0005780001027983 */ /* 0x000f620000300800 */
[----:B------:R-:W-:Y:S01]  /*215b0*/  IADD3 R29, P1, R29, UR7, RZ ;  /* 0x000000071d1d7c10 */ /* 0x000fe2000ff3e0ff */
[----:B-1----:R-:W-:-:S02]  /*215c0*/  IMAD.MOV.U32 R10, RZ, RZ, R28 ;  /* 0x000000ffff0a7224 */ /* 0x002fc400078e001c */
[----:B------:R-:W5:Y:S01]  /*215d0*/  LDL.LU R28, [R1+0x534] ;  /* 0x00053400011c7983 */ /* 0x000f620000300800 */
[----:B------:R-:W-:-:S03]  /*215e0*/  IMAD.MOV.U32 R11, RZ, RZ, R31 ;  /* 0x000000ffff0b7224 */ /* 0x000fc600078e001f */
[----:B------:R-:W5:Y:S01]  /*215f0*/  LDL.LU R31, [R1+0x574] ;  /* 0x00057400011f7983 */ /* 0x000f620000300800 */
[----:B---3--:R-:W-:Y:S02]  /*21600*/  IADD3 R30, P2, R30, UR7, RZ ;  /* 0x000000071e1e7c10 */ /* 0x008fe4000ff5e0ff */
[----:B------:R-:W-:Y:S01]  /*21610*/  IADD3.X R35, R35, UR6, RZ, P1, !PT ;  /* 0x0000000623237c10 */ /* 0x000fe20008ffe4ff */
[----:B------:R1:W-:Y:S01]  /*21620*/  STL [R1+0x438], R29 ;  /* 0x0004381d01007387 */ /* 0x0003e20000100800 */
[----:B------:R-:W-:-:S03]  /*21630*/  IADD3.X R33, R33, UR6, RZ, P2, !PT ;  /* 0x0000000621217c10 */ /* 0x000fc600097fe4ff */
[----:B------:R3:W-:Y:S04]  /*21640*/  STL [R1+0x434], R35 ;  /* 0x0004342301007387 */ /* 0x0007e80000100800 */
[----:B------:R-:W-:Y:S04]  /*21650*/  STL [R1+0x478], R30 ;  /* 0x0004781e01007387 */ /* 0x000fe80000100800 */
[----:B------:R-:W5:Y:S04]  /*21660*/  LDL.LU R44, [R1+0x5b8] ;  /* 0x0005b800012c7983 */ /* 0x000f680000300800 */
[----:B------:R1:W-:Y:S04]  /*21670*/  LDGSTS.E [R3+0x23000], [R10.64], P0 ;  /* 0x230000000a037fae */ /* 0x0003e80008121848 */
[----:B------:R3:W-:Y:S01]  /*21680*/  STL [R1+0x474], R33 ;  /* 0x0004742101007387 */ /* 0x0007e20000100800 */
[----:B-1----:R-:W-:-:S03]  /*21690*/  IMAD.MOV.U32 R10, RZ, RZ, R29 ;  /* 0x000000ffff0a7224 */ /* 0x002fc600078e001d */
[----:B------:R-:W5:Y:S04]  /*216a0*/  LDL.LU R29, [R1+0x5f8] ;  /* 0x0005f800011d7983 */ /* 0x000f680000300800 */
[----:B------:R-:W5:Y:S01]  /*216b0*/  LDL.LU R45, [R1+0x5b4] ;  /* 0x0005b400012d7983 */ /* 0x000f620000300800 */
[----:B------:R-:W-:-:S03]  /*216c0*/  IMAD.MOV.U32 R11, RZ, RZ, R35 ;  /* 0x000000ffff0b7224 */ /* 0x000fc600078e0023 */
[----:B---3--:R-:W3:Y:S04]  /*216d0*/  LDL.LU R35, [R1+0x5f4] ;  /* 0x0005f40001237983 */ /* 0x008ee80000300800 */
[----:B------:R1:W-:Y:S02]  /*216e0*/  LDGSTS.E [R3+0x24000], [R10.64], P0 ;  /* 0x240000000a037fae */ /* 0x0003e40008121848 */
[----:B-1----:R-:W-:Y:S02]  /*216f0*/  IMAD.MOV.U32 R10, RZ, RZ, R30 ;  /* 0x000000ffff0a7224 */ /* 0x002fe400078e001e */
[----:B------:R-:W-:Y:S02]  /*21700*/  IMAD.MOV.U32 R11, RZ, RZ, R33 ;  /* 0x000000ffff0b7224 */ /* 0x000fe400078e0021 */
[----:B------:R-:W3:Y:S04]  /*21710*/  LDL.LU R33, [R1+0x638] ;  /* 0x0006380001217983 */ /* 0x000ee80000300800 */
[----:B------:R-:W3:Y:S01]  /*21720*/  LDL.LU R30, [R1+0x678] ;  /* 0x00067800011e7983 */ /* 0x000ee20000300800 */
[----:B--2---:R-:W-:-:S03]  /*21730*/  IADD3 R32, P1, R32, UR7, RZ ;  /* 0x0000000720207c10 */ /* 0x004fc6000ff3e0ff */
[----:B------:R1:W-:Y:S04]  /*21740*/  LDGSTS.E [R3+0x25000], [R10.64], P0 ;  /* 0x250000000a037fae */ /* 0x0003e80008121848 */
[----:B------:R-:W-:Y:S01]  /*21750*/  STL [R1+0x4b8], R32 ;  /* 0x0004b82001007387 */ /* 0x000fe20000100800 */
[----:B------:R-:W-:Y:S02]  /*21760*/  IADD3 R13, P2, R13, UR7, RZ ;  /* 0x000000070d0d7c10 */ /* 0x000fe4000ff5e0ff */
[----:B----4-:R-:W-:Y:S02]  /*21770*/  IADD3.X R34, R34, UR6, RZ, P1, !PT ;  /* 0x0000000622227c10 */ /* 0x010fe40008ffe4ff */
[----:B------:R-:W-:-:S03]  /*21780*/  IADD3.X R14, R14, UR6, RZ, P2, !PT ;  /* 0x000000060e0e7c10 */ /* 0x000fc600097fe4ff */
[----:B------:R2:W-:Y:S01]  /*21790*/  STL [R1+0x4b4], R34 ;  /* 0x0004b42201007387 */ /* 0x0005e20000100800 */
[----:B-1----:R-:W-:-:S03]  /*217a0*/  IMAD.MOV.U32 R11, RZ, RZ, R34 ;  /* 0x000000ffff0b7224 */ /* 0x002fc600078e0022 */
[----:B------:R1:W-:Y:S01]  /*217b0*/  STL [R1+0x4f8], R13 ;  /* 0x0004f80d01007387 */ /* 0x0003e20000100800 */
[----:B------:R-:W-:-:S03]  /*217c0*/  IMAD.MOV.U32 R10, RZ, RZ, R32 ;  /* 0x000000ffff0a7224 */ /* 0x000fc600078e0020 */
[----:B--2---:R-:W2:Y:S04]  /*217d0*/  LDL.LU R34, [R1+0x634] ;  /* 0x0006340001227983 */ /* 0x004ea80000300800 */
[----:B------:R4:W-:Y:S04]  /*217e0*/  STL [R1+0x4f4], R14 ;  /* 0x0004f40e01007387 */ /* 0x0009e80000100800 */
[----:B------:R-:W2:Y:S04]  /*217f0*/  LDL.LU R32, [R1+0x674] ;  /* 0x0006740001207983 */ /* 0x000ea80000300800 */
[----:B------:R1:W-:Y:S02]  /*21800*/  LDGSTS.E [R3+0x26000], [R10.64], P0 ;  /* 0x260000000a037fae */ /* 0x0003e40008121848 */
[----:B-1----:R-:W-:-:S02]  /*21810*/  IMAD.MOV.U32 R10, RZ, RZ, R13 ;  /* 0x000000ffff0a7224 */ /* 0x002fc400078e000d */
[----:B------:R-:W-:Y:S01]  /*21820*/  IMAD.MOV.U32 R11, RZ, RZ, R14 ;  /* 0x000000ffff0b7224 */ /* 0x000fe200078e000e */
[----:B------:R-:W2:Y:S04]  /*21830*/  LDL.LU R13, [R1+0x6b8] ;  /* 0x0006b800010d7983 */ /* 0x000ea80000300800 */
[----:B----4-:R-:W4:Y:S04]  /*21840*/  LDL.LU R14, [R1+0x6f8] ;  /* 0x0006f800010e7983 */ /* 0x010f280000300800 */
[----:B------:R1:W-:Y:S01]  /*21850*/  LDGSTS.E [R3+0x27000], [R10.64], P0 ;  /* 0x270000000a037fae */ /* 0x0003e20008121848 */
[----:B-----5:R-:W-:-:S05]  /*21860*/  IADD3 R15, P1, R15, UR7, RZ ;  /* 0x000000070f0f7c10 */ /* 0x020fca000ff3e0ff */
[----:B------:R5:W-:Y:S01]  /*21870*/  STL [R1+0x538], R15 ;  /* 0x0005380f01007387 */ /* 0x000be20000100800 */
[----:B-1----:R-:W-:Y:S01]  /*21880*/  IMAD.MOV.U32 R10, RZ, RZ, R15 ;  /* 0x000000ffff0a7224 */ /* 0x002fe200078e000f */
[----:B------:R-:W-:Y:S02]  /*21890*/  IADD3 R2, P2, R2, UR7, RZ ;  /* 0x0000000702027c10 */ /* 0x000fe4000ff5e0ff */
[----:B------:R-:W-:Y:S02]  /*218a0*/  IADD3.X R28, R28, UR6, RZ, P1, !PT ;  /* 0x000000061c1c7c10 */ /* 0x000fe40008ffe4ff */
[----:B------:R-:W-:-:S03]  /*218b0*/  IADD3.X R31, R31, UR6, RZ, P2, !PT ;  /* 0x000000061f1f7c10 */ /* 0x000fc600097fe4ff */
[----:B------:R1:W-:Y:S04]  /*218c0*/  STL [R1+0x534], R28 ;  /* 0x0005341c01007387 */ /* 0x0003e80000100800 */
[----:B------:R1:W-:Y:S01]  /*218d0*/  STL [R1+0x578], R2 ;  /* 0x0005780201007387 */ /* 0x0003e20000100800 */
[----:B------:R-:W-:-:S03]  /*218e0*/  IMAD.MOV.U32 R11, RZ, RZ, R28 ;  /* 0x000000ffff0b7224 */ /* 0x000fc600078e001c */
[----:B-----5:R-:W5:Y:S04]  /*218f0*/  LDL.LU R15, [R1+0x6b4] ;  /* 0x0006b400010f7983 */ /* 0x020f680000300800 */
[----:B------:R3:W-:Y:S04]  /*21900*/  STL [R1+0x574], R31 ;  /* 0x0005741f01007387 */ /* 0x0007e80000100800 */
[----:B-1----:R-:W5:Y:S01]  /*21910*/  LDL.LU R28, [R1+0x6f4] ;  /* 0x0006f400011c7983 */ /* 0x002f620000300800 */
[----:B------:R-:W-:-:S03]  /*21920*/  IADD3 R44, P1, R44, UR7, RZ ;  /* 0x000000072c2c7c10 */ /* 0x000fc6000ff3e0ff */
[----:B------:R1:W-:Y:S02]  /*21930*/  LDGSTS.E [R3+0x28000], [R10.64], P0 ;  /* 0x280000000a037fae */ /* 0x0003e40008121848 */
[----:B-1----:R-:W-:Y:S02]  /*21940*/  IMAD.MOV.U32 R10, RZ, RZ, R2 ;  /* 0x000000ffff0a7224 */ /* 0x002fe400078e0002 */
[----:B------:R-:W-:Y:S01]  /*21950*/  IMAD.MOV.U32 R11, RZ, RZ, R31 ;  /* 0x000000ffff0b7224 */ /* 0x000fe200078e001f */
[----:B------:R-:W-:Y:S01]  /*21960*/  IADD3 R29, P2, R29, UR7, RZ ;  /* 0x000000071d1d7c10 */ /* 0x000fe2000ff5e0ff */
[----:B------:R-:W5:Y:S01]  /*21970*/  LDL.LU R2, [R1+0x340] ;  /* 0x0003400001027983 */ /* 0x000f620000300800 */
[----:B------:R-:W-:-:S03]  /*21980*/  IADD3.X R45, R45, UR6, RZ, P1, !PT ;  /* 0x000000062d2d7c10 */ /* 0x000fc60008ffe4ff */
[----:B------:R1:W-:Y:S01]  /*21990*/  LDGSTS.E [R3+0x29000], [R10.64], P0 ;  /* 0x290000000a037fae */ /* 0x0003e20008121848 */
[----:B---3--:R-:W-:-:S03]  /*219a0*/  IADD3.X R35, R35, UR6, RZ, P2, !PT ;  /* 0x0000000623237c10 */ /* 0x008fc600097fe4ff */
[----:B------:R-:W3:Y:S04]  /*219b0*/  LDL.LU R31, [R1+0x380] ;  /* 0x00038000011f7983 */ /* 0x000ee80000300800 */
[----:B------:R-:W-:Y:S01]  /*219c0*/  STL [R1+0x5b8], R44 ;  /* 0x0005b82c01007387 */ /* 0x000fe20000100800 */
[----:B-1----:R-:W-:Y:S02]  /*219d0*/  IMAD.MOV.U32 R10, RZ, RZ, R44 ;  /* 0x000000ffff0a7224 */ /* 0x002fe400078e002c */
[----:B------:R-:W-:Y:S01]  /*219e0*/  IMAD.MOV.U32 R11, RZ, RZ, R45 ;  /* 0x000000ffff0b7224 */ /* 0x000fe200078e002d */
[----:B------:R-:W-:Y:S04]  /*219f0*/  STL [R1+0x5b4], R45 ;  /* 0x0005b42d01007387 */ /* 0x000fe80000100800 */
[----:B------:R1:W-:Y:S04]  /*21a00*/  STL [R1+0x5f8], R29 ;  /* 0x0005f81d01007387 */ /* 0x0003e80000100800 */
[----:B------:R1:W-:Y:S04]  /*21a10*/  LDGSTS.E [R3+0x2a000], [R10.64], P0 ;  /* 0x2a0000000a037fae */ /* 0x0003e80008121848 */
[----:B------:R-:W-:Y:S01]  /*21a20*/  STL [R1+0x5f4], R35 ;  /* 0x0005f42301007387 */ /* 0x000fe20000100800 */
[----:B-1----:R-:W-:-:S03]  /*21a30*/  IMAD.MOV.U32 R10, RZ, RZ, R29 ;  /* 0x000000ffff0a7224 */ /* 0x002fc600078e001d */
[----:B------:R-:W3:Y:S01]  /*21a40*/  LDL.LU R29, [R1+0x33c] ;  /* 0x00033c00011d7983 */ /* 0x000ee20000300800 */
[----:B------:R-:W-:Y:S01]  /*21a50*/  IADD3 R33, P1, R33, UR7, RZ ;  /* 0x0000000721217c10 */ /* 0x000fe2000ff3e0ff */
[----:B------:R-:W-:Y:S01]  /*21a60*/  IMAD.MOV.U32 R11, RZ, RZ, R35 ;  /* 0x000000ffff0b7224 */ /* 0x000fe200078e0023 */
[----:B------:R-:W-:Y:S01]  /*21a70*/  IADD3 R30, P2, R30, UR7, RZ ;  /* 0x000000071e1e7c10 */ /* 0x000fe2000ff5e0ff */
[----:B------:R-:W3:Y:S04]  /*21a80*/  LDL.LU R46, [R1+0x37c] ;  /* 0x00037c00012e7983 */ /* 0x000ee80000300800 */
[----:B------:R1:W-:Y:S04]  /*21a90*/  LDGSTS.E [R3+0x2b000], [R10.64], P0 ;  /* 0x2b0000000a037fae */ /* 0x0003e80008121848 */
[----:B------:R2:W-:Y:S01]  /*21aa0*/  STL [R1+0x638], R33 ;  /* 0x0006382101007387 */ /* 0x0005e20000100800 */
[----:B-1----:R-:W-:Y:S01]  /*21ab0*/  IMAD.MOV.U32 R10, RZ, RZ, R33 ;  /* 0x000000ffff0a7224 */ /* 0x002fe200078e0021 */
[----:B--2---:R-:W-:-:S05]  /*21ac0*/  IADD3.X R34, R34, UR6, RZ, P1, !PT ;  /* 0x0000000622227c10 */ /* 0x004fca0008ffe4ff */
[----:B------:R-:W-:Y:S01]  /*21ad0*/  IMAD.MOV.U32 R11, RZ, RZ, R34 ;  /* 0x000000ffff0b7224 */ /* 0x000fe200078e0022 */
[----:B------:R-:W-:Y:S01]  /*21ae0*/  IADD3.X R32, R32, UR6, RZ, P2, !PT ;  /* 0x0000000620207c10 */ /* 0x000fe200097fe4ff */
[----:B------:R-:W-:Y:S04]  /*21af0*/  STL [R1+0x634], R34 ;  /* 0x0006342201007387 */ /* 0x000fe80000100800 */
[----:B------:R-:W-:Y:S04]  /*21b00*/  STL [R1+0x678], R30 ;  /* 0x0006781e01007387 */ /* 0x000fe80000100800 */
[----:B------:R1:W-:Y:S04]  /*21b10*/  LDGSTS.E [R3+0x2c000], [R10.64], P0 ;  /* 0x2c0000000a037fae */ /* 0x0003e80008121848 */
[----:B------:R2:W-:Y:S04]  /*21b20*/  STL [R1+0x674], R32 ;  /* 0x0006742001007387 */ /* 0x0005e80000100800 */
[----:B------:R-:W3:Y:S01]  /*21b30*/  LDL.LU R33, [R1+0x3bc] ;  /* 0x0003bc0001217983 */ /* 0x000ee20000300800 */
[----:B------:R-:W-:Y:S01]  /*21b40*/  IADD3 R13, P1, R13, UR7, RZ ;  /* 0x000000070d0d7c10 */ /* 0x000fe2000ff3e0ff */
[----:B-1----:R-:W-:-:S02]  /*21b50*/  IMAD.MOV.U32 R11, RZ, RZ, R32 ;  /* 0x000000ffff0b7224 */ /* 0x002fc400078e0020 */
[----:B--2---:R-:W2:Y:S01]  /*21b60*/  LDL.LU R32, [R1+0x3c0] ;  /* 0x0003c00001207983 */ /* 0x004ea20000300800 */
[----:B------:R-:W-:Y:S01]  /*21b70*/  IMAD.MOV.U32 R10, RZ, RZ, R30 ;  /* 0x000000ffff0a7224 */ /* 0x000fe200078e001e */
[----:B----4-:R-:W-:Y:S02]  /*21b80*/  IADD3 R14, P2, R14, UR7, RZ ;  /* 0x000000070e0e7c10 */ /* 0x010fe4000ff5e0ff */
[----:B------:R-:W2:Y:S04]  /*21b90*/  LDL.LU R45, [R1+0x3fc] ;  /* 0x0003fc00012d7983 */ /* 0x000ea80000300800 */
[----:B------:R-:W2:Y:S04]  /*21ba0*/  LDL.LU R44, [R1+0x400] ;  /* 0x00040000012c7983 */ /* 0x000ea80000300800 */
[----:B------:R1:W-:Y:S04]  /*21bb0*/  STL [R1+0x6b8], R13 ;  /* 0x0006b80d01007387 */ /* 0x0003e80000100800 */
[----:B------:R1:W-:Y:S02]  /*21bc0*/  LDGSTS.E [R3+0x2d000], [R10.64], P0 ;  /* 0x2d0000000a037fae */ /* 0x0003e40008121848 */
[----:B-1----:R-:W-:Y:S01]  /*21bd0*/  IMAD.MOV.U32 R10, RZ, RZ, R13 ;  /* 0x000000ffff0a7224 */ /* 0x002fe200078e000d */
[----:B-----5:R-:W-:-:S05]  /*21be0*/  IADD3.X R15, R15, UR6, RZ, P1, !PT ;  /* 0x000000060f0f7c10 */ /* 0x020fca0008ffe4ff */
[----:B------:R1:W-:Y:S01]  /*21bf0*/  STL [R1+0x6b4], R15 ;  /* 0x0006b40f01007387 */ /* 0x0003e20000100800 */
[----:B------:R-:W-:-:S03]  /*21c00*/  IADD3.X R28, R28, UR6, RZ, P2, !PT ;  /* 0x000000061c1c7c10 */ /* 0x000fc600097fe4ff */
[----:B------:R5:W-:Y:S01]  /*21c10*/  STL [R1+0x6f8], R14 ;  /* 0x0006f80e01007387 */ /* 0x000be20000100800 */
[----:B------:R-:W-:-:S03]  /*21c20*/  IMAD.MOV.U32 R11, RZ, RZ, R15 ;  /* 0x000000ffff0b7224 */ /* 0x000fc600078e000f */
[----:B------:R-:W4:Y:S04]  /*21c30*/  LDL.LU R13, [R1+0x440] ;  /* 0x00044000010d7983 */ /* 0x000f280000300800 */
[----:B------:R3:W-:Y:S04]  /*21c40*/  STL [R1+0x6f4], R28 ;  /* 0x0006f41c01007387 */ /* 0x0007e80000100800 */
[----:B-1----:R-:W4:Y:S04]  /*21c50*/  LDL.LU R15, [R1+0x480] ;  /* 0x00048000010f7983 */ /* 0x002f280000300800 */
[----:B------:R-:W4:Y:S04]  /*21c60*/  LDL.LU R34, [R1+0x43c] ;  /* 0x00043c0001227983 */ /* 0x000f280000300800 */
[----:B------:R-:W4:Y:S01]  /*21c70*/  LDL.LU R35, [R1+0x47c] ;  /* 0x00047c0001237983 */ /* 0x000f220000300800 */
[----:B------:R-:W-:-:S03]  /*21c80*/  IADD3 R2, P1, R2, UR7, RZ ;  /* 0x0000000702027c10 */ /* 0x000fc6000ff3e0ff */
[----:B------:R1:W-:Y:S01]  /*21c90*/  LDGSTS.E [R3+0x2e000], [R10.64], P0 ;  /* 0x2e0000000a037fae */ /* 0x0003e20008121848 */
[----:B---3--:R-:W-:-:S03]  /*21ca0*/  IADD3 R31, P2, R31, UR7, RZ ;  /* 0x000000071f1f7c10 */ /* 0x008fc6000ff5e0ff */
[----:B------:R-:W-:Y:S01]  /*21cb0*/  STL [R1+0x340], R2 ;  /* 0x0003400201007387 */ /* 0x000fe20000100800 */
[----:B-1----:R-:W-:Y:S02]  /*21cc0*/  IMAD.MOV.U32 R10, RZ, RZ, R14 ;  /* 0x000000ffff0a7224 */ /* 0x002fe400078e000e */
[----:B------:R-:W-:Y:S01]  /*21cd0*/  IMAD.MOV.U32 R11, RZ, RZ, R28 ;  /* 0x000000ffff0b7224 */ /* 0x000fe200078e001c */
[----:B-----5:R-:W-:-:S04]  /*21ce0*/  LOP3.LUT R14, R252, 0x10, RZ, 0x3c, !PT ;  /* 0x00000010fc0e7812 */ /* 0x020fc800078e3cff */
[----:B------:R1:W-:Y:S04]  /*21cf0*/  LDGSTS.E [R3+0x2f000], [R10.64], P0 ;  /* 0x2f0000000a037fae */ /* 0x0003e80008121848 */
[----:B------:R-:W-:Y:S01]  /*21d00*/  STL [R1+0x380], R31 ;  /* 0x0003801f01007387 */ /* 0x000fe20000100800 */
[----:B-1----:R-:W-:Y:S01]  /*21d10*/  IMAD.U32 R10, RZ, RZ, UR5 ;  /* 0x00000005ff0a7e24 */ /* 0x002fe2000f8e00ff */
[----:B------:R-:W-:-:S03]  /*21d20*/  IADD3.X R29, R29, UR6, RZ, P1, !PT ;  /* 0x000000061d1d7c10 */ /* 0x000fc60008ffe4ff */
[----:B------:R-:W-:Y:S02]  /*21d30*/  IMAD R10, R10, 0x10000, R14 ;  /* 0x000100000a0a7824 */ /* 0x000fe400078e020e */
[----:B------:R1:W-:Y:S01]  /*21d40*/  STL [R1+0x33c], R29 ;  /* 0x00033c1d01007387 */ /* 0x0003e20000100800 */
[----:B------:R-:W-:-:S03]  /*21d50*/  IMAD.MOV.U32 R3, RZ, RZ, R29 ;  /* 0x000000ffff037224 */ /* 0x000fc600078e001d */
[----:B------:R-:W3:Y:S04]  /*21d60*/  LDL.LU R14, [R1+0x4c0] ;  /* 0x0004c000010e7983 */ /* 0x000ee80000300800 */
[----:B------:R-:W5:Y:S04]  /*21d70*/  LDL.LU R28, [R1+0x500] ;  /* 0x00050000011c7983 */ /* 0x000f680000300800 */
[----:B-1----:R-:W5:Y:S04]  /*21d80*/  LDL.LU R29, [R1+0x4bc] ;  /* 0x0004bc00011d7983 */ /* 0x002f680000300800 */
[----:B------:R-:W5:Y:S01]  /*21d90*/  LDL.LU R30, [R1+0x4fc] ;  /* 0x0004fc00011e7983 */ /* 0x000f620000300800 */
[----:B------:R-:W-:-:S03]  /*21da0*/  IADD3.X R46, R46, UR6, RZ, P2, !PT ;  /* 0x000000062e2e7c10 */ /* 0x000fc600097fe4ff */
[----:B------:R1:W-:Y:S04]  /*21db0*/  LDGSTS.E [R10+0x20200], [R2.64], P0 ;  /* 0x20200000020a7fae */ /* 0x0003e80008121848 */
[----:B------:R-:W-:Y:S01]  /*21dc0*/  STL [R1+0x37c], R46 ;  /* 0x00037c2e01007387 */ /* 0x000fe20000100800 */
[----:B-1----:R-:W-:Y:S02]  /*21dd0*/  IMAD.MOV.U32 R2, RZ, RZ, R31 ;  /* 0x000000ffff027224 */ /* 0x002fe400078e001f */
[----:B------:R-:W-:Y:S01]  /*21de0*/  IMAD.MOV.U32 R3, RZ, RZ, R46 ;  /* 0x000000ffff037224 */ /* 0x000fe200078e002e */
[----:B------:R-:W5:Y:S04]  /*21df0*/  LDL.LU R31, [R1+0x540] ;  /* 0x00054000011f7983 */ /* 0x000f680000300800 */
[----:B------:R-:W5:Y:S04]  /*21e00*/  LDL.LU R11, [R1+0x580] ;  /* 0x00058000010b7983 */ /* 0x000f680000300800 */
[----:B------:R1:W-:Y:S01]  /*21e10*/  LDGSTS.E [R10+0x21200], [R2.64], P0 ;  /* 0x21200000020a7fae */ /* 0x0003e20008121848 */
[----:B--2---:R-:W-:-:S04]  /*21e20*/  IADD3 R32, P1, R32, UR7, RZ ;  /* 0x0000000720207c10 */ /* 0x004fc8000ff3e0ff */
[----:B------:R-:W-:Y:S01]  /*21e30*/  IADD3.X R33, R33, UR6, RZ, P1, !PT ;  /* 0x0000000621217c10 */ /* 0x000fe20008ffe4ff */
[----:B------:R-:W-:Y:S01]  /*21e40*/  STL [R1+0x3c0], R32 ;  /* 0x0003c02001007387 */ /* 0x000fe20000100800 */
[----:B------:R-:W-:Y:S01]  /*21e50*/  IADD3 R44, P2, R44, UR7, RZ ;  /* 0x000000072c2c7c10 */ /* 0x000fe2000ff5e0ff */
[----:B-1----:R-:W-:Y:S02]  /*21e60*/  IMAD.MOV.U32 R2, RZ, RZ, R32 ;  /* 0x000000ffff027224 */ /* 0x002fe400078e0020 */
[----:B------:R1:W-:Y:S01]  /*21e70*/  STL [R1+0x3bc], R33 ;  /* 0x0003bc2101007387 */ /* 0x0003e20000100800 */
[----:B------:R-:W-:Y:S01]  /*21e80*/  IMAD.MOV.U32 R3, RZ, RZ, R33 ;  /* 0x000000ffff037224 */ /* 0x000fe200078e0021 */
[----:B------:R-:W-:Y:S02]  /*21e90*/  IADD3.X R45, R45, UR6, RZ, P2, !PT ;  /* 0x000000062d2d7c10 */ /* 0x000fe400097fe4ff */
[----:B------:R-:W-:Y:S04]  /*21ea0*/  STL [R1+0x400], R44 ;  /* 0x0004002c01007387 */ /* 0x000fe80000100800 */
[----:B------:R2:W-:Y:S04]  /*21eb0*/  LDGSTS.E [R10+0x22200], [R2.64], P0 ;  /* 0x22200000020a7fae */ /* 0x0005e80008121848 */
[----:B-1----:R-:W5:Y:S04]  /*21ec0*/  LDL.LU R33, [R1+0x53c] ;  /* 0x00053c0001217983 */ /* 0x002f680000300800 */
[----:B------:R-:W-:Y:S01]  /*21ed0*/  STL [R1+0x3fc], R45 ;  /* 0x0003fc2d01007387 */ /* 0x000fe20000100800 */
[----:B--2---:R-:W-:-:S03]  /*21ee0*/  IMAD.MOV.U32 R2, RZ, RZ, R44 ;  /* 0x000000ffff027224 */ /* 0x004fc600078e002c */
[----:B------:R-:W5:Y:S01]  /*21ef0*/  LDL.LU R32, [R1+0x57c] ;  /* 0x00057c0001207983 */ /* 0x000f620000300800 */
[----:B------:R-:W-:-:S05]  /*21f00*/  IMAD.MOV.U32 R3, RZ, RZ, R45 ;  /* 0x000000ffff037224 */ /* 0x000fca00078e002d */
[----:B------:R1:W-:Y:S01]  /*21f10*/  LDGSTS.E [R10+0x23200], [R2.64], P0 ;  /* 0x23200000020a7fae */ /* 0x0003e20008121848 */
[----:B----4-:R-:W-:Y:S02]  /*21f20*/  IADD3 R13, P1, R13, UR7, RZ ;  /* 0x000000070d0d7c10 */ /* 0x010fe4000ff3e0ff */
[----:B------:R-:W-:Y:S02]  /*21f30*/  IADD3 R15, P2, R15, UR7, RZ ;  /* 0x000000070f0f7c10 */ /* 0x000fe4000ff5e0ff */
[----:B------:R-:W-:Y:S01]  /*21f40*/  IADD3.X R34, R34, UR6, RZ, P1, !PT ;  /* 0x0000000622227c10 */ /* 0x000fe20008ffe4ff */
[----:B------:R-:W-:Y:S01]  /*21f50*/  STL [R1+0x440], R13 ;  /* 0x0004400d01007387 */ /* 0x000fe20000100800 */
[----:B-1----:R-:W-:Y:S01]  /*21f60*/  IMAD.MOV.U32 R2, RZ, RZ, R13 ;  /* 0x000000ffff027224 */ /* 0x002fe200078e000d */
[----:B------:R-:W-:Y:S02]  /*21f70*/  IADD3.X R35, R35, UR6, RZ, P2, !PT ;  /* 0x0000000623237c10 */ /* 0x000fe400097fe4ff */
[----:B------:R-:W-:Y:S01]  /*21f80*/  IMAD.MOV.U32 R3, RZ, RZ, R34 ;  /* 0x000000ffff037224 */ /* 0x000fe200078e0022 */
[----:B------:R1:W-:Y:S04]  /*21f90*/  STL [R1+0x43c], R34 ;  /* 0x00043c2201007387 */ /* 0x0003e80000100800 */
[----:B------:R-:W-:Y:S04]  /*21fa0*/  STL [R1+0x480], R15 ;  /* 0x0004800f01007387 */ /* 0x000fe80000100800 */
[----:B------:R4:W-:Y:S04]  /*21fb0*/  LDGSTS.E [R10+0x24200], [R2.64], P0 ;  /* 0x24200000020a7fae */ /* 0x0009e80008121848 */
[----:B-1----:R-:W2:Y:S04]  /*21fc0*/  LDL.LU R34, [R1+0x5c0] ;  /* 0x0005c00001227983 */ /* 0x002ea80000300800 */
[----:B------:R1:W-:Y:S04]  /*21fd0*/  STL [R1+0x47c], R35 ;  /* 0x00047c2301007387 */ /* 0x0003e80000100800 */
[----:B------:R-:W2:Y:S01]  /*21fe0*/  LDL.LU R13, [R1+0x600] ;  /* 0x00060000010d7983 */ /* 0x000ea20000300800 */
[----:B----4-:R-:W-:-:S03]  /*21ff0*/  IMAD.MOV.U32 R3, RZ, RZ, R35 ;  /* 0x000000ffff037224 */ /* 0x010fc600078e0023 */
[----:B-1----:R-:W4:Y:S01]  /*22000*/  LDL.LU R35, [R1+0x5bc] ;  /* 0x0005bc0001237983 */ /* 0x002f220000300800 */
[----:B------:R-:W-:-:S03]  /*22010*/  IMAD.MOV.U32 R2, RZ, RZ, R15 ;  /* 0x000000ffff027224 */ /* 0x000fc600078e000f */
[----:B------:R-:W4:Y:S04]  /*22020*/  LDL.LU R15, [R1+0x5fc] ;  /* 0x0005fc00010f7983 */ /* 0x000f280000300800 */
[----:B------:R1:W-:Y:S01]  /*22030*/  LDGSTS.E [R10+0x25200], [R2.64], P0 ;  /* 0x25200000020a7fae */ /* 0x0003e20008121848 */
[----:B---3--:R-:W-:Y:S02]  /*22040*/  IADD3 R14, P1, R14, UR7, RZ ;  /* 0x000000070e0e7c10 */ /* 0x008fe4000ff3e0ff */
[----:B-----5:R-:W-:Y:S02]  /*22050*/  IADD3 R28, P2, R28, UR7, RZ ;  /* 0x000000071c1c7c10 */ /* 0x020fe4000ff5e0ff */
[----:B------:R-:W-:Y:S01]  /*22060*/  IADD3.X R29, R29, UR6, RZ, P1, !PT ;  /* 0x000000061d1d7c10 */ /* 0x000fe20008ffe4ff */
[----:B------:R3:W-:Y:S01]  /*22070*/  STL [R1+0x4c0], R14 ;  /* 0x0004c00e01007387 */ /* 0x0007e20000100800 */
[----:B-1----:R-:W-:Y:S01]  /*22080*/  IMAD.MOV.U32 R2, RZ, RZ, R14 ;  /* 0x000000ffff027224 */ /* 0x002fe200078e000e */
[----:B------:R-:W-:-:S02]  /*22090*/  IADD3.X R30, R30, UR6, RZ, P2, !PT ;  /* 0x000000061e1e7c10 */ /* 0x000fc400097fe4ff */
[----:B------:R-:W-:Y:S01]  /*220a0*/  IMAD.MOV.U32 R3, RZ, RZ, R29 ;  /* 0x000000ffff037224 */ /* 0x000fe200078e001d */
[----:B------:R1:W-:Y:S04]  /*220b0*/  STL [R1+0x4bc], R29 ;  /* 0x0004bc1d01007387 */ /* 0x0003e80000100800 */
[----:B------:R5:W-:Y:S04]  /*220c0*/  STL [R1+0x500], R28 ;  /* 0x0005001c01007387 */ /* 0x000be80000100800 */
[----:B---3--:R-:W3:Y:S04]  /*220d0*/  LDL.LU R14, [R1+0x640] ;  /* 0x00064000010e7983 */ /* 0x008ee80000300800 */
[----:B------:R5:W-:Y:S04]  /*220e0*/  STL [R1+0x4fc], R30 ;  /* 0x0004fc1e01007387 */ /* 0x000be80000100800 */
[----:B------:R5:W-:Y:S04]  /*220f0*/  LDGSTS.E [R10+0x26200], [R2.64], P0 ;  /* 0x26200000020a7fae */ /* 0x000be80008121848 */
[----:B-1----:R-:W3:Y:S01]  /*22100*/  LDL.LU R29, [R1+0x680] ;  /* 0x00068000011d7983 */ /* 0x002ee20000300800 */
[----:B-----5:R-:W-:-:S03]  /*22110*/  IMAD.MOV.U32 R2, RZ, RZ, R28 ;  /* 0x000000ffff027224 */ /* 0x020fc600078e001c */
[----:B------:R-:W5:Y:S01]  /*22120*/  LDL.LU R28, [R1+0x63c] ;  /* 0x00063c00011c7983 */ /* 0x000f620000300800 */
[----:B------:R-:W-:-:S03]  /*22130*/  IMAD.MOV.U32 R3, RZ, RZ, R30 ;  /* 0x000000ffff037224 */ /* 0x000fc600078e001e */
[----:B------:R-:W5:Y:S01]  /*22140*/  LDL.LU R30, [R1+0x67c] ;  /* 0x00067c00011e7983 */ /* 0x000f620000300800 */
[----:B------:R-:W-:Y:S02]  /*22150*/  IADD3 R31, P1, R31, UR7, RZ ;  /* 0x000000071f1f7c10 */ /* 0x000fe4000ff3e0ff */
[----:B------:R-:W-:Y:S01]  /*22160*/  IADD3 R11, P2, R11, UR7, RZ ;  /* 0x000000070b0b7c10 */ /* 0x000fe2000ff5e0ff */
[----:B------:R1:W-:Y:S04]  /*22170*/  LDGSTS.E [R10+0x27200], [R2.64], P0 ;  /* 0x27200000020a7fae */ /* 0x0003e80008121848 */
[----:B------:R1:W-:Y:S01]  /*22180*/  STL [R1+0x540], R31 ;  /* 0x0005401f01007387 */ /* 0x0003e20000100800 */
[----:B------:R-:W-:Y:S01]  /*22190*/  IADD3.X R33, R33, UR6, RZ, P1, !PT ;  /* 0x0000000621217c10 */ /* 0x000fe20008ffe4ff */
[----:B-1----:R-:W-:-:S04]  /*221a0*/  IMAD.MOV.U32 R2, RZ, RZ, R31 ;  /* 0x000000ffff027224 */ /* 0x002fc800078e001f */
[----:B------:R1:W-:Y:S01]  /*221b0*/  STL [R1+0x53c], R33 ;  /* 0x00053c2101007387 */ /* 0x0003e20000100800 */
[----:B------:R-:W-:-:S03]  /*221c0*/  IADD3.X R32, R32, UR6, RZ, P2, !PT ;  /* 0x0000000620207c10 */ /* 0x000fc600097fe4ff */
[----:B------:R-:W-:Y:S01]  /*221d0*/  STL [R1+0x580], R11 ;  /* 0x0005800b01007387 */ /* 0x000fe20000100800 */
[----:B------:R-:W-:-:S03]  /*221e0*/  IMAD.MOV.U32 R3, RZ, RZ, R33 ;  /* 0x000000ffff037224 */ /* 0x000fc600078e0021 */
[----:B------:R-:W5:Y:S04]  /*221f0*/  LDL.LU R31, [R1+0x6c0] ;  /* 0x0006c000011f7983 */ /* 0x000f680000300800 */
[----:B------:R1:W-:Y:S04]  /*22200*/  STL [R1+0x57c], R32 ;  /* 0x00057c2001007387 */ /* 0x0003e80000100800 */
[----:B------:R-:W5:Y:S04]  /*22210*/  LDL.LU R44, [R1+0x700] ;  /* 0x00070000012c7983 */ /* 0x000f680000300800 */
[----:B-1----:R-:W5:Y:S04]  /*22220*/  LDL.LU R33, [R1+0x6bc] ;  /* 0x0006bc0001217983 */ /* 0x002f680000300800 */
[----:B------:R1:W-:Y:S04]  /*22230*/  LDGSTS.E [R10+0x28200], [R2.64], P0 ;  /* 0x28200000020a7fae */ /* 0x0003e80008121848 */
[----:B------:R-:W5:Y:S01]  /*22240*/  LDL.LU R45, [R1+0x6fc] ;  /* 0x0006fc00012d7983 */ /* 0x000f620000300800 */
[----:B-1----:R-:W-:-:S02]  /*22250*/  IMAD.MOV.U32 R2, RZ, RZ, R11 ;  /* 0x000000ffff027224 */ /* 0x002fc400078e000b */
[----:B------:R-:W-:Y:S02]  /*22260*/  IMAD.MOV.U32 R3, RZ, RZ, R32 ;  /* 0x000000ffff037224 */ /* 0x000fe400078e0020 */
[----:B------:R-:W5:Y:S04]  /*22270*/  LDL.LU R32, [R1+0x348] ;  /* 0x0003480001207983 */ /* 0x000f680000300800 */
[----:B------:R-:W5:Y:S04]  /*22280*/  LDL.LU R11, [R1+0x388] ;  /* 0x00038800010b7983 */ /* 0x000f680000300800 */
[----:B------:R1:W-:Y:S01]  /*22290*/  LDGSTS.E [R10+0x29200], [R2.64], P0 ;  /* 0x29200000020a7fae */ /* 0x0003e20008121848 */
[----:B--2---:R-:W-:-:S05]  /*222a0*/  IADD3 R34, P1, R34, UR7, RZ ;  /* 0x0000000722227c10 */ /* 0x004fca000ff3e0ff */
        /* <DEDUP_REMOVED lines=12> */
[----:B-1----:R-:W-:Y:S01]  /*22370*/  IMAD.MOV.U32 R2, RZ, RZ, R13 ;  /* 0x000000ffff027224 */ /* 0x002fe200078e000d */
[----:B---3--:R-:W-:Y:S01]  /*22380*/  IADD3 R14, P1, R14, UR7, RZ ;  /* 0x000000070e0e7c10 */ /* 0x008fe2000ff3e0ff */
[----:B------:R-:W-:Y:S01]  /*22390*/  IMAD.MOV.U32 R3, RZ, RZ, R15 ;  /* 0x000000ffff037224 */ /* 0x000fe200078e000f */
[----:B------:R-:W3:Y:S04]  /*223a0*/  LDL.LU R13, [R1+0x3c8] ;  /* 0x0003c800010d7983 */ /* 0x000ee80000300800 */
[----:B----4-:R-:W4:Y:S01]  /*223b0*/  LDL.LU R15, [R1+0x408] ;  /* 0x00040800010f7983 */ /* 0x010f220000300800 */
[----:B------:R-:W-:-:S03]  /*223c0*/  IADD3 R29, P2, R29, UR7, RZ ;  /* 0x000000071d1d7c10 */ /* 0x000fc6000ff5e0ff */
[----:B------:R1:W-:Y:S04]  /*223d0*/  STL [R1+0x640], R14 ;  /* 0x0006400e01007387 */ /* 0x0003e80000100800 */
[----:B------:R1:W-:Y:S01]  /*223e0*/  LDGSTS.E [R10+0x2b200], [R2.64], P0 ;  /* 0x2b200000020a7fae */ /* 0x0003e20008121848 */
[----:B-----5:R-:W-:Y:S02]  /*223f0*/  IADD3.X R28, R28, UR6, RZ, P1, !PT ;  /* 0x000000061c1c7c10 */ /* 0x020fe40008ffe4ff */
[----:B------:R-:W-:-:S03]  /*22400*/  IADD3.X R30, R30, UR6, RZ, P2, !PT ;  /* 0x000000061e1e7c10 */ /* 0x000fc600097fe4ff */
[----:B------:R5:W-:Y:S01]  /*22410*/  STL [R1+0x63c], R28 ;  /* 0x00063c1c01007387 */ /* 0x000be20000100800 */
[----:B-1----:R-:W-:-:S03]  /*22420*/  IMAD.MOV.U32 R2, RZ, RZ, R14 ;  /* 0x000000ffff027224 */ /* 0x002fc600078e000e */
[----:B------:R1:W-:Y:S04]  /*22430*/  STL [R1+0x680], R29 ;  /* 0x0006801d01007387 */ /* 0x0003e80000100800 */
[----:B------:R-:W4:Y:S01]  /*22440*/  LDL.LU R14, [R1+0x3c4] ;  /* 0x0003c400010e7983 */ /* 0x000f220000300800 */
[----:B------:R-:W-:-:S03]  /*22450*/  IMAD.MOV.U32 R3, RZ, RZ, R28 ;  /* 0x000000ffff037224 */ /* 0x000fc600078e001c */
[----:B------:R1:W-:Y:S04]  /*22460*/  STL [R1+0x67c], R30 ;  /* 0x00067c1e01007387 */ /* 0x0003e80000100800 */
[----:B-----5:R-:W5:Y:S04]  /*22470*/  LDL.LU R28, [R1+0x404] ;  /* 0x00040400011c7983 */ /* 0x020f680000300800 */
[----:B------:R1:W-:Y:S01]  /*22480*/  LDGSTS.E [R10+0x2c200], [R2.64], P0 ;  /* 0x2c200000020a7fae */ /* 0x0003e20008121848 */
[----:B------:R-:W-:Y:S01]  /*22490*/  IADD3 R31, P1, R31, UR7, RZ ;  /* 0x000000071f1f7c10 */ /* 0x000fe2000ff3e0ff */
[----:B-1----:R-:W-:-:S02]  /*224a0*/  IMAD.MOV.U32 R2, RZ, RZ, R29 ;  /* 0x000000ffff027224 */ /* 0x002fc400078e001d */
[----:B------:R-:W-:Y:S01]  /*224b0*/  IMAD.MOV.U32 R3, RZ, RZ, R30 ;  /* 0x000000ffff037224 */ /* 0x000fe200078e001e */
[----:B------:R-:W5:Y:S01]  /*224c0*/  LDL.LU R29, [R1+0x448] ;  /* 0x00044800011d7983 */ /* 0x000f620000300800 */
[----:B------:R-:W-:-:S03]  /*224d0*/  IADD3 R44, P2, R44, UR7, RZ ;  /* 0x000000072c2c7c10 */ /* 0x000fc6000ff5e0ff */
[----:B------:R-:W5:Y:S01]  /*224e0*/  LDL.LU R30, [R1+0x488] ;  /* 0x00048800011e7983 */ /* 0x000f620000300800 */
[----:B------:R-:W-:-:S03]  /*224f0*/  IADD3.X R33, R33, UR6, RZ, P1, !PT ;  /* 0x0000000621217c10 */ /* 0x000fc60008ffe4ff */
[----:B------:R1:W-:Y:S04]  /*22500*/  LDGSTS.E [R10+0x2d200], [R2.64], P0 ;  /* 0x2d200000020a7fae */ /* 0x0003e80008121848 */
[----:B------:R-:W-:Y:S01]  /*22510*/  STL [R1+0x6c0], R31 ;  /* 0x0006c01f01007387 */ /* 0x000fe20000100800 */
[----:B------:R-:W-:-:S03]  /*22520*/  IADD3.X R45, R45, UR6, RZ, P2, !PT ;  /* 0x000000062d2d7c10 */ /* 0x000fc600097fe4ff */
[----:B------:R1:W-:Y:S02]  /*22530*/  STL [R1+0x6bc], R33 ;  /* 0x0006bc2101007387 */ /* 0x0003e40000100800 */
[----:B-1----:R-:W-:Y:S02]  /*22540*/  IMAD.MOV.U32 R2, RZ, RZ, R31 ;  /* 0x000000ffff027224 */ /* 0x002fe400078e001f */
[----:B------:R-:W-:Y:S01]  /*22550*/  IMAD.MOV.U32 R3, RZ, RZ, R33 ;  /* 0x000000ffff037224 */ /* 0x000fe200078e0021 */
[----:B------:R-:W-:Y:S04]  /*22560*/  STL [R1+0x700], R44 ;  /* 0x0007002c01007387 */ /* 0x000fe80000100800 */
[----:B------:R-:W5:Y:S01]  /*22570*/  LDL.LU R33, [R1+0x444] ;  /* 0x0004440001217983 */ /* 0x000f620000300800 */
[----:B------:R-:W-:-:S03]  /*22580*/  IADD3 R32, P1, R32, UR7, RZ ;  /* 0x0000000720207c10 */ /* 0x000fc6000ff3e0ff */
[----:B------:R1:W-:Y:S01]  /*22590*/  LDGSTS.E [R10+0x2e200], [R2.64], P0 ;  /* 0x2e200000020a7fae */ /* 0x0003e20008121848 */
[----:B------:R-:W-:-:S03]  /*225a0*/  IADD3 R11, P2, R11, UR7, RZ ;  /* 0x000000070b0b7c10 */ /* 0x000fc6000ff5e0ff */
[----:B------:R-:W-:Y:S04]  /*225b0*/  STL [R1+0x6fc], R45 ;  /* 0x0006fc2d01007387 */ /* 0x000fe80000100800 */
[----:B------:R-:W5:Y:S01]  /*225c0*/  LDL.LU R31, [R1+0x484] ;  /* 0x00048400011f7983 */ /* 0x000f620000300800 */
[----:B-1----:R-:W-:Y:S02]  /*225d0*/  IMAD.MOV.U32 R2, RZ, RZ, R44 ;  /* 0x000000ffff027224 */ /* 0x002fe400078e002c */
[----:B------:R-:W-:Y:S01]  /*225e0*/  IMAD.MOV.U32 R3, RZ, RZ, R45 ;  /* 0x000000ffff037224 */ /* 0x000fe200078e002d */
[----:B------:R1:W-:Y:S04]  /*225f0*/  STL [R1+0x348], R32 ;  /* 0x0003482001007387 */ /* 0x0003e80000100800 */
[----:B------:R1:W-:Y:S02]  /*22600*/  LDGSTS.E [R10+0x2f200], [R2.64], P0 ;  /* 0x2f200000020a7fae */ /* 0x0003e40008121848 */
[----:B-1----:R-:W-:Y:S01]  /*22610*/  IMAD.MOV.U32 R2, RZ, RZ, R32 ;  /* 0x000000ffff027224 */ /* 0x002fe200078e0020 */
[----:B--2---:R-:W-:-:S05]  /*22620*/  IADD3.X R35, R35, UR6, RZ, P1, !PT ;  /* 0x0000000623237c10 */ /* 0x004fca0008ffe4ff */
[----:B------:R-:W-:Y:S01]  /*22630*/  IMAD.MOV.U32 R3, RZ, RZ, R35 ;  /* 0x000000ffff037224 */ /* 0x000fe200078e0023 */
[----:B------:R-:W-:Y:S01]  /*22640*/  STL [R1+0x344], R35 ;  /* 0x0003442301007387 */ /* 0x000fe20000100800 */
[----:B------:R-:W-:-:S03]  /*22650*/  IADD3.X R34, R34, UR6, RZ, P2, !PT ;  /* 0x0000000622227c10 */ /* 0x000fc600097fe4ff */
[----:B------:R-:W-:Y:S04]  /*22660*/  STL [R1+0x388], R11 ;  /* 0x0003880b01007387 */ /* 0x000fe80000100800 */
[----:B------:R-:W2:Y:S04]  /*22670*/  LDL.LU R32, [R1+0x4c8] ;  /* 0x0004c80001207983 */ /* 0x000ea80000300800 */
[----:B------:R1:W-:Y:S04]  /*22680*/  STL [R1+0x384], R34 ;  /* 0x0003842201007387 */ /* 0x0003e80000100800 */
[----:B------:R1:W-:Y:S04]  /*22690*/  LDGSTS.E [R8+0x20400], [R2.64], P0 ;  /* 0x2040000002087fae */ /* 0x0003e80008121848 */
[----:B------:R-:W2:Y:S01]  /*226a0*/  LDL.LU R10, [R1+0x508] ;  /* 0x00050800010a7983 */ /* 0x000ea20000300800 */
[----:B-1----:R-:W-:-:S03]  /*226b0*/  IMAD.MOV.U32 R3, RZ, RZ, R34 ;  /* 0x000000ffff037224 */ /* 0x002fc600078e0022 */
[----:B------:R-:W2:Y:S01]  /*226c0*/  LDL.LU R34, [R1+0x4c4] ;  /* 0x0004c40001227983 */ /* 0x000ea20000300800 */
[----:B------:R-:W-:Y:S01]  /*226d0*/  IMAD.MOV.U32 R2, RZ, RZ, R11 ;  /* 0x000000ffff027224 */ /* 0x000fe200078e000b */
[----:B---3--:R-:W-:Y:S02]  /*226e0*/  IADD3 R13, P1, R13, UR7, RZ ;  /* 0x000000070d0d7c10 */ /* 0x008fe4000ff3e0ff */
[----:B------:R-:W3:Y:S01]  /*226f0*/  LDL.LU R11, [R1+0x504] ;  /* 0x00050400010b7983 */ /* 0x000ee20000300800 */
[----:B----4-:R-:W-:-:S03]  /*22700*/  IADD3 R15, P2, R15, UR7, RZ ;  /* 0x000000070f0f7c10 */ /* 0x010fc6000ff5e0ff */
[----:B------:R1:W-:Y:S04]  /*22710*/  LDGSTS.E [R8+0x21400], [R2.64], P0 ;  /* 0x2140000002087fae */ /* 0x0003e80008121848 */
[----:B------:R-:W-:Y:S01]  /*22720*/  STL [R1+0x3c8], R13 ;  /* 0x0003c80d01007387 */ /* 0x000fe20000100800 */
[----:B-1----:R-:W-:Y:S01]  /*22730*/  IMAD.MOV.U32 R2, RZ, RZ, R13 ;  /* 0x000000ffff027224 */ /* 0x002fe200078e000d */
[----:B------:R-:W-:-:S05]  /*22740*/  IADD3.X R14, R14, UR6, RZ, P1, !PT ;  /* 0x000000060e0e7c10 */ /* 0x000fca0008ffe4ff */
[----:B------:R-:W-:Y:S01]  /*22750*/  IMAD.MOV.U32 R3, RZ, RZ, R14 ;  /* 0x000000ffff037224 */ /* 0x000fe200078e000e */
[----:B------:R1:W-:Y:S01]  /*22760*/  STL [R1+0x3c4], R14 ;  /* 0x0003c40e01007387 */ /* 0x0003e20000100800 */
[----:B-----5:R-:W-:-:S03]  /*22770*/  IADD3.X R28, R28, UR6, RZ, P2, !PT ;  /* 0x000000061c1c7c10 */ /* 0x020fc600097fe4ff */
[----:B------:R-:W-:Y:S04]  /*22780*/  STL [R1+0x408], R15 ;  /* 0x0004080f01007387 */ /* 0x000fe80000100800 */
[----:B------:R4:W-:Y:S04]  /*22790*/  LDGSTS.E [R8+0x22400], [R2.64], P0 ;  /* 0x2240000002087fae */ /* 0x0009e80008121848 */
[----:B-1----:R-:W5:Y:S04]  /*227a0*/  LDL.LU R14, [R1+0x548] ;  /* 0x00054800010e7983 */ /* 0x002f680000300800 */
[----:B------:R1:W-:Y:S04]  /*227b0*/  STL [R1+0x404], R28 ;  /* 0x0004041c01007387 */ /* 0x0003e80000100800 */
[----:B------:R-:W5:Y:S01]  /*227c0*/  LDL.LU R13, [R1+0x588] ;  /* 0x00058800010d7983 */ /* 0x000f620000300800 */
[----:B----4-:R-:W-:-:S03]  /*227d0*/  IMAD.MOV.U32 R3, RZ, RZ, R28 ;  /* 0x000000ffff037224 */ /* 0x010fc600078e001c */
[----:B-1----:R-:W4:Y:S01]  /*227e0*/  LDL.LU R28, [R1+0x544] ;  /* 0x00054400011c7983 */ /* 0x002f220000300800 */
[----:B------:R-:W-:-:S03]  /*227f0*/  IMAD.MOV.U32 R2, RZ, RZ, R15 ;  /* 0x000000ffff027224 */ /* 0x000fc600078e000f */
[----:B------:R-:W4:Y:S01]  /*22800*/  LDL.LU R15, [R1+0x584] ;  /* 0x00058400010f7983 */ /* 0x000f220000300800 */
[----:B------:R-:W-:Y:S02]  /*22810*/  IADD3 R29, P1, R29, UR7, RZ ;  /* 0x000000071d1d7c10 */ /* 0x000fe4000ff3e0ff */
[----:B------:R-:W-:Y:S01]  /*22820*/  IADD3 R30, P2, R30, UR7, RZ ;  /* 0x000000071e1e7c10 */ /* 0x000fe2000ff5e0ff */
[----:B------:R1:W-:Y:S04]  /*22830*/  LDGSTS.E [R8+0x23400], [R2.64], P0 ;  /* 0x2340000002087fae */ /* 0x0003e80008121848 */
[----:B------:R1:W-:Y:S01]  /*22840*/  STL [R1+0x448], R29 ;  /* 0x0004481d01007387 */ /* 0x0003e20000100800 */
[----:B------:R-:W-:Y:S01]  /*22850*/  IADD3.X R33, R33, UR6, RZ, P1, !PT ;  /* 0x0000000621217c10 */ /* 0x000fe20008ffe4ff */
[----:B-1----:R-:W-:-:S04]  /*22860*/  IMAD.MOV.U32 R2, RZ, RZ, R29 ;  /* 0x000000ffff027224 */ /* 0x002fc800078e001d */
[----:B------:R-:W-:Y:S04]  /*22870*/  STL [R1+0x444], R33 ;  /* 0x0004442101007387 */ /* 0x000fe80000100800 */
[----:B------:R-:W-:Y:S01]  /*22880*/  STL [R1+0x488], R30 ;  /* 0x0004881e01007387 */ /* 0x000fe20000100800 */
[----:B------:R-:W-:-:S03]  /*22890*/  IADD3.X R31, R31, UR6, RZ, P2, !PT ;  /* 0x000000061f1f7c10 */ /* 0x000fc600097fe4ff */
[----:B------:R-:W4:Y:S01]  /*228a0*/  LDL.LU R35, [R1+0x5c8] ;  /* 0x0005c80001237983 */ /* 0x000f220000300800 */
[----:B------:R-:W-:-:S03]  /*228b0*/  IMAD.MOV.U32 R3, RZ, RZ, R33 ;  /* 0x000000ffff037224 */ /* 0x000fc600078e0021 */
[----:B------:R1:W-:Y:S04]  /*228c0*/  STL [R1+0x484], R31 ;  /* 0x0004841f01007387 */ /* 0x0003e80000100800 */
[----:B------:R-:W4:Y:S04]  /*228d0*/  LDL.LU R29, [R1+0x608] ;  /* 0x00060800011d7983 */ /* 0x000f280000300800 */
[----:B------:R-:W4:Y:S04]  /*228e0*/  LDL.LU R44, [R1+0x5c4] ;  /* 0x0005c400012c7983 */ /* 0x000f280000300800 */
[----:B------:R1:W-:Y:S02]  /*228f0*/  LDGSTS.E [R8+0x24400], [R2.64], P0 ;  /* 0x2440000002087fae */ /* 0x0003e40008121848 */
[----:B-1----:R-:W-:-:S02]  /*22900*/  IMAD.MOV.U32 R2, RZ, RZ, R30 ;  /* 0x000000ffff027224 */ /* 0x002fc400078e001e */
[----:B------:R-:W-:Y:S02]  /*22910*/  IMAD.MOV.U32 R3, RZ, RZ, R31 ;  /* 0x000000ffff037224 */ /* 0x000fe400078e001f */
[----:B------:R-:W4:Y:S04]  /*22920*/  LDL.LU R31, [R1+0x604] ;  /* 0x00060400011f7983 */ /* 0x000f280000300800 */
[----:B------:R-:W4:Y:S04]  /*22930*/  LDL.LU R33, [R1+0x648] ;  /* 0x0006480001217983 */ /* 0x000f280000300800 */
[----:B------:R-:W4:Y:S04]  /*22940*/  LDL.LU R30, [R1+0x688] ;  /* 0x00068800011e7983 */ /* 0x000f280000300800 */
[----:B------:R1:W-:Y:S01]  /*22950*/  LDGSTS.E [R8+0x25400], [R2.64], P0 ;  /* 0x2540000002087fae */ /* 0x0003e20008121848 */
[----:B--2---:R-:W-:-:S05]  /*22960*/  IADD3 R32, P1, R32, UR7, RZ ;  /* 0x0000000720207c10 */ /* 0x004fca000ff3e0ff */
[----:B------:R-:W-:Y:S01]  /*22970*/  STL [R1+0x4c8], R32 ;  /* 0x0004c82001007387 */ /* 0x000fe20000100800 */
[----:B------:R-:W-:Y:S02]  /*22980*/  IADD3 R10, P2, R10, UR7, RZ ;  /* 0x000000070a0a7c10 */ /* 0x000fe4000ff5e0ff */
[----:B------:R-:W-:-:S05]  /*22990*/  IADD3.X R34, R34, UR6, RZ, P1, !PT ;  /* 0x0000000622227c10 */ /* 0x000fca0008ffe4ff */
[----:B------:R2:W-:Y:S01]  /*229a0*/  STL [R1+0x4c4], R34 ;  /* 0x0004c42201007387 */ /* 0x0005e20000100800 */
[----:B-1----:R-:W-:Y:S01]  /*229b0*/  IMAD.MOV.U32 R3, RZ, RZ, R34 ;  /* 0x000000ffff037224 */ /* 0x002fe200078e0022 */
[----:B---3--:R-:W-:Y:S02]  /*229c0*/  IADD3.X R11, R11, UR6, RZ, P2, !PT ;  /* 0x000000060b0b7c10 */ /* 0x008fe400097fe4ff */
        /* <DEDUP_REMOVED lines=8> */
[----:B------:R-:W2:Y:S01]  /*22a50*/  LDL.LU R10, [R1+0x6c8] ;  /* 0x0006c800010a7983 */ /* 0x000ea20000300800 */
[----:B-----5:R-:W-:-:S03]  /*22a60*/  IADD3 R14, P1, R14, UR7, RZ ;  /* 0x000000070e0e7c10 */ /* 0x020fc6000ff3e0ff */
[----:B---3--:R-:W3:Y:S04]  /*22a70*/  LDL.LU R11, [R1+0x708] ;  /* 0x00070800010b7983 */ /* 0x008ee80000300800 */
[----:B------:R1:W-:Y:S01]  /*22a80*/  STL [R1+0x548], R14 ;  /* 0x0005480e01007387 */ /* 0x0003e20000100800 */
[----:B------:R-:W-:-:S03]  /*22a90*/  IADD3 R13, P2, R13, UR7, RZ ;  /* 0x000000070d0d7c10 */ /* 0x000fc6000ff5e0ff */
[----:B------:R5:W-:Y:S01]  /*22aa0*/  LDGSTS.E [R8+0x27400], [R2.64], P0 ;  /* 0x2740000002087fae */ /* 0x000be20008121848 */
[----:B----4-:R-:W-:Y:S02]  /*22ab0*/  IADD3.X R28, R28, UR6, RZ, P1, !PT ;  /* 0x000000061c1c7c10 */ /* 0x010fe40008ffe4ff */
[----:B------:R-:W-:-:S03]  /*22ac0*/  IADD3.X R15, R15, UR6, RZ, P2, !PT ;  /* 0x000000060f0f7c10 */ /* 0x000fc600097fe4ff */
[----:B------:R4:W-:Y:S01]  /*22ad0*/  STL [R1+0x544], R28 ;  /* 0x0005441c01007387 */ /* 0x0009e20000100800 */
[----:B-----5:R-:W-:-:S03]  /*22ae0*/  IMAD.MOV.U32 R2, RZ, RZ, R14 ;  /* 0x000000ffff027224 */ /* 0x020fc600078e000e */
[----:B------:R-:W-:Y:S01]  /*22af0*/  STL [R1+0x588], R13 ;  /* 0x0005880d01007387 */ /* 0x000fe20000100800 */
[----:B------:R-:W-:-:S03]  /*22b00*/  IMAD.MOV.U32 R3, RZ, RZ, R28 ;  /* 0x000000ffff037224 */ /* 0x000fc600078e001c */
[----:B-1----:R-:W5:Y:S04]  /*22b10*/  LDL.LU R14, [R1+0x6c4] ;  /* 0x0006c400010e7983 */ /* 0x002f680000300800 */
[----:B------:R1:W-:Y:S04]  /*22b20*/  STL [R1+0x584], R15 ;  /* 0x0005840f01007387 */ /* 0x0003e80000100800 */
[----:B----4-:R-:W4:Y:S04]  /*22b30*/  LDL.LU R28, [R1+0x704] ;  /* 0x00070400011c7983 */ /* 0x010f280000300800 */
[----:B------:R1:W-:Y:S01]  /*22b40*/  LDGSTS.E [R8+0x28400], [R2.64], P0 ;  /* 0x2840000002087fae */ /* 0x0003e20008121848 */
[----:B------:R-:W-:Y:S01]  /*22b50*/  IADD3 R35, P1, R35, UR7, RZ ;  /* 0x0000000723237c10 */ /* 0x000fe2000ff3e0ff */
[----:B-1----:R-:W-:-:S02]  /*22b60*/  IMAD.MOV.U32 R2, RZ, RZ, R13 ;  /* 0x000000ffff027224 */ /* 0x002fc400078e000d */
[----:B------:R-:W-:Y:S02]  /*22b70*/  IMAD.MOV.U32 R3, RZ, RZ, R15 ;  /* 0x000000ffff037224 */ /* 0x000fe400078e000f */
[----:B------:R-:W4:Y:S01]  /*22b80*/  LDL.LU R15, [R1+0x350] ;  /* 0x00035000010f7983 */ /* 0x000f220000300800 */
[----:B------:R-:W-:-:S03]  /*22b90*/  IADD3 R29, P2, R29, UR7, RZ ;  /* 0x000000071d1d7c10 */ /* 0x000fc6000ff5e0ff */
[----:B------:R1:W-:Y:S01]  /*22ba0*/  LDGSTS.E [R8+0x29400], [R2.64], P0 ;  /* 0x2940000002087fae */ /* 0x0003e20008121848 */
[----:B------:R-:W-:-:S03]  /*22bb0*/  IADD3.X R44, R44, UR6, RZ, P1, !PT ;  /* 0x000000062c2c7c10 */ /* 0x000fc60008ffe4ff */
[----:B------:R-:W4:Y:S04]  /*22bc0*/  LDL.LU R13, [R1+0x390] ;  /* 0x00039000010d7983 */ /* 0x000f280000300800 */
[----:B------:R-:W-:Y:S01]  /*22bd0*/  STL [R1+0x5c8], R35 ;  /* 0x0005c82301007387 */ /* 0x000fe20000100800 */
[----:B-1----:R-:W-:Y:S02]  /*22be0*/  IMAD.MOV.U32 R2, RZ, RZ, R35 ;  /* 0x000000ffff027224 */ /* 0x002fe400078e0023 */
[----:B------:R-:W-:Y:S01]  /*22bf0*/  IMAD.MOV.U32 R3, RZ, RZ, R44 ;  /* 0x000000ffff037224 */ /* 0x000fe200078e002c */
[----:B------:R-:W-:Y:S04]  /*22c00*/  STL [R1+0x5c4], R44 ;  /* 0x0005c42c01007387 */ /* 0x000fe80000100800 */
[----:B------:R1:W-:Y:S01]  /*22c10*/  STL [R1+0x608], R29 ;  /* 0x0006081d01007387 */ /* 0x0003e20000100800 */
[----:B------:R-:W-:-:S03]  /*22c20*/  IADD3.X R31, R31, UR6, RZ, P2, !PT ;  /* 0x000000061f1f7c10 */ /* 0x000fc600097fe4ff */
[----:B------:R1:W-:Y:S01]  /*22c30*/  LDGSTS.E [R8+0x2a400], [R2.64], P0 ;  /* 0x2a40000002087fae */ /* 0x0003e20008121848 */
[----:B------:R-:W-:-:S03]  /*22c40*/  IADD3 R33, P1, R33, UR7, RZ ;  /* 0x0000000721217c10 */ /* 0x000fc6000ff3e0ff */
[----:B------:R1:W-:Y:S01]  /*22c50*/  STL [R1+0x604], R31 ;  /* 0x0006041f01007387 */ /* 0x0003e20000100800 */
[----:B------:R-:W-:Y:S01]  /*22c60*/  IADD3 R30, P2, R30, UR7, RZ ;  /* 0x000000071e1e7c10 */ /* 0x000fe2000ff5e0ff */
[----:B-1----:R-:W-:Y:S02]  /*22c70*/  IMAD.MOV.U32 R2, RZ, RZ, R29 ;  /* 0x000000ffff027224 */ /* 0x002fe400078e001d */
[----:B------:R-:W-:Y:S01]  /*22c80*/  IMAD.MOV.U32 R3, RZ, RZ, R31 ;  /* 0x000000ffff037224 */ /* 0x000fe200078e001f */
[----:B------:R-:W4:Y:S04]  /*22c90*/  LDL.LU R29, [R1+0x34c] ;  /* 0x00034c00011d7983 */ /* 0x000f280000300800 */
[----:B------:R1:W-:Y:S04]  /*22ca0*/  LDGSTS.E [R8+0x2b400], [R2.64], P0 ;  /* 0x2b40000002087fae */ /* 0x0003e80008121848 */
[----:B------:R-:W4:Y:S04]  /*22cb0*/  LDL.LU R31, [R1+0x38c] ;  /* 0x00038c00011f7983 */ /* 0x000f280000300800 */
[----:B------:R-:W-:Y:S01]  /*22cc0*/  STL [R1+0x648], R33 ;  /* 0x0006482101007387 */ /* 0x000fe20000100800 */
[----:B-1----:R-:W-:Y:S01]  /*22cd0*/  IMAD.MOV.U32 R2, RZ, RZ, R33 ;  /* 0x000000ffff027224 */ /* 0x002fe200078e0021 */
[----:B--2---:R-:W-:-:S05]  /*22ce0*/  IADD3.X R34, R34, UR6, RZ, P1, !PT ;  /* 0x0000000622227c10 */ /* 0x004fca0008ffe4ff */
[----:B------:R-:W-:Y:S01]  /*22cf0*/  IMAD.MOV.U32 R3, RZ, RZ, R34 ;  /* 0x000000ffff037224 */ /* 0x000fe200078e0022 */
[----:B------:R-:W-:Y:S01]  /*22d00*/  IADD3.X R32, R32, UR6, RZ, P2, !PT ;  /* 0x0000000620207c10 */ /* 0x000fe200097fe4ff */
[----:B------:R-:W-:Y:S04]  /*22d10*/  STL [R1+0x644], R34 ;  /* 0x0006442201007387 */ /* 0x000fe80000100800 */
[----:B------:R-:W-:Y:S04]  /*22d20*/  STL [R1+0x688], R30 ;  /* 0x0006881e01007387 */ /* 0x000fe80000100800 */
[----:B------:R1:W-:Y:S04]  /*22d30*/  LDGSTS.E [R8+0x2c400], [R2.64], P0 ;  /* 0x2c40000002087fae */ /* 0x0003e80008121848 */
[----:B------:R2:W-:Y:S01]  /*22d40*/  STL [R1+0x684], R32 ;  /* 0x0006842001007387 */ /* 0x0005e20000100800 */
[----:B-1----:R-:W-:-:S02]  /*22d50*/  IMAD.MOV.U32 R3, RZ, RZ, R32 ;  /* 0x000000ffff037224 */ /* 0x002fc400078e0020 */
[----:B------:R-:W-:Y:S01]  /*22d60*/  IMAD.MOV.U32 R2, RZ, RZ, R30 ;  /* 0x000000ffff027224 */ /* 0x000fe200078e001e */
[----:B--2---:R-:W2:Y:S04]  /*22d70*/  LDL.LU R32, [R1+0x3cc] ;  /* 0x0003cc0001207983 */ /* 0x004ea80000300800 */
[----:B------:R-:W2:Y:S04]  /*22d80*/  LDL.LU R30, [R1+0x3d0] ;  /* 0x0003d000011e7983 */ /* 0x000ea80000300800 */
[----:B------:R-:W2:Y:S01]  /*22d90*/  LDL.LU R44, [R1+0x40c] ;  /* 0x00040c00012c7983 */ /* 0x000ea20000300800 */
[----:B------:R-:W-:-:S03]  /*22da0*/  IADD3 R10, P1, R10, UR7, RZ ;  /* 0x000000070a0a7c10 */ /* 0x000fc6000ff3e0ff */
[----:B------:R-:W2:Y:S01]  /*22db0*/  LDL.LU R35, [R1+0x410] ;  /* 0x0004100001237983 */ /* 0x000ea20000300800 */
[----:B---3--:R-:W-:-:S03]  /*22dc0*/  IADD3 R11, P2, R11, UR7, RZ ;  /* 0x000000070b0b7c10 */ /* 0x008fc6000ff5e0ff */
[----:B------:R1:W-:Y:S04]  /*22dd0*/  STL [R1+0x6c8], R10 ;  /* 0x0006c80a01007387 */ /* 0x0003e80000100800 */
[----:B------:R3:W-:Y:S01]  /*22de0*/  LDGSTS.E [R8+0x2d400], [R2.64], P0 ;  /* 0x2d40000002087fae */ /* 0x0007e20008121848 */
[----:B-----5:R-:W-:-:S05]  /*22df0*/  IADD3.X R14, R14, UR6, RZ, P1, !PT ;  /* 0x000000060e0e7c10 */ /* 0x020fca0008ffe4ff */
[----:B------:R5:W-:Y:S01]  /*22e00*/  STL [R1+0x6c4], R14 ;  /* 0x0006c40e01007387 */ /* 0x000be20000100800 */
[----:B----4-:R-:W-:Y:S01]  /*22e10*/  IADD3.X R28, R28, UR6, RZ, P2, !PT ;  /* 0x000000061c1c7c10 */ /* 0x010fe200097fe4ff */
[----:B---3--:R-:W-:Y:S02]  /*22e20*/  IMAD.MOV.U32 R2, RZ, RZ, R10 ;  /* 0x000000ffff027224 */ /* 0x008fe400078e000a */
[----:B------:R3:W-:Y:S01]  /*22e30*/  STL [R1+0x708], R11 ;  /* 0x0007080b01007387 */ /* 0x0007e20000100800 */
[----:B------:R-:W-:-:S03]  /*22e40*/  IMAD.MOV.U32 R3, RZ, RZ, R14 ;  /* 0x000000ffff037224 */ /* 0x000fc600078e000e */
[----:B-1----:R-:W4:Y:S04]  /*22e50*/  LDL.LU R10, [R1+0x450] ;  /* 0x00045000010a7983 */ /* 0x002f280000300800 */
[----:B------:R1:W-:Y:S04]  /*22e60*/  STL [R1+0x704], R28 ;  /* 0x0007041c01007387 */ /* 0x0003e80000100800 */
[----:B-----5:R-:W5:Y:S04]  /*22e70*/  LDL.LU R14, [R1+0x490] ;  /* 0x00049000010e7983 */ /* 0x020f680000300800 */
[----:B------:R-:W5:Y:S04]  /*22e80*/  LDL.LU R33, [R1+0x44c] ;  /* 0x00044c0001217983 */ /* 0x000f680000300800 */
[----:B------:R-:W5:Y:S01]  /*22e90*/  LDL.LU R34, [R1+0x48c] ;  /* 0x00048c0001227983 */ /* 0x000f620000300800 */
[----:B------:R-:W-:-:S03]  /*22ea0*/  IADD3 R15, P1, R15, UR7, RZ ;  /* 0x000000070f0f7c10 */ /* 0x000fc6000ff3e0ff */
[----:B------:R1:W-:Y:S01]  /*22eb0*/  LDGSTS.E [R8+0x2e400], [R2.64], P0 ;  /* 0x2e40000002087fae */ /* 0x0003e20008121848 */
[----:B------:R-:W-:Y:S01]  /*22ec0*/  IADD3 R13, P2, R13, UR7, RZ ;  /* 0x000000070d0d7c10 */ /* 0x000fe2000ff5e0ff */
[----:B-1----:R-:W-:Y:S02]  /*22ed0*/  IMAD.MOV.U32 R2, RZ, RZ, R11 ;  /* 0x000000ffff027224 */ /* 0x002fe400078e000b */
[----:B------:R-:W-:Y:S01]  /*22ee0*/  IMAD.MOV.U32 R3, RZ, RZ, R28 ;  /* 0x000000ffff037224 */ /* 0x000fe200078e001c */
[----:B---3--:R-:W-:Y:S01]  /*22ef0*/  LOP3.LUT R11, R252, 0x30, RZ, 0x3c, !PT ;  /* 0x00000030fc0b7812 */ /* 0x008fe200078e3cff */
[----:B------:R1:W-:Y:S04]  /*22f00*/  STL [R1+0x350], R15 ;  /* 0x0003500f01007387 */ /* 0x0003e80000100800 */
[----:B------:R3:W-:Y:S04]  /*22f10*/  LDGSTS.E [R8+0x2f400], [R2.64], P0 ;  /* 0x2f40000002087fae */ /* 0x0007e80008121848 */
[----:B------:R-:W-:Y:S01]  /*22f20*/  STL [R1+0x390], R13 ;  /* 0x0003900d01007387 */ /* 0x000fe20000100800 */
[----:B---3--:R-:W-:Y:S01]  /*22f30*/  IMAD.U32 R8, RZ, RZ, UR5 ;  /* 0x00000005ff087e24 */ /* 0x008fe2000f8e00ff */
[----:B------:R-:W-:-:S03]  /*22f40*/  IADD3.X R29, R29, UR6, RZ, P1, !PT ;  /* 0x000000061d1d7c10 */ /* 0x000fc60008ffe4ff */
[----:B------:R-:W-:Y:S02]  /*22f50*/  IMAD R8, R8, 0x10000, R11 ;  /* 0x0001000008087824 */ /* 0x000fe400078e020b */
[----:B------:R3:W-:Y:S01]  /*22f60*/  STL [R1+0x34c], R29 ;  /* 0x00034c1d01007387 */ /* 0x0007e20000100800 */
[----:B------:R-:W-:-:S03]  /*22f70*/  IMAD.MOV.U32 R2, RZ, RZ, R15 ;  /* 0x000000ffff027224 */ /* 0x000fc600078e000f */
[----:B------:R-:W5:Y:S01]  /*22f80*/  LDL.LU R11, [R1+0x4d0] ;  /* 0x0004d000010b7983 */ /* 0x000f620000300800 */
[----:B------:R-:W-:-:S03]  /*22f90*/  IMAD.MOV.U32 R3, RZ, RZ, R29 ;  /* 0x000000ffff037224 */ /* 0x000fc600078e001d */
[----:B------:R-:W5:Y:S01]  /*22fa0*/  LDL.LU R28, [R1+0x510] ;  /* 0x00051000011c7983 */ /* 0x000f620000300800 */
[----:B------:R-:W-:-:S03]  /*22fb0*/  IADD3.X R31, R31, UR6, RZ, P2, !PT ;  /* 0x000000061f1f7c10 */ /* 0x000fc600097fe4ff */
[----:B-1----:R-:W5:Y:S04]  /*22fc0*/  LDL.LU R15, [R1+0x4cc] ;  /* 0x0004cc00010f7983 */ /* 0x002f680000300800 */
[----:B---3--:R-:W3:Y:S04]  /*22fd0*/  LDL.LU R29, [R1+0x50c] ;  /* 0x00050c00011d7983 */ /* 0x008ee80000300800 */
[----:B------:R1:W-:Y:S04]  /*22fe0*/  LDGSTS.E [R8+0x20600], [R2.64], P0 ;  /* 0x2060000002087fae */ /* 0x0003e80008121848 */
[----:B------:R1:W-:Y:S02]  /*22ff0*/  STL [R1+0x38c], R31 ;  /* 0x00038c1f01007387 */ /* 0x0003e40000100800 */
[----:B-1----:R-:W-:-:S02]  /*23000*/  IMAD.MOV.U32 R2, RZ, RZ, R13 ;  /* 0x000000ffff027224 */ /* 0x002fc400078e000d */
[----:B------:R-:W-:Y:S02]  /*23010*/  IMAD.MOV.U32 R3, RZ, RZ, R31 ;  /* 0x000000ffff037224 */ /* 0x000fe400078e001f */
[----:B------:R-:W3:Y:S04]  /*23020*/  LDL.LU R31, [R1+0x550] ;  /* 0x00055000011f7983 */ /* 0x000ee80000300800 */
[----:B------:R-:W3:Y:S04]  /*23030*/  LDL.LU R13, [R1+0x590] ;  /* 0x00059000010d7983 */ /* 0x000ee80000300800 */
[----:B------:R1:W-:Y:S01]  /*23040*/  LDGSTS.E [R8+0x21600], [R2.64], P0 ;  /* 0x2160000002087fae */ /* 0x0003e20008121848 */
[----:B--2---:R-:W-:-:S04]  /*23050*/  IADD3 R30, P1, R30, UR7, RZ ;  /* 0x000000071e1e7c10 */ /* 0x004fc8000ff3e0ff */
[----:B------:R-:W-:Y:S01]  /*23060*/  IADD3.X R32, R32, UR6, RZ, P1, !PT ;  /* 0x0000000620207c10 */ /* 0x000fe20008ffe4ff */
[----:B------:R-:W-:Y:S01]  /*23070*/  STL [R1+0x3d0], R30 ;  /* 0x0003d01e01007387 */ /* 0x000fe20000100800 */
[----:B------:R-:W-:-:S03]  /*23080*/  IADD3 R35, P2, R35, UR7, RZ ;  /* 0x0000000723237c10 */ /* 0x000fc6000ff5e0ff */
[----:B------:R2:W-:Y:S01]  /*23090*/  STL [R1+0x3cc], R32 ;  /* 0x0003cc2001007387 */ /* 0x0005e20000100800 */
[----:B-1----:R-:W-:Y:S01]  /*230a0*/  IMAD.MOV.U32 R3, RZ, RZ, R32 ;  /* 0x000000ffff037224 */ /* 0x002fe200078e0020 */
[----:B------:R-:W-:Y:S02]  /*230b0*/  IADD3.X R44, R44, UR6, RZ, P2, !PT ;  /* 0x000000062c2c7c10 */ /* 0x000fe400097fe4ff */
[----:B------:R-:W-:Y:S01]  /*230c0*/  STL [R1+0x410], R35 ;  /* 0x0004102301007387 */ /* 0x000fe20000100800 */
[----:B------:R-:W-:-:S03]  /*230d0*/  IMAD.MOV.U32 R2, RZ, RZ, R30 ;  /* 0x000000ffff027224 */ /* 0x000fc600078e001e */
[----:B--2---:R-:W2:Y:S04]  /*230e0*/  LDL.LU R32, [R1+0x54c] ;  /* 0x00054c0001207983 */ /* 0x004ea80000300800 */
[----:B------:R-:W-:Y:S04]  /*230f0*/  STL [R1+0x40c], R44 ;  /* 0x00040c2c01007387 */ /* 0x000fe80000100800 */
[----:B------:R-:W2:Y:S04]  /*23100*/  LDL.LU R30, [R1+0x58c] ;  /* 0x00058c00011e7983 */ /* 0x000ea80000300800 */
[----:B------:R1:W-:Y:S01]  /*23110*/  LDGSTS.E [R8+0x22600], [R2.64], P0 ;  /* 0x2260000002087fae */ /* 0x0003e20008121848 */
[----:B----4-:R-:W-:Y:S01]  /*23120*/  IADD3 R10, P1, R10, UR7, RZ ;  /* 0x000000070a0a7c10 */ /* 0x010fe2000ff3e0ff */
[----:B-1----:R-:W-:-:S02]  /*23130*/  IMAD.MOV.U32 R2, RZ, RZ, R35 ;  /* 0x000000ffff027224 */ /* 0x002fc400078e0023 */
[----:B------:R-:W-:Y:S01]  /*23140*/  IMAD.MOV.U32 R3, RZ, RZ, R44 ;  /* 0x000000ffff037224 */ /* 0x000fe200078e002c */
[----:B-----5:R-:W-:Y:S02]  /*23150*/  IADD3 R14, P2, R14, UR7, RZ ;  /* 0x000000070e0e7c10 */ /* 0x020fe4000ff5e0ff */
[----:B------:R-:W-:Y:S01]  /*23160*/  IADD3.X R33, R33, UR6, RZ, P1, !PT ;  /* 0x0000000621217c10 */ /* 0x000fe20008ffe4ff */
[----:B------:R-:W-:Y:S01]  /*23170*/  STL [R1+0x450], R10 ;  /* 0x0004500a01007387 */ /* 0x000fe20000100800 */
[----:B------:R-:W-:-:S03]  /*23180*/  IADD3.X R34, R34, UR6, RZ, P2, !PT ;  /* 0x0000000622227c10 */ /* 0x000fc600097fe4ff */
[----:B------:R1:W-:Y:S04]  /*23190*/  LDGSTS.E [R8+0x23600], [R2.64], P0 ;  /* 0x2360000002087fae */ /* 0x0003e80008121848 */
[----:B------:R4:W-:Y:S04]  /*231a0*/  STL [R1+0x44c], R33 ;  /* 0x00044c2101007387 */ /* 0x0009e80000100800 */
[----:B------:R-:W-:Y:S01]  /*231b0*/  STL [R1+0x490], R14 ;  /* 0x0004900e01007387 */ /* 0x000fe20000100800 */
[----:B-1----:R-:W-:Y:S02]  /*231c0*/  IMAD.MOV.U32 R2, RZ, RZ, R10 ;  /* 0x000000ffff027224 */ /* 0x002fe400078e000a */
[----:B------:R-:W-:-:S02]  /*231d0*/  IMAD.MOV.U32 R3, RZ, RZ, R33 ;  /* 0x000000ffff037224 */ /* 0x000fc400078e0021 */
[----:B----4-:R-:W4:Y:S04]  /*231e0*/  LDL.LU R33, [R1+0x5d0] ;  /* 0x0005d00001217983 */ /* 0x010f280000300800 */
[----:B------:R1:W-:Y:S04]  /*231f0*/  STL [R1+0x48c], R34 ;  /* 0x00048c2201007387 */ /* 0x0003e80000100800 */
[----:B------:R5:W-:Y:S04]  /*23200*/  LDGSTS.E [R8+0x24600], [R2.64], P0 ;  /* 0x2460000002087fae */ /* 0x000be80008121848 */
[----:B------:R-:W4:Y:S01]  /*23210*/  LDL.LU R10, [R1+0x610] ;  /* 0x00061000010a7983 */ /* 0x000f220000300800 */
[----:B-----5:R-:W-:-:S03]  /*23220*/  IMAD.MOV.U32 R3, RZ, RZ, R34 ;  /* 0x000000ffff037224 */ /* 0x020fc600078e0022 */
[----:B-1----:R-:W5:Y:S01]  /*23230*/  LDL.LU R34, [R1+0x5cc] ;  /* 0x0005cc0001227983 */ /* 0x002f620000300800 */
[----:B------:R-:W-:-:S03]  /*23240*/  IMAD.MOV.U32 R2, RZ, RZ, R14 ;  /* 0x000000ffff027224 */ /* 0x000fc600078e000e */
[----:B------:R-:W5:Y:S04]  /*23250*/  LDL.LU R14, [R1+0x60c] ;  /* 0x00060c00010e7983 */ /* 0x000f680000300800 */
[----:B------:R1:W-:Y:S01]  /*23260*/  LDGSTS.E [R8+0x25600], [R2.64], P0 ;  /* 0x2560000002087fae */ /* 0x0003e20008121848 */
[----:B------:R-:W-:Y:S02]  /*23270*/  IADD3 R11, P1, R11, UR7, RZ ;  /* 0x000000070b0b7c10 */ /* 0x000fe4000ff3e0ff */
[----:B------:R-:W-:Y:S02]  /*23280*/  IADD3 R28, P2, R28, UR7, RZ ;  /* 0x000000071c1c7c10 */ /* 0x000fe4000ff5e0ff */
[----:B------:R-:W-:Y:S01]  /*23290*/  IADD3.X R15, R15, UR6, RZ, P1, !PT ;  /* 0x000000060f0f7c10 */ /* 0x000fe20008ffe4ff */
[----:B------:R3:W-:Y:S01]  /*232a0*/  STL [R1+0x4d0], R11 ;  /* 0x0004d00b01007387 */ /* 0x0007e20000100800 */
[----:B-1----:R-:W-:Y:S01]  /*232b0*/  IMAD.MOV.U32 R2, RZ, RZ, R11 ;  /* 0x000000ffff027224 */ /* 0x002fe200078e000b */
[----:B---3--:R-:W-:-:S02]  /*232c0*/  IADD3.X R29, R29, UR6, RZ, P2, !PT ;  /* 0x000000061d1d7c10 */ /* 0x008fc400097fe4ff */
[----:B------:R-:W-:Y:S01]  /*232d0*/  IMAD.MOV.U32 R3, RZ, RZ, R15 ;  /* 0x000000ffff037224 */ /* 0x000fe200078e000f */
[----:B------:R1:W-:Y:S04]  /*232e0*/  STL [R1+0x4cc], R15 ;  /* 0x0004cc0f01007387 */ /* 0x0003e80000100800 */
[----:B------:R-:W-:Y:S04]  /*232f0*/  STL [R1+0x510], R28 ;  /* 0x0005101c01007387 */ /* 0x000fe80000100800 */
[----:B------:R-:W3:Y:S04]  /*23300*/  LDL.LU R11, [R1+0x650] ;  /* 0x00065000010b7983 */ /* 0x000ee80000300800 */
[----:B------:R1:W-:Y:S04]  /*23310*/  STL [R1+0x50c], R29 ;  /* 0x00050c1d01007387 */ /* 0x0003e80000100800 */
[----:B------:R1:W-:Y:S01]  /*23320*/  LDGSTS.E [R8+0x26600], [R2.64], P0 ;  /* 0x2660000002087fae */ /* 0x0003e20008121848 */
[----:B------:R-:W-:-:S03]  /*23330*/  IADD3 R31, P1, R31, UR7, RZ ;  /* 0x000000071f1f7c10 */ /* 0x000fc6000ff3e0ff */
[----:B-1----:R-:W3:Y:S01]  /*23340*/  LDL.LU R15, [R1+0x690] ;  /* 0x00069000010f7983 */ /* 0x002ee20000300800 */
[----:B------:R-:W-:Y:S01]  /*23350*/  IADD3 R13, P2, R13, UR7, RZ ;  /* 0x000000070d0d7c10 */ /* 0x000fe2000ff5e0ff */
[----:B------:R-:W-:Y:S02]  /*23360*/  IMAD.MOV.U32 R3, RZ, RZ, R29 ;  /* 0x000000ffff037224 */ /* 0x000fe400078e001d */
[----:B------:R-:W3:Y:S01]  /*23370*/  LDL.LU R29, [R1+0x64c] ;  /* 0x00064c00011d7983 */ /* 0x000ee20000300800 */
[----:B------:R-:W-:-:S03]  /*23380*/  IMAD.MOV.U32 R2, RZ, RZ, R28 ;  /* 0x000000ffff027224 */ /* 0x000fc600078e001c */
[----:B------:R-:W3:Y:S04]  /*23390*/  LDL.LU R28, [R1+0x68c] ;  /* 0x00068c00011c7983 */ /* 0x000ee80000300800 */
[----:B------:R1:W-:Y:S04]  /*233a0*/  STL [R1+0x550], R31 ;  /* 0x0005501f01007387 */ /* 0x0003e80000100800 */
[----:B------:R1:W-:Y:S02]  /*233b0*/  LDGSTS.E [R8+0x27600], [R2.64], P0 ;  /* 0x2760000002087fae */ /* 0x0003e40008121848 */
[----:B-1----:R-:W-:Y:S01]  /*233c0*/  IMAD.MOV.U32 R2, RZ, RZ, R31 ;  /* 0x000000ffff027224 */ /* 0x002fe200078e001f */
[----:B--2---:R-:W-:-:S05]  /*233d0*/  IADD3.X R32, R32, UR6, RZ, P1, !PT ;  /* 0x0000000620207c10 */ /* 0x004fca0008ffe4ff */
[----:B------:R1:W-:Y:S01]  /*233e0*/  STL [R1+0x54c], R32 ;  /* 0x00054c2001007387 */ /* 0x0003e20000100800 */
[----:B------:R-:W-:-:S03]  /*233f0*/  IADD3.X R30, R30, UR6, RZ, P2, !PT ;  /* 0x000000061e1e7c10 */ /* 0x000fc600097fe4ff */
[----:B------:R-:W-:Y:S01]  /*23400*/  STL [R1+0x590], R13 ;  /* 0x0005900d01007387 */ /* 0x000fe20000100800 */
[----:B------:R-:W-:-:S03]  /*23410*/  IMAD.MOV.U32 R3, RZ, RZ, R32 ;  /* 0x000000ffff037224 */ /* 0x000fc600078e0020 */
[----:B------:R-:W2:Y:S04]  /*23420*/  LDL.LU R31, [R1+0x6d0] ;  /* 0x0006d000011f7983 */ /* 0x000ea80000300800 */
[----:B------:R4:W-:Y:S04]  /*23430*/  STL [R1+0x58c], R30 ;  /* 0x00058c1e01007387 */ /* 0x0009e80000100800 */
[----:B------:R-:W2:Y:S04]  /*23440*/  LDL.LU R35, [R1+0x710] ;  /* 0x0007100001237983 */ /* 0x000ea80000300800 */
[----:B-1----:R-:W2:Y:S04]  /*23450*/  LDL.LU R32, [R1+0x6cc] ;  /* 0x0006cc0001207983 */ /* 0x002ea80000300800 */
[----:B------:R-:W2:Y:S04]  /*23460*/  LDL.LU R44, [R1+0x70c] ;  /* 0x00070c00012c7983 */ /* 0x000ea80000300800 */
[----:B------:R1:W-:Y:S02]  /*23470*/  LDGSTS.E [R8+0x28600], [R2.64], P0 ;  /* 0x2860000002087fae */ /* 0x0003e40008121848 */
[----:B-1----:R-:W-:Y:S01]  /*23480*/  IMAD.MOV.U32 R2, RZ, RZ, R13 ;  /* 0x000000ffff027224 */ /* 0x002fe200078e000d */
[----:B----4-:R-:W-:Y:S01]  /*23490*/  IADD3 R33, P1, R33, UR7, RZ ;  /* 0x0000000721217c10 */ /* 0x010fe2000ff3e0ff */
[----:B------:R-:W-:-:S02]  /*234a0*/  IMAD.MOV.U32 R3, RZ, RZ, R30 ;  /* 0x000000ffff037224 */ /* 0x000fc400078e001e */
[----:B------:R-:W4:Y:S04]  /*234b0*/  LDL.LU R30, [R1+0x358] ;  /* 0x00035800011e7983 */ /* 0x000f280000300800 */
[----:B------:R-:W4:Y:S01]  /*234c0*/  LDL.LU R13, [R1+0x398] ;  /* 0x00039800010d7983 */ /* 0x000f220000300800 */
[----:B------:R-:W-:-:S03]  /*234d0*/  IADD3 R10, P2, R10, UR7, RZ ;  /* 0x000000070a0a7c10 */ /* 0x000fc6000ff5e0ff */
[----:B------:R-:W-:Y:S04]  /*234e0*/  STL [R1+0x5d0], R33 ;  /* 0x0005d02101007387 */ /* 0x000fe80000100800 */
[----:B------:R1:W-:Y:S01]  /*234f0*/  LDGSTS.E [R8+0x29600], [R2.64], P0 ;  /* 0x2960000002087fae */ /* 0x0003e20008121848 */
[----:B-----5:R-:W-:Y:S02]  /*23500*/  IADD3.X R34, R34, UR6, RZ, P1, !PT ;  /* 0x0000000622227c10 */ /* 0x020fe40008ffe4ff */
[----:B------:R-:W-:-:S03]  /*23510*/  IADD3.X R14, R14, UR6, RZ, P2, !PT ;  /* 0x000000060e0e7c10 */ /* 0x000fc600097fe4ff */
[----:B------:R5:W-:Y:S01]  /*23520*/  STL [R1+0x5cc], R34 ;  /* 0x0005cc2201007387 */ /* 0x000be20000100800 */
[----:B-1----:R-:W-:-:S03]  /*23530*/  IMAD.MOV.U32 R3, RZ, RZ, R34 ;  /* 0x000000ffff037224 */ /* 0x002fc600078e0022 */
[----:B------:R1:W-:Y:S01]  /*23540*/  STL [R1+0x610], R10 ;  /* 0x0006100a01007387 */ /* 0x0003e20000100800 */
[----:B------:R-:W-:-:S03]  /*23550*/  IMAD.MOV.U32 R2, RZ, RZ, R33 ;  /* 0x000000ffff027224 */ /* 0x000fc600078e0021 */
[----:B-----5:R-:W5:Y:S04]  /*23560*/  LDL.LU R34, [R1+0x354] ;  /* 0x0003540001227983 */ /* 0x020f680000300800 */
[----:B------:R1:W-:Y:S04]  /*23570*/  STL [R1+0x60c], R14 ;  /* 0x00060c0e01007387 */ /* 0x0003e80000100800 */
[----:B------:R-:W5:Y:S04]  /*23580*/  LDL.LU R33, [R1+0x394] ;  /* 0x0003940001217983 */ /* 0x000f680000300800 */
[----:B------:R1:W-:Y:S01]  /*23590*/  LDGSTS.E [R8+0x2a600], [R2.64], P0 ;  /* 0x2a60000002087fae */ /* 0x0003e20008121848 */
[----:B---3--:R-:W-:Y:S01]  /*235a0*/  IADD3 R11, P1, R11, UR7, RZ ;  /* 0x000000070b0b7c10 */ /* 0x008fe2000ff3e0ff */
[----:B-1----:R-:W-:-:S02]  /*235b0*/  IMAD.MOV.U32 R2, RZ, RZ, R10 ;  /* 0x000000ffff027224 */ /* 0x002fc400078e000a */
[----:B------:R-:W-:Y:S01]  /*235c0*/  IMAD.MOV.U32 R3, RZ, RZ, R14 ;  /* 0x000000ffff037224 */ /* 0x000fe200078e000e */
[----:B------:R-:W3:Y:S04]  /*235d0*/  LDL.LU R10, [R1+0x3d8] ;  /* 0x0003d800010a7983 */ /* 0x000ee80000300800 */
[----:B------:R-:W3:Y:S01]  /*235e0*/  LDL.LU R14, [R1+0x418] ;  /* 0x00041800010e7983 */ /* 0x000ee20000300800 */
[----:B------:R-:W-:-:S03]  /*235f0*/  IADD3 R15, P2, R15, UR7, RZ ;  /* 0x000000070f0f7c10 */ /* 0x000fc6000ff5e0ff */
[----:B------:R1:W-:Y:S04]  /*23600*/  STL [R1+0x650], R11 ;  /* 0x0006500b01007387 */ /* 0x0003e80000100800 */
[----:B------:R1:W-:Y:S01]  /*23610*/  LDGSTS.E [R8+0x2b600], [R2.64], P0 ;  /* 0x2b60000002087fae */ /* 0x0003e20008121848 */
[----:B------:R-:W-:Y:S02]  /*23620*/  IADD3.X R29, R29, UR6, RZ, P1, !PT ;  /* 0x000000061d1d7c10 */ /* 0x000fe40008ffe4ff */
[----:B------:R-:W-:-:S03]  /*23630*/  IADD3.X R28, R28, UR6, RZ, P2, !PT ;  /* 0x000000061c1c7c10 */ /* 0x000fc600097fe4ff */
[----:B------:R1:W-:Y:S02]  /*23640*/  STL [R1+0x64c], R29 ;  /* 0x00064c1d01007387 */ /* 0x0003e40000100800 */
[----:B-1----:R-:W-:Y:S02]  /*23650*/  IMAD.MOV.U32 R2, RZ, RZ, R11 ;  /* 0x000000ffff027224 */ /* 0x002fe400078e000b */
[----:B------:R1:W-:Y:S01]  /*23660*/  STL [R1+0x690], R15 ;  /* 0x0006900f01007387 */ /* 0x0003e20000100800 */
[----:B------:R-:W-:-:S03]  /*23670*/  IMAD.MOV.U32 R3, RZ, RZ, R29 ;  /* 0x000000ffff037224 */ /* 0x000fc600078e001d */
[----:B------:R-:W3:Y:S04]  /*23680*/  LDL.LU R11, [R1+0x3d4] ;  /* 0x0003d400010b7983 */ /* 0x000ee80000300800 */
[----:B------:R1:W-:Y:S04]  /*23690*/  STL [R1+0x68c], R28 ;  /* 0x00068c1c01007387 */ /* 0x0003e80000100800 */
[----:B------:R-:W3:Y:S04]  /*236a0*/  LDL.LU R29, [R1+0x414] ;  /* 0x00041400011d7983 */ /* 0x000ee80000300800 */
[----:B------:R1:W-:Y:S02]  /*236b0*/  LDGSTS.E [R8+0x2c600], [R2.64], P0 ;  /* 0x2c60000002087fae */ /* 0x0003e40008121848 */
[----:B-1----:R-:W-:-:S02]  /*236c0*/  IMAD.MOV.U32 R2, RZ, RZ, R15 ;  /* 0x000000ffff027224 */ /* 0x002fc400078e000f */
[----:B------:R-:W-:Y:S01]  /*236d0*/  IMAD.MOV.U32 R3, RZ, RZ, R28 ;  /* 0x000000ffff037224 */ /* 0x000fe200078e001c */
[----:B------:R-:W3:Y:S04]  /*236e0*/  LDL.LU R15, [R1+0x458] ;  /* 0x00045800010f7983 */ /* 0x000ee80000300800 */
[----:B------:R-:W3:Y:S04]  /*236f0*/  LDL.LU R28, [R1+0x498] ;  /* 0x00049800011c7983 */ /* 0x000ee80000300800 */
[----:B------:R1:W-:Y:S01]  /*23700*/  LDGSTS.E [R8+0x2d600], [R2.64], P0 ;  /* 0x2d60000002087fae */ /* 0x0003e20008121848 */
[----:B--2---:R-:W-:-:S05]  /*23710*/  IADD3 R31, P1, R31, UR7, RZ ;  /* 0x000000071f1f7c10 */ /* 0x004fca000ff3e0ff */
[----:B------:R-:W-:Y:S01]  /*23720*/  STL [R1+0x6d0], R31 ;  /* 0x0006d01f01007387 */ /* 0x000fe20000100800 */
[----:B------:R-:W-:Y:S02]  /*23730*/  IADD3 R35, P2, R35, UR7, RZ ;  /* 0x0000000723237c10 */ /* 0x000fe4000ff5e0ff */
[----:B------:R-:W-:Y:S02]  /*23740*/  IADD3.X R32, R32, UR6, RZ, P1, !PT ;  /* 0x0000000620207c10 */ /* 0x000fe40008ffe4ff */
[----:B------:R-:W-:-:S03]  /*23750*/  IADD3.X R44, R44, UR6, RZ, P2, !PT ;  /* 0x000000062c2c7c10 */ /* 0x000fc600097fe4ff */
[----:B------:R2:W-:Y:S01]  /*23760*/  STL [R1+0x6cc], R32 ;  /* 0x0006cc2001007387 */ /* 0x0005e20000100800 */
[----:B-1----:R-:W-:-:S03]  /*23770*/  IMAD.MOV.U32 R3, RZ, RZ, R32 ;  /* 0x000000ffff037224 */ /* 0x002fc600078e0020 */
[----:B------:R-:W-:Y:S01]  /*23780*/  STL [R1+0x710], R35 ;  /* 0x0007102301007387 */ /* 0x000fe20000100800 */
[----:B------:R-:W-:-:S03]  /*23790*/  IMAD.MOV.U32 R2, RZ, RZ, R31 ;  /* 0x000000ffff027224 */ /* 0x000fc600078e001f */
[----:B--2---:R-:W2:Y:S04]  /*237a0*/  LDL.LU R32, [R1+0x454] ;  /* 0x0004540001207983 */ /* 0x004ea80000300800 */
[----:B------:R-:W-:Y:S04]  /*237b0*/  STL [R1+0x70c], R44 ;  /* 0x00070c2c01007387 */ /* 0x000fe80000100800 */
[----:B------:R-:W2:Y:S04]  /*237c0*/  LDL.LU R31, [R1+0x494] ;  /* 0x00049400011f7983 */ /* 0x000ea80000300800 */
[----:B------:R1:W-:Y:S01]  /*237d0*/  LDGSTS.E [R8+0x2e600], [R2.64], P0 ;  /* 0x2e60000002087fae */ /* 0x0003e20008121848 */
[----:B----4-:R-:W-:-:S02]  /*237e0*/  IADD3 R30, P1, R30, UR7, RZ ;  /* 0x000000071e1e7c10 */ /* 0x010fc4000ff3e0ff */
[----:B------:R-:W-:-:S03]  /*237f0*/  IADD3 R13, P2, R13, UR7, RZ ;  /* 0x000000070d0d7c10 */ /* 0x000fc6000ff5e0ff */
[----:B------:R4:W-:Y:S01]  /*23800*/  STL [R1+0x358], R30 ;  /* 0x0003581e01007387 */ /* 0x0009e20000100800 */
[----:B-1----:R-:W-:Y:S02]  /*23810*/  IMAD.MOV.U32 R2, RZ, RZ, R35 ;  /* 0x000000ffff027224 */ /* 0x002fe400078e0023 */
[----:B------:R-:W-:-:S05]  /*23820*/  IMAD.MOV.U32 R3, RZ, RZ, R44 ;  /* 0x000000ffff037224 */ /* 0x000fca00078e002c */
[----:B------:R1:W-:Y:S01]  /*23830*/  LDGSTS.E [R8+0x2f600], [R2.64], P0 ;  /* 0x2f60000002087fae */ /* 0x0003e20008121848 */
[----:B-----5:R-:W-:Y:S01]  /*23840*/  IADD3.X R34, R34, UR6, RZ, P1, !PT ;  /* 0x0000000622227c10 */ /* 0x020fe20008ffe4ff */
[----:B-1----:R-:W-:-:S04]  /*23850*/  IMAD.MOV.U32 R2, RZ, RZ, R30 ;  /* 0x000000ffff027224 */ /* 0x002fc800078e001e */
[----:B------:R-:W-:Y:S01]  /*23860*/  IMAD.MOV.U32 R3, RZ, RZ, R34 ;  /* 0x000000ffff037224 */ /* 0x000fe200078e0022 */
[----:B------:R-:W-:Y:S01]  /*23870*/  STL [R1+0x354], R34 ;  /* 0x0003542201007387 */ /* 0x000fe20000100800 */
[----:B------:R-:W-:-:S03]  /*23880*/  IADD3.X R33, R33, UR6, RZ, P2, !PT ;  /* 0x0000000621217c10 */ /* 0x000fc600097fe4ff */
[----:B------:R-:W-:Y:S04]  /*23890*/  STL [R1+0x398], R13 ;  /* 0x0003980d01007387 */ /* 0x000fe80000100800 */
[----:B----4-:R-:W4:Y:S04]  /*238a0*/  LDL.LU R30, [R1+0x4d8] ;  /* 0x0004d800011e7983 */ /* 0x010f280000300800 */
[----:B------:R1:W-:Y:S04]  /*238b0*/  STL [R1+0x394], R33 ;  /* 0x0003942101007387 */ /* 0x0003e80000100800 */
[----:B------:R5:W-:Y:S04]  /*238c0*/  LDGSTS.E [R9+0x20800], [R2.64], P0 ;  /* 0x2080000002097fae */ /* 0x000be80008121848 */
[----:B------:R-:W4:Y:S01]  /*238d0*/  LDL.LU R8, [R1+0x518] ;  /* 0x0005180001087983 */ /* 0x000f220000300800 */
[----:B-----5:R-:W-:-:S03]  /*238e0*/  IMAD.MOV.U32 R3, RZ, RZ, R33 ;  /* 0x000000ffff037224 */ /* 0x020fc600078e0021 */
[----:B-1----:R-:W5:Y:S01]  /*238f0*/  LDL.LU R33, [R1+0x4d4] ;  /* 0x0004d40001217983 */ /* 0x002f620000300800 */
[----:B------:R-:W-:-:S03]  /*23900*/  IMAD.MOV.U32 R2, RZ, RZ, R13 ;  /* 0x000000ffff027224 */ /* 0x000fc600078e000d */
[----:B------:R-:W5:Y:S01]  /*23910*/  LDL.LU R13, [R1+0x514] ;  /* 0x00051400010d7983 */ /* 0x000f620000300800 */
[----:B---3--:R-:W-:Y:S02]  /*23920*/  IADD3 R10, P1, R10, UR7, RZ ;  /* 0x000000070a0a7c10 */ /* 0x008fe4000ff3e0ff */
[----:B------:R-:W-:Y:S01]  /*23930*/  IADD3 R14, P2, R14, UR7, RZ ;  /* 0x000000070e0e7c10 */ /* 0x000fe2000ff5e0ff */
[----:B------:R1:W-:Y:S04]  /*23940*/  LDGSTS.E [R9+0x21800], [R2.64], P0 ;  /* 0x2180000002097fae */ /* 0x0003e80008121848 */
[----:B------:R3:W-:Y:S01]  /*23950*/  STL [R1+0x3d8], R10 ;  /* 0x0003d80a01007387 */ /* 0x0007e20000100800 */
[----:B------:R-:W-:Y:S01]  /*23960*/  IADD3.X R11, R11, UR6, RZ, P1, !PT ;  /* 0x000000060b0b7c10 */ /* 0x000fe20008ffe4ff */
[----:B-1----:R-:W-:-:S04]  /*23970*/  IMAD.MOV.U32 R2, RZ, RZ, R10 ;  /* 0x000000ffff027224 */ /* 0x002fc800078e000a */
[----:B------:R-:W-:Y:S01]  /*23980*/  IMAD.MOV.U32 R3, RZ, RZ, R11 ;  /* 0x000000ffff037224 */ /* 0x000fe200078e000b */
[----:B------:R1:W-:Y:S01]  /*23990*/  STL [R1+0x3d4], R11 ;  /* 0x0003d40b01007387 */ /* 0x0003e20000100800 */
[----:B------:R-:W-:-:S03]  /*239a0*/  IADD3.X R29, R29, UR6, RZ, P2, !PT ;  /* 0x000000061d1d7c10 */ /* 0x000fc600097fe4ff */
[----:B------:R-:W-:Y:S04]  /*239b0*/  STL [R1+0x418], R14 ;  /* 0x0004180e01007387 */ /* 0x000fe80000100800 */
[----:B---3--:R-:W3:Y:S04]  /*239c0*/  LDL.LU R10, [R1+0x558] ;  /* 0x00055800010a7983 */ /* 0x008ee80000300800 */
[----:B------:R1:W-:Y:S04]  /*239d0*/  STL [R1+0x414], R29 ;  /* 0x0004141d01007387 */ /* 0x0003e80000100800 */
[----:B------:R1:W-:Y:S04]  /*239e0*/  LDGSTS.E [R9+0x22800], [R2.64], P0 ;  /* 0x2280000002097fae */ /* 0x0003e80008121848 */
[----:B-1----:R-:W3:Y:S01]  /*239f0*/  LDL.LU R11, [R1+0x598] ;  /* 0x00059800010b7983 */ /* 0x002ee20000300800 */
[----:B------:R-:W-:-:S02]  /*23a00*/  IADD3 R15, P1, R15, UR7, RZ ;  /* 0x000000070f0f7c10 */ /* 0x000fc4000ff3e0ff */
        /* <DEDUP_REMOVED lines=11> */
[----:B------:R-:W-:Y:S04]  /*23ac0*/  STL [R1+0x498], R28 ;  /* 0x0004981c01007387 */ /* 0x000fe80000100800 */
[----:B------:R-:W2:Y:S04]  /*23ad0*/  LDL.LU R34, [R1+0x5d8] ;  /* 0x0005d80001227983 */ /* 0x000ea80000300800 */
[----:B------:R1:W-:Y:S04]  /*23ae0*/  STL [R1+0x494], R31 ;  /* 0x0004941f01007387 */ /* 0x0003e80000100800 */
[----:B------:R-:W2:Y:S04]  /*23af0*/  LDL.LU R15, [R1+0x618] ;  /* 0x00061800010f7983 */ /* 0x000ea80000300800 */
[----:B------:R-:W2:Y:S01]  /*23b00*/  LDL.LU R35, [R1+0x5d4] ;  /* 0x0005d40001237983 */ /* 0x000ea20000300800 */
[----:B------:R-:W-:-:S03]  /*23b10*/  IMAD.MOV.U32 R3, RZ, RZ, R32 ;  /* 0x000000ffff037224 */ /* 0x000fc600078e0020 */
[----:B-1----:R-:W2:Y:S04]  /*23b20*/  LDL.LU R32, [R1+0x614] ;  /* 0x0006140001207983 */ /* 0x002ea80000300800 */
[----:B------:R1:W-:Y:S02]  /*23b30*/  LDGSTS.E [R9+0x24800], [R2.64], P0 ;  /* 0x2480000002097fae */ /* 0x0003e40008121848 */
[----:B-1----:R-:W-:Y:S02]  /*23b40*/  IMAD.MOV.U32 R2, RZ, RZ, R28 ;  /* 0x000000ffff027224 */ /* 0x002fe400078e001c */
[----:B------:R-:W-:Y:S02]  /*23b50*/  IMAD.MOV.U32 R3, RZ, RZ, R31 ;  /* 0x000000ffff037224 */ /* 0x000fe400078e001f */
[----:B------:R-:W2:Y:S04]  /*23b60*/  LDL.LU R31, [R1+0x658] ;  /* 0x00065800011f7983 */ /* 0x000ea80000300800 */
[----:B------:R-:W2:Y:S04]  /*23b70*/  LDL.LU R28, [R1+0x698] ;  /* 0x00069800011c7983 */ /* 0x000ea80000300800 */
[----:B------:R1:W-:Y:S01]  /*23b80*/  LDGSTS.E [R9+0x25800], [R2.64], P0 ;  /* 0x2580000002097fae */ /* 0x0003e20008121848 */
[----:B----4-:R-:W-:-:S05]  /*23b90*/  IADD3 R30, P1, R30, UR7, RZ ;  /* 0x000000071e1e7c10 */ /* 0x010fca000ff3e0ff */
[----:B------:R-:W-:Y:S01]  /*23ba0*/  STL [R1+0x4d8], R30 ;  /* 0x0004d81e01007387 */ /* 0x000fe20000100800 */
[----:B------:R-:W-:Y:S02]  /*23bb0*/  IADD3 R8, P2, R8, UR7, RZ ;  /* 0x0000000708087c10 */ /* 0x000fe4000ff5e0ff */
[----:B-----5:R-:W-:Y:S02]  /*23bc0*/  IADD3.X R33, R33, UR6, RZ, P1, !PT ;  /* 0x0000000621217c10 */ /* 0x020fe40008ffe4ff */
[----:B------:R-:W-:-:S03]  /*23bd0*/  IADD3.X R13, R13, UR6, RZ, P2, !PT ;  /* 0x000000060d0d7c10 */ /* 0x000fc600097fe4ff */
[----:B------:R4:W-:Y:S01]  /*23be0*/  STL [R1+0x4d4], R33 ;  /* 0x0004d42101007387 */ /* 0x0009e20000100800 */
[----:B-1----:R-:W-:-:S03]  /*23bf0*/  IMAD.MOV.U32 R3, RZ, RZ, R33 ;  /* 0x000000ffff037224 */ /* 0x002fc600078e0021 */
[----:B------:R-:W-:Y:S01]  /*23c00*/  STL [R1+0x518], R8 ;  /* 0x0005180801007387 */ /* 0x000fe20000100800 */
[----:B------:R-:W-:-:S03]  /*23c10*/  IMAD.MOV.U32 R2, RZ, RZ, R30 ;  /* 0x000000ffff027224 */ /* 0x000fc600078e001e */
[----:B----4-:R-:W4:Y:S04]  /*23c20*/  LDL.LU R33, [R1+0x654] ;  /* 0x0006540001217983 */ /* 0x010f280000300800 */
[----:B------:R1:W-:Y:S04]  /*23c30*/  STL [R1+0x514], R13 ;  /* 0x0005140d01007387 */ /* 0x0003e80000100800 */
[----:B------:R-:W5:Y:S04]  /*23c40*/  LDL.LU R30, [R1+0x694] ;  /* 0x00069400011e7983 */ /* 0x000f680000300800 */
[----:B------:R1:W-:Y:S01]  /*23c50*/  LDGSTS.E [R9+0x26800], [R2.64], P0 ;  /* 0x2680000002097fae */ /* 0x0003e20008121848 */
[----:B---3--:R-:W-:Y:S01]  /*23c60*/  IADD3 R10, P1, R10, UR7, RZ ;  /* 0x000000070a0a7c10 */ /* 0x008fe2000ff3e0ff */
[----:B-1----:R-:W-:-:S02]  /*23c70*/  IMAD.MOV.U32 R2, RZ, RZ, R8 ;  /* 0x000000ffff027224 */ /* 0x002fc400078e0008 */
[----:B------:R-:W-:Y:S02]  /*23c80*/  IMAD.MOV.U32 R3, RZ, RZ, R13 ;  /* 0x000000ffff037224 */ /* 0x000fe400078e000d */
[----:B------:R-:W3:Y:S01]  /*23c90*/  LDL.LU R13, [R1+0x6d8] ;  /* 0x0006d800010d7983 */ /* 0x000ee20000300800 */
[----:B------:R-:W-:-:S03]  /*23ca0*/  IADD3 R11, P2, R11, UR7, RZ ;  /* 0x000000070b0b7c10 */ /* 0x000fc6000ff5e0ff */
[----:B------:R-:W3:Y:S04]  /*23cb0*/  LDL.LU R8, [R1+0x718] ;  /* 0x0007180001087983 */ /* 0x000ee80000300800 */
[----:B------:R1:W-:Y:S01]  /*23cc0*/  LDGSTS.E [R9+0x27800], [R2.64], P0 ;  /* 0x2780000002097fae */ /* 0x0003e20008121848 */
[----:B------:R-:W-:-:S03]  /*23cd0*/  IADD3.X R29, R29, UR6, RZ, P1, !PT ;  /* 0x000000061d1d7c10 */ /* 0x000fc60008ffe4ff */
[----:B------:R-:W-:Y:S01]  /*23ce0*/  STL [R1+0x558], R10 ;  /* 0x0005580a01007387 */ /* 0x000fe20000100800 */
[----:B------:R-:W-:-:S03]  /*23cf0*/  IADD3.X R14, R14, UR6, RZ, P2, !PT ;  /* 0x000000060e0e7c10 */ /* 0x000fc600097fe4ff */
[----:B------:R1:W-:Y:S02]  /*23d00*/  STL [R1+0x554], R29 ;  /* 0x0005541d01007387 */ /* 0x0003e40000100800 */
[----:B-1----:R-:W-:Y:S02]  /*23d10*/  IMAD.MOV.U32 R2, RZ, RZ, R10 ;  /* 0x000000ffff027224 */ /* 0x002fe400078e000a */
[----:B------:R-:W-:Y:S01]  /*23d20*/  IMAD.MOV.U32 R3, RZ, RZ, R29 ;  /* 0x000000ffff037224 */ /* 0x000fe200078e001d */
[----:B------:R-:W-:Y:S04]  /*23d30*/  STL [R1+0x598], R11 ;  /* 0x0005980b01007387 */ /* 0x000fe80000100800 */
[----:B------:R1:W-:Y:S04]  /*23d40*/  LDGSTS.E [R9+0x28800], [R2.64], P0 ;  /* 0x2880000002097fae */ /* 0x0003e80008121848 */
[----:B------:R-:W3:Y:S04]  /*23d50*/  LDL.LU R29, [R1+0x6d4] ;  /* 0x0006d400011d7983 */ /* 0x000ee80000300800 */
[----:B------:R1:W-:Y:S04]  /*23d60*/  STL [R1+0x594], R14 ;  /* 0x0005940e01007387 */ /* 0x0003e80000100800 */
[----:B------:R-:W3:Y:S01]  /*23d70*/  LDL.LU R10, [R1+0x714] ;  /* 0x00071400010a7983 */ /* 0x000ee20000300800 */
[----:B-1----:R-:W-:-:S02]  /*23d80*/  IMAD.MOV.U32 R2, RZ, RZ, R11 ;  /* 0x000000ffff027224 */ /* 0x002fc400078e000b */
[----:B------:R-:W-:Y:S02]  /*23d90*/  IMAD.MOV.U32 R3, RZ, RZ, R14 ;  /* 0x000000ffff037224 */ /* 0x000fe400078e000e */
[----:B------:R-:W3:Y:S04]  /*23da0*/  LDL.LU R14, [R1+0x360] ;  /* 0x00036000010e7983 */ /* 0x000ee80000300800 */
[----:B------:R1:W-:Y:S04]  /*23db0*/  LDGSTS.E [R9+0x29800], [R2.64], P0 ;  /* 0x2980000002097fae */ /* 0x0003e80008121848 */
[----:B------:R-:W3:Y:S01]  /*23dc0*/  LDL.LU R11, [R1+0x3a0] ;  /* 0x0003a000010b7983 */ /* 0x000ee20000300800 */
[----:B--2---:R-:W-:-:S05]  /*23dd0*/  IADD3 R34, P1, R34, UR7, RZ ;  /* 0x0000000722227c10 */ /* 0x004fca000ff3e0ff */
[----:B-1----:R-:W-:Y:S01]  /*23de0*/  IMAD.MOV.U32 R2, RZ, RZ, R34 ;  /* 0x000000ffff027224 */ /* 0x002fe200078e0022 */
[----:B------:R-:W-:Y:S02]  /*23df0*/  IADD3 R15, P2, R15, UR7, RZ ;  /* 0x000000070f0f7c10 */ /* 0x000fe4000ff5e0ff */
[----:B------:R-:W-:Y:S01]  /*23e00*/  IADD3.X R35, R35, UR6, RZ, P1, !PT ;  /* 0x0000000623237c10 */ /* 0x000fe20008ffe4ff */
[----:B------:R-:W-:Y:S01]  /*23e10*/  STL [R1+0x5d8], R34 ;  /* 0x0005d82201007387 */ /* 0x000fe20000100800 */
[----:B------:R-:W-:-:S03]  /*23e20*/  IADD3.X R32, R32, UR6, RZ, P2, !PT ;  /* 0x0000000620207c10 */ /* 0x000fc600097fe4ff */
[----:B------:R-:W-:Y:S01]  /*23e30*/  IMAD.MOV.U32 R3, RZ, RZ, R35 ;  /* 0x000000ffff037224 */ /* 0x000fe200078e0023 */
[----:B------:R-:W-:Y:S04]  /*23e40*/  STL [R1+0x5d4], R35 ;  /* 0x0005d42301007387 */ /* 0x000fe80000100800 */
[----:B------:R-:W-:Y:S04]  /*23e50*/  STL [R1+0x618], R15 ;  /* 0x0006180f01007387 */ /* 0x000fe80000100800 */
[----:B------:R1:W-:Y:S04]  /*23e60*/  LDGSTS.E [R9+0x2a800], [R2.64], P0 ;  /* 0x2a80000002097fae */ /* 0x0003e80008121848 */
[----:B------:R2:W-:Y:S01]  /*23e70*/  STL [R1+0x614], R32 ;  /* 0x0006142001007387 */ /* 0x0005e20000100800 */
[----:B-1----:R-:W-:-:S03]  /*23e80*/  IMAD.MOV.U32 R3, RZ, RZ, R32 ;  /* 0x000000ffff037224 */ /* 0x002fc600078e0020 */
[----:B--2---:R-:W2:Y:S01]  /*23e90*/  LDL.LU R32, [R1+0x35c] ;  /* 0x00035c0001207983 */ /* 0x004ea20000300800 */
[----:B------:R-:W-:Y:S01]  /*23ea0*/  IADD3 R31, P1, R31, UR7, RZ ;  /* 0x000000071f1f7c10 */ /* 0x000fe2000ff3e0ff */
[----:B------:R-:W-:Y:S01]  /*23eb0*/  IMAD.MOV.U32 R2, RZ, RZ, R15 ;  /* 0x000000ffff027224 */ /* 0x000fe200078e000f */
[----:B------:R-:W-:Y:S01]  /*23ec0*/  IADD3 R28, P2, R28, UR7, RZ ;  /* 0x000000071c1c7c10 */ /* 0x000fe2000ff5e0ff */
[----:B------:R-:W2:Y:S04]  /*23ed0*/  LDL.LU R15, [R1+0x39c] ;  /* 0x00039c00010f7983 */ /* 0x000ea80000300800 */
[----:B------:R1:W-:Y:S04]  /*23ee0*/  LDGSTS.E [R9+0x2b800], [R2.64], P0 ;  /* 0x2b80000002097fae */ /* 0x0003e80008121848 */
[----:B------:R4:W-:Y:S01]  /*23ef0*/  STL [R1+0x658], R31 ;  /* 0x0006581f01007387 */ /* 0x0009e20000100800 */
[----:B-1----:R-:W-:Y:S01]  /*23f00*/  IMAD.MOV.U32 R2, RZ, RZ, R31 ;  /* 0x000000ffff027224 */ /* 0x002fe200078e001f */
[----:B----4-:R-:W-:-:S05]  /*23f10*/  IADD3.X R33, R33, UR6, RZ, P1, !PT ;  /* 0x0000000621217c10 */ /* 0x010fca0008ffe4ff */
[----:B------:R-:W-:Y:S01]  /*23f20*/  IMAD.MOV.U32 R3, RZ, RZ, R33 ;  /* 0x000000ffff037224 */ /* 0x000fe200078e0021 */
[----:B-----5:R-:W-:Y:S01]  /*23f30*/  IADD3.X R30, R30, UR6, RZ, P2, !PT ;  /* 0x000000061e1e7c10 */ /* 0x020fe200097fe4ff */
[----:B------:R-:W-:Y:S04]  /*23f40*/  STL [R1+0x654], R33 ;  /* 0x0006542101007387 */ /* 0x000fe80000100800 */
[----:B------:R1:W-:Y:S04]  /*23f50*/  STL [R1+0x698], R28 ;  /* 0x0006981c01007387 */ /* 0x0003e80000100800 */
[----:B------:R4:W-:Y:S04]  /*23f60*/  LDGSTS.E [R9+0x2c800], [R2.64], P0 ;  /* 0x2c80000002097fae */ /* 0x0009e80008121848 */
[----:B------:R-:W-:Y:S04]  /*23f70*/  STL [R1+0x694], R30 ;  /* 0x0006941e01007387 */ /* 0x000fe80000100800 */
[----:B------:R-:W5:Y:S01]  /*23f80*/  LDL.LU R31, [R1+0x3dc] ;  /* 0x0003dc00011f7983 */ /* 0x000f620000300800 */
[----:B----4-:R-:W-:-:S03]  /*23f90*/  IMAD.MOV.U32 R2, RZ, RZ, R28 ;  /* 0x000000ffff027224 */ /* 0x010fc600078e001c */
[----:B-1----:R-:W4:Y:S04]  /*23fa0*/  LDL.LU R28, [R1+0x3e0] ;  /* 0x0003e000011c7983 */ /* 0x002f280000300800 */
[----:B------:R-:W5:Y:S04]  /*23fb0*/  LDL.LU R44, [R1+0x41c] ;  /* 0x00041c00012c7983 */ /* 0x000f680000300800 */
[----:B------:R-:W5:Y:S01]  /*23fc0*/  LDL.LU R35, [R1+0x420] ;  /* 0x0004200001237983 */ /* 0x000f620000300800 */
[----:B---3--:R-:W-:Y:S01]  /*23fd0*/  IADD3 R13, P1, R13, UR7, RZ ;  /* 0x000000070d0d7c10 */ /* 0x008fe2000ff3e0ff */
[----:B------:R-:W-:Y:S01]  /*23fe0*/  IMAD.MOV.U32 R3, RZ, RZ, R30 ;  /* 0x000000ffff037224 */ /* 0x000fe200078e001e */
[----:B------:R-:W-:-:S03]  /*23ff0*/  IADD3 R8, P2, R8, UR7, RZ ;  /* 0x0000000708087c10 */ /* 0x000fc6000ff5e0ff */
[----:B------:R-:W-:Y:S04]  /*24000*/  STL [R1+0x6d8], R13 ;  /* 0x0006d80d01007387 */ /* 0x000fe80000100800 */
[----:B------:R1:W-:Y:S01]  /*24010*/  LDGSTS.E [R9+0x2d800], [R2.64], P0 ;  /* 0x2d80000002097fae */ /* 0x0003e20008121848 */
[----:B------:R-:W-:-:S05]  /*24020*/  IADD3.X R29, R29, UR6, RZ, P1, !PT ;  /* 0x000000061d1d7c10 */ /* 0x000fca0008ffe4ff */
[----:B------:R3:W-:Y:S01]  /*24030*/  STL [R1+0x6d4], R29 ;  /* 0x0006d41d01007387 */ /* 0x0007e20000100800 */
[----:B-1----:R-:W-:Y:S01]  /*24040*/  IMAD.MOV.U32 R3, RZ, RZ, R29 ;  /* 0x000000ffff037224 */ /* 0x002fe200078e001d */
[----:B------:R-:W-:Y:S02]  /*24050*/  IADD3.X R10, R10, UR6, RZ, P2, !PT ;  /* 0x000000060a0a7c10 */ /* 0x000fe400097fe4ff */
[----:B------:R-:W-:Y:S01]  /*24060*/  STL [R1+0x718], R8 ;  /* 0x0007180801007387 */ /* 0x000fe20000100800 */
[----:B------:R-:W-:-:S03]  /*24070*/  IMAD.MOV.U32 R2, RZ, RZ, R13 ;  /* 0x000000ffff027224 */ /* 0x000fc600078e000d */
[----:B---3--:R-:W3:Y:S04]  /*24080*/  LDL.LU R29, [R1+0x460] ;  /* 0x00046000011d7983 */ /* 0x008ee80000300800 */
[----:B------:R1:W-:Y:S01]  /*24090*/  STL [R1+0x714], R10 ;  /* 0x0007140a01007387 */ /* 0x0003e20000100800 */
[----:B------:R-:W-:-:S03]  /*240a0*/  IADD3 R14, P1, R14, UR7, RZ ;  /* 0x000000070e0e7c10 */ /* 0x000fc6000ff3e0ff */
[----:B------:R-:W3:Y:S04]  /*240b0*/  LDL.LU R13, [R1+0x4a0] ;  /* 0x0004a000010d7983 */ /* 0x000ee80000300800 */
[----:B------:R-:W3:Y:S01]  /*240c0*/  LDL.LU R34, [R1+0x45c] ;  /* 0x00045c0001227983 */ /* 0x000ee20000300800 */
[----:B------:R-:W-:-:S03]  /*240d0*/  IADD3 R11, P2, R11, UR7, RZ ;  /* 0x000000070b0b7c10 */ /* 0x000fc6000ff5e0ff */
[----:B------:R1:W-:Y:S04]  /*240e0*/  LDGSTS.E [R9+0x2e800], [R2.64], P0 ;  /* 0x2e80000002097fae */ /* 0x0003e80008121848 */
[----:B------:R-:W3:Y:S04]  /*240f0*/  LDL.LU R33, [R1+0x49c] ;  /* 0x00049c0001217983 */ /* 0x000ee80000300800 */
[----:B------:R2:W-:Y:S01]  /*24100*/  STL [R1+0x360], R14 ;  /* 0x0003600e01007387 */ /* 0x0005e20000100800 */
[----:B-1----:R-:W-:Y:S01]  /*24110*/  IMAD.MOV.U32 R3, RZ, RZ, R10 ;  /* 0x000000ffff037224 */ /* 0x002fe200078e000a */
[----:B------:R-:W-:Y:S01]  /*24120*/  LOP3.LUT R10, R252, 0x50, RZ, 0x3c, !PT ;  /* 0x00000050fc0a7812 */ /* 0x000fe200078e3cff */
[----:B------:R-:W-:-:S02]  /*24130*/  IMAD.MOV.U32 R2, RZ, RZ, R8 ;  /* 0x000000ffff027224 */ /* 0x000fc400078e0008 */
[----:B------:R-:W-:Y:S01]  /*24140*/  IMAD.U32 R8, RZ, RZ, UR5 ;  /* 0x00000005ff087e24 */ /* 0x000fe2000f8e00ff */
[----:B------:R-:W-:Y:S03]  /*24150*/  STL [R1+0x3a0], R11 ;  /* 0x0003a00b01007387 */ /* 0x000fe60000100800 */
[----:B------:R-:W-:Y:S01]  /*24160*/  IMAD R8, R8, 0x10000, R10 ;  /* 0x0001000008087824 */ /* 0x000fe200078e020a */
[----:B------:R1:W-:Y:S02]  /*24170*/  LDGSTS.E [R9+0x2f800], [R2.64], P0 ;  /* 0x2f80000002097fae */ /* 0x0003e40008121848 */
[----:B-1----:R-:W-:Y:S01]  /*24180*/  IMAD.MOV.U32 R2, RZ, RZ, R14 ;  /* 0x000000ffff027224 */ /* 0x002fe200078e000e */
[----:B--2---:R-:W-:-:S05]  /*24190*/  IADD3.X R32, R32, UR6, RZ, P1, !PT ;  /* 0x0000000620207c10 */ /* 0x004fca0008ffe4ff */
[----:B------:R1:W-:Y:S04]  /*241a0*/  STL [R1+0x35c], R32 ;  /* 0x00035c2001007387 */ /* 0x0003e80000100800 */
[----:B------:R-:W2:Y:S04]  /*241b0*/  LDL.LU R10, [R1+0x4e0] ;  /* 0x0004e000010a7983 */ /* 0x000ea80000300800 */
[----:B------:R-:W2:Y:S04]  /*241c0*/  LDL.LU R30, [R1+0x520] ;  /* 0x00052000011e7983 */ /* 0x000ea80000300800 */
[----:B------:R-:W2:Y:S01]  /*241d0*/  LDL.LU R14, [R1+0x4dc] ;  /* 0x0004dc00010e7983 */ /* 0x000ea20000300800 */
[----:B------:R-:W-:-:S03]  /*241e0*/  IMAD.MOV.U32 R3, RZ, RZ, R32 ;  /* 0x000000ffff037224 */ /* 0x000fc600078e0020 */
[----:B-1----:R-:W2:Y:S01]  /*241f0*/  LDL.LU R32, [R1+0x51c] ;  /* 0x00051c0001207983 */ /* 0x002ea20000300800 */
[----:B------:R-:W-:-:S03]  /*24200*/  IADD3.X R15, R15, UR6, RZ, P2, !PT ;  /* 0x000000060f0f7c10 */ /* 0x000fc600097fe4ff */
[----:B------:R1:W-:Y:S04]  /*24210*/  LDGSTS.E [R8+0x20a00], [R2.64], P0 ;  /* 0x20a0000002087fae */ /* 0x0003e80008121848 */
[----:B------:R1:W-:Y:S02]  /*24220*/  STL [R1+0x39c], R15 ;  /* 0x00039c0f01007387 */ /* 0x0003e40000100800 */
[----:B-1----:R-:W-:Y:S02]  /*24230*/  IMAD.MOV.U32 R2, RZ, RZ, R11 ;  /* 0x000000ffff027224 */ /* 0x002fe400078e000b */
[----:B------:R-:W-:Y:S02]  /*24240*/  IMAD.MOV.U32 R3, RZ, RZ, R15 ;  /* 0x000000ffff037224 */ /* 0x000fe400078e000f */
[----:B------:R-:W2:Y:S04]  /*24250*/  LDL.LU R15, [R1+0x560] ;  /* 0x00056000010f7983 */ /* 0x000ea80000300800 */
[----:B------:R-:W2:Y:S04]  /*24260*/  LDL.LU R11, [R1+0x5a0] ;  /* 0x0005a000010b7983 */ /* 0x000ea80000300800 */
[----:B------:R1:W-:Y:S01]  /*24270*/  LDGSTS.E [R8+0x21a00], [R2.64], P0 ;  /* 0x21a0000002087fae */ /* 0x0003e20008121848 */
[----:B----4-:R-:W-:-:S04]  /*24280*/  IADD3 R28, P1, R28, UR7, RZ ;  /* 0x000000071c1c7c10 */ /* 0x010fc8000ff3e0ff */
[----:B-----5:R-:W-:Y:S01]  /*24290*/  IADD3.X R31, R31, UR6, RZ, P1, !PT ;  /* 0x000000061f1f7c10 */ /* 0x020fe20008ffe4ff */
[----:B------:R-:W-:Y:S01]  /*242a0*/  STL [R1+0x3e0], R28 ;  /* 0x0003e01c01007387 */ /* 0x000fe20000100800 */
[----:B------:R-:W-:-:S03]  /*242b0*/  IADD3 R35, P2, R35, UR7, RZ ;  /* 0x0000000723237c10 */ /* 0x000fc6000ff5e0ff */
[----:B------:R4:W-:Y:S01]  /*242c0*/  STL [R1+0x3dc], R31 ;  /* 0x0003dc1f01007387 */ /* 0x0009e20000100800 */
[----:B-1----:R-:W-:Y:S01]  /*242d0*/  IMAD.MOV.U32 R3, RZ, RZ, R31 ;  /* 0x000000ffff037224 */ /* 0x002fe200078e001f */
[----:B------:R-:W-:Y:S02]  /*242e0*/  IADD3.X R44, R44, UR6, RZ, P2, !PT ;  /* 0x000000062c2c7c10 */ /* 0x000fe400097fe4ff */
[----:B------:R-:W-:Y:S01]  /*242f0*/  STL [R1+0x420], R35 ;  /* 0x0004202301007387 */ /* 0x000fe20000100800 */
[----:B------:R-:W-:-:S03]  /*24300*/  IMAD.MOV.U32 R2, RZ, RZ, R28 ;  /* 0x000000ffff027224 */ /* 0x000fc600078e001c */
[----:B----4-:R-:W4:Y:S04]  /*24310*/  LDL.LU R31, [R1+0x55c] ;  /* 0x00055c00011f7983 */ /* 0x010f280000300800 */
[----:B------:R-:W-:Y:S04]  /*24320*/  STL [R1+0x41c], R44 ;  /* 0x00041c2c01007387 */ /* 0x000fe80000100800 */
[----:B------:R-:W5:Y:S04]  /*24330*/  LDL.LU R28, [R1+0x59c] ;  /* 0x00059c00011c7983 */ /* 0x000f680000300800 */
[----:B------:R1:W-:Y:S01]  /*24340*/  LDGSTS.E [R8+0x22a00], [R2.64], P0 ;  /* 0x22a0000002087fae */ /* 0x0003e20008121848 */
[----:B---3--:R-:W-:Y:S01]  /*24350*/  IADD3 R29, P1, R29, UR7, RZ ;  /* 0x000000071d1d7c10 */ /* 0x008fe2000ff3e0ff */
[----:B-1----:R-:W-:-:S02]  /*24360*/  IMAD.MOV.U32 R2, RZ, RZ, R35 ;  /* 0x000000ffff027224 */ /* 0x002fc400078e0023 */
[----:B------:R-:W-:Y:S01]  /*24370*/  IMAD.MOV.U32 R3, RZ, RZ, R44 ;  /* 0x000000ffff037224 */ /* 0x000fe200078e002c */
[----:B------:R-:W-:-:S04]  /*24380*/  IADD3 R13, P2, R13, UR7, RZ ;  /* 0x000000070d0d7c10 */ /* 0x000fc8000ff5e0ff */
[----:B------:R1:W-:Y:S01]  /*24390*/  LDGSTS.E [R8+0x23a00], [R2.64], P0 ;  /* 0x23a0000002087fae */ /* 0x0003e20008121848 */
[----:B------:R-:W-:-:S03]  /*243a0*/  IADD3.X R34, R34, UR6, RZ, P1, !PT ;  /* 0x0000000622227c10 */ /* 0x000fc60008ffe4ff */
[----:B------:R3:W-:Y:S04]  /*243b0*/  STL [R1+0x460], R29 ;  /* 0x0004601d01007387 */ /* 0x0007e80000100800 */
[----:B------:R-:W-:Y:S01]  /*243c0*/  STL [R1+0x45c], R34 ;  /* 0x00045c2201007387 */ /* 0x000fe20000100800 */
[----:B------:R-:W-:Y:S01]  /*243d0*/  IADD3.X R33, R33, UR6, RZ, P2, !PT ;  /* 0x0000000621217c10 */ /* 0x000fe200097fe4ff */
[----:B-1----:R-:W-:Y:S02]  /*243e0*/  IMAD.MOV.U32 R2, RZ, RZ, R29 ;  /* 0x000000ffff027224 */ /* 0x002fe400078e001d */
[----:B------:R-:W-:Y:S01]  /*243f0*/  IMAD.MOV.U32 R3, RZ, RZ, R34 ;  /* 0x000000ffff037224 */ /* 0x000fe200078e0022 */
[----:B------:R-:W-:Y:S04]  /*24400*/  STL [R1+0x4a0], R13 ;  /* 0x0004a00d01007387 */ /* 0x000fe80000100800 */
[----:B---3--:R-:W3:Y:S04]  /*24410*/  LDL.LU R29, [R1+0x5e0] ;  /* 0x0005e000011d7983 */ /* 0x008ee80000300800 */
[----:B------:R1:W-:Y:S04]  /*24420*/  STL [R1+0x49c], R33 ;  /* 0x00049c2101007387 */ /* 0x0003e80000100800 */
[----:B------:R1:W-:Y:S04]  /*24430*/  LDGSTS.E [R8+0x24a00], [R2.64], P0 ;  /* 0x24a0000002087fae */ /* 0x0003e80008121848 */
[----:B------:R-:W3:Y:S01]  /*24440*/  LDL.LU R9, [R1+0x620] ;  /* 0x0006200001097983 */ /* 0x000ee20000300800 */
[----:B-1----:R-:W-:-:S03]  /*24450*/  IMAD.MOV.U32 R3, RZ, RZ, R33 ;  /* 0x000000ffff037224 */ /* 0x002fc600078e0021 */
[----:B------:R-:W3:Y:S01]  /*24460*/  LDL.LU R33, [R1+0x5dc] ;  /* 0x0005dc0001217983 */ /* 0x000ee20000300800 */
[----:B------:R-:W-:-:S03]  /*24470*/  IMAD.MOV.U32 R2, RZ, RZ, R13 ;  /* 0x000000ffff027224 */ /* 0x000fc600078e000d */
[----:B------:R-:W3:Y:S04]  /*24480*/  LDL.LU R13, [R1+0x61c] ;  /* 0x00061c00010d7983 */ /* 0x000ee80000300800 */
[----:B------:R1:W-:Y:S01]  /*24490*/  LDGSTS.E [R8+0x25a00], [R2.64], P0 ;  /* 0x25a0000002087fae */ /* 0x0003e20008121848 */
[----:B--2---:R-:W-:Y:S02]  /*244a0*/  IADD3 R10, P1, R10, UR7, RZ ;  /* 0x000000070a0a7c10 */ /* 0x004fe4000ff3e0ff */
[----:B------:R-:W-:Y:S02]  /*244b0*/  IADD3 R30, P2, R30, UR7, RZ ;  /* 0x000000071e1e7c10 */ /* 0x000fe4000ff5e0ff */
[----:B------:R-:W-:Y:S01]  /*244c0*/  IADD3.X R14, R14, UR6, RZ, P1, !PT ;  /* 0x000000060e0e7c10 */ /* 0x000fe20008ffe4ff */
[----:B------:R2:W-:Y:S01]  /*244d0*/  STL [R1+0x4e0], R10 ;  /* 0x0004e00a01007387 */ /* 0x0005e20000100800 */
[----:B-1----:R-:W-:Y:S01]  /*244e0*/  IMAD.MOV.U32 R2, RZ, RZ, R10 ;  /* 0x000000ffff027224 */ /* 0x002fe200078e000a */
[----:B------:R-:W-:-:S02]  /*244f0*/  IADD3.X R32, R32, UR6, RZ, P2, !PT ;  /* 0x0000000620207c10 */ /* 0x000fc400097fe4ff */
[----:B------:R-:W-:Y:S01]  /*24500*/  IMAD.MOV.U32 R3, RZ, RZ, R14 ;  /* 0x000000ffff037224 */ /* 0x000fe200078e000e */
[----:B------:R1:W-:Y:S04]  /*24510*/  STL [R1+0x4dc], R14 ;  /* 0x0004dc0e01007387 */ /* 0x0003e80000100800 */
[----:B------:R-:W-:Y:S04]  /*24520*/  STL [R1+0x520], R30 ;  /* 0x0005201e01007387 */ /* 0x000fe80000100800 */
[----:B--2---:R-:W2:Y:S04]  /*24530*/  LDL.LU R10, [R1+0x660] ;  /* 0x00066000010a7983 */ /* 0x004ea80000300800 */
[----:B------:R1:W-:Y:S04]  /*24540*/  STL [R1+0x51c], R32 ;  /* 0x00051c2001007387 */ /* 0x0003e80000100800 */
[----:B------:R1:W-:Y:S04]  /*24550*/  LDGSTS.E [R8+0x26a00], [R2.64], P0 ;  /* 0x26a0000002087fae */ /* 0x0003e80008121848 */
[----:B-1----:R-:W2:Y:S01]  /*24560*/  LDL.LU R14, [R1+0x6a0] ;  /* 0x0006a000010e7983 */ /* 0x002ea20000300800 */
[----:B------:R-:W-:Y:S01]  /*24570*/  IADD3 R15, P1, R15, UR7, RZ ;  /* 0x000000070f0f7c10 */ /* 0x000fe2000ff3e0ff */
[----:B------:R-:W-:-:S02]  /*24580*/  IMAD.MOV.U32 R3, RZ, RZ, R32 ;  /* 0x000000ffff037224 */ /* 0x000fc400078e0020 */
[----:B------:R-:W2:Y:S01]  /*24590*/  LDL.LU R32, [R1+0x65c] ;  /* 0x00065c0001207983 */ /* 0x000ea20000300800 */
[----:B------:R-:W-:-:S03]  /*245a0*/  IMAD.MOV.U32 R2, RZ, RZ, R30 ;  /* 0x000000ffff027224 */ /* 0x000fc600078e001e */
[----:B------:R-:W2:Y:S01]  /*245b0*/  LDL.LU R30, [R1+0x69c] ;  /* 0x00069c00011e7983 */ /* 0x000ea20000300800 */
[----:B------:R-:W-:-:S03]  /*245c0*/  IADD3 R11, P2, R11, UR7, RZ ;  /* 0x000000070b0b7c10 */ /* 0x000fc6000ff5e0ff */
[----:B------:R1:W-:Y:S04]  /*245d0*/  STL [R1+0x560], R15 ;  /* 0x0005600f01007387 */ /* 0x0003e80000100800 */
[----:B------:R1:W-:Y:S02]  /*245e0*/  LDGSTS.E [R8+0x27a00], [R2.64], P0 ;  /* 0x27a0000002087fae */ /* 0x0003e40008121848 */
[----:B-1----:R-:W-:Y:S01]  /*245f0*/  IMAD.MOV.U32 R2, RZ, RZ, R15 ;  /* 0x000000ffff027224 */ /* 0x002fe200078e000f */
[----:B----4-:R-:W-:-:S05]  /*24600*/  IADD3.X R31, R31, UR6, RZ, P1, !PT ;  /* 0x000000061f1f7c10 */ /* 0x010fca0008ffe4ff */
[----:B------:R1:W-:Y:S01]  /*24610*/  STL [R1+0x55c], R31 ;  /* 0x00055c1f01007387 */ /* 0x0003e20000100800 */
[----:B-----5:R-:W-:-:S03]  /*24620*/  IADD3.X R28, R28, UR6, RZ, P2, !PT ;  /* 0x000000061c1c7c10 */ /* 0x020fc600097fe4ff */
[----:B------:R-:W-:Y:S01]  /*24630*/  STL [R1+0x5a0], R11 ;  /* 0x0005a00b01007387 */ /* 0x000fe20000100800 */
[----:B------:R-:W-:-:S03]  /*24640*/  IMAD.MOV.U32 R3, RZ, RZ, R31 ;  /* 0x000000ffff037224 */ /* 0x000fc600078e001f */
[----:B------:R-:W4:Y:S04]  /*24650*/  LDL.LU R15, [R1+0x6e0] ;  /* 0x0006e000010f7983 */ /* 0x000f280000300800 */
[----:B------:R5:W-:Y:S04]  /*24660*/  STL [R1+0x59c], R28 ;  /* 0x00059c1c01007387 */ /* 0x000be80000100800 */
[----:B------:R-:W4:Y:S04]  /*24670*/  LDL.LU R34, [R1+0x720] ;  /* 0x0007200001227983 */ /* 0x000f280000300800 */
[----:B-1----:R-:W4:Y:S04]  /*24680*/  LDL.LU R31, [R1+0x6dc] ;  /* 0x0006dc00011f7983 */ /* 0x002f280000300800 */
[----:B------:R-:W4:Y:S04]  /*24690*/  LDL.LU R35, [R1+0x71c] ;  /* 0x00071c0001237983 */ /* 0x000f280000300800 */
[----:B------:R1:W-:Y:S02]  /*246a0*/  LDGSTS.E [R8+0x28a00], [R2.64], P0 ;  /* 0x28a0000002087fae */ /* 0x0003e40008121848 */
[----:B-1----:R-:W-:-:S02]  /*246b0*/  IMAD.MOV.U32 R2, RZ, RZ, R11 ;  /* 0x000000ffff027224 */ /* 0x002fc400078e000b */
[----:B------:R-:W-:Y:S02]  /*246c0*/  IMAD.MOV.U32 R3, RZ, RZ, R28 ;  /* 0x000000ffff037224 */ /* 0x000fe400078e001c */
[----:B-----5:R-:W5:Y:S01]  /*246d0*/  LDL.LU R28, [R1+0x368] ;  /* 0x00036800011c7983 */ /* 0x020f620000300800 */
[----:B---3--:R-:W-:-:S03]  /*246e0*/  IADD3 R29, P1, R29, UR7, RZ ;  /* 0x000000071d1d7c10 */ /* 0x008fc6000ff3e0ff */
[----:B------:R-:W3:Y:S04]  /*246f0*/  LDL.LU R11, [R1+0x3a8] ;  /* 0x0003a800010b7983 */ /* 0x000ee80000300800 */
[----:B------:R-:W-:Y:S04]  /*24700*/  STL [R1+0x5e0], R29 ;  /* 0x0005e01d01007387 */ /* 0x000fe80000100800 */
[----:B------:R1:W-:Y:S01]  /*24710*/  LDGSTS.E [R8+0x29a00], [R2.64], P0 ;  /* 0x29a0000002087fae */ /* 0x0003e20008121848 */
[----:B------:R-:W-:Y:S02]  /*24720*/  IADD3 R9, P2, R9, UR7, RZ ;  /* 0x0000000709097c10 */ /* 0x000fe4000ff5e0ff */
[----:B------:R-:W-:-:S02]  /*24730*/  IADD3.X R33, R33, UR6, RZ, P1, !PT ;  /* 0x0000000621217c10 */ /* 0x000fc40008ffe4ff */
        /* <DEDUP_REMOVED lines=15> */
[----:B------:R2:W-:Y:S01]  /*24830*/  STL [R1+0x660], R10 ;  /* 0x0006600a01007387 */ /* 0x0005e20000100800 */
[----:B-1----:R-:W-:Y:S01]  /*24840*/  IMAD.MOV.U32 R2, RZ, RZ, R10 ;  /* 0x000000ffff027224 */ /* 0x002fe200078e000a */
[----:B------:R-:W-:Y:S02]  /*24850*/  IADD3 R14, P2, R14, UR7, RZ ;  /* 0x000000070e0e7c10 */ /* 0x000fe4000ff5e0ff */
[----:B------:R-:W-:Y:S02]  /*24860*/  IADD3.X R32, R32, UR6, RZ, P1, !PT ;  /* 0x0000000620207c10 */ /* 0x000fe40008ffe4ff */
[----:B------:R-:W-:-:S03]  /*24870*/  IADD3.X R30, R30, UR6, RZ, P2, !PT ;  /* 0x000000061e1e7c10 */ /* 0x000fc600097fe4ff */
[----:B------:R1:W-:Y:S04]  /*24880*/  STL [R1+0x65c], R32 ;  /* 0x00065c2001007387 */ /* 0x0003e80000100800 */
[----:B------:R-:W-:Y:S04]  /*24890*/  STL [R1+0x6a0], R14 ;  /* 0x0006a00e01007387 */ /* 0x000fe80000100800 */
[----:B--2---:R-:W2:Y:S01]  /*248a0*/  LDL.LU R10, [R1+0x3e4] ;  /* 0x0003e400010a7983 */ /* 0x004ea20000300800 */
[----:B------:R-:W-:-:S03]  /*248b0*/  IMAD.MOV.U32 R3, RZ, RZ, R32 ;  /* 0x000000ffff037224 */ /* 0x000fc600078e0020 */
[----:B------:R1:W-:Y:S04]  /*248c0*/  STL [R1+0x69c], R30 ;  /* 0x00069c1e01007387 */ /* 0x0003e80000100800 */
[----:B-1----:R-:W2:Y:S04]  /*248d0*/  LDL.LU R32, [R1+0x424] ;  /* 0x0004240001207983 */ /* 0x002ea80000300800 */
[----:B------:R1:W-:Y:S02]  /*248e0*/  LDGSTS.E [R8+0x2ca00], [R2.64], P0 ;  /* 0x2ca0000002087fae */ /* 0x0003e40008121848 */
[----:B-1----:R-:W-:-:S02]  /*248f0*/  IMAD.MOV.U32 R2, RZ, RZ, R14 ;  /* 0x000000ffff027224 */ /* 0x002fc400078e000e */
[----:B------:R-:W-:Y:S02]  /*24900*/  IMAD.MOV.U32 R3, RZ, RZ, R30 ;  /* 0x000000ffff037224 */ /* 0x000fe400078e001e */
[----:B------:R-:W2:Y:S04]  /*24910*/  LDL.LU R30, [R1+0x468] ;  /* 0x00046800011e7983 */ /* 0x000ea80000300800 */
[----:B------:R-:W2:Y:S04]  /*24920*/  LDL.LU R14, [R1+0x4a8] ;  /* 0x0004a800010e7983 */ /* 0x000ea80000300800 */
[----:B------:R1:W-:Y:S01]  /*24930*/  LDGSTS.E [R8+0x2da00], [R2.64], P0 ;  /* 0x2da0000002087fae */ /* 0x0003e20008121848 */
[----:B----4-:R-:W-:-:S02]  /*24940*/  IADD3 R15, P1, R15, UR7, RZ ;  /* 0x000000070f0f7c10 */ /* 0x010fc4000ff3e0ff */
[----:B------:R-:W-:Y:S02]  /*24950*/  IADD3 R34, P2, R34, UR7, RZ ;  /* 0x0000000722227c10 */ /* 0x000fe4000ff5e0ff */
[----:B------:R-:W-:Y:S01]  /*24960*/  IADD3.X R31, R31, UR6, RZ, P1, !PT ;  /* 0x000000061f1f7c10 */ /* 0x000fe20008ffe4ff */
[----:B------:R-:W-:Y:S01]  /*24970*/  STL [R1+0x6e0], R15 ;  /* 0x0006e00f01007387 */ /* 0x000fe20000100800 */
[----:B------:R-:W-:-:S03]  /*24980*/  IADD3.X R35, R35, UR6, RZ, P2, !PT ;  /* 0x0000000623237c10 */ /* 0x000fc600097fe4ff */
[----:B------:R4:W-:Y:S01]  /*24990*/  STL [R1+0x6dc], R31 ;  /* 0x0006dc1f01007387 */ /* 0x0009e20000100800 */
[----:B-1----:R-:W-:-:S03]  /*249a0*/  IMAD.MOV.U32 R3, RZ, RZ, R31 ;  /* 0x000000ffff037224 */ /* 0x002fc600078e001f */
[----:B------:R-:W-:Y:S01]  /*249b0*/  STL [R1+0x720], R34 ;  /* 0x0007202201007387 */ /* 0x000fe20000100800 */
[----:B------:R-:W-:-:S03]  /*249c0*/  IMAD.MOV.U32 R2, RZ, RZ, R15 ;  /* 0x000000ffff027224 */ /* 0x000fc600078e000f */
[----:B----4-:R-:W4:Y:S04]  /*249d0*/  LDL.LU R31, [R1+0x464] ;  /* 0x00046400011f7983 */ /* 0x010f280000300800 */
[----:B------:R-:W-:Y:S04]  /*249e0*/  STL [R1+0x71c], R35 ;  /* 0x00071c2301007387 */ /* 0x000fe80000100800 */
[----:B------:R-:W4:Y:S01]  /*249f0*/  LDL.LU R15, [R1+0x4a4] ;  /* 0x0004a400010f7983 */ /* 0x000f220000300800 */
[----:B-----5:R-:W-:-:S03]  /*24a00*/  IADD3 R28, P1, R28, UR7, RZ ;  /* 0x000000071c1c7c10 */ /* 0x020fc6000ff3e0ff */
[----:B------:R1:W-:Y:S01]  /*24a10*/  LDGSTS.E [R8+0x2ea00], [R2.64], P0 ;  /* 0x2ea0000002087fae */ /* 0x0003e20008121848 */
[----:B---3--:R-:W-:-:S03]  /*24a20*/  IADD3 R11, P2, R11, UR7, RZ ;  /* 0x000000070b0b7c10 */ /* 0x008fc6000ff5e0ff */
[----:B------:R3:W-:Y:S01]  /*24a30*/  STL [R1+0x368], R28 ;  /* 0x0003681c01007387 */ /* 0x0007e20000100800 */
[----:B-1----:R-:W-:Y:S02]  /*24a40*/  IMAD.MOV.U32 R2, RZ, RZ, R34 ;  /* 0x000000ffff027224 */ /* 0x002fe400078e0022 */
[----:B------:R-:W-:-:S05]  /*24a50*/  IMAD.MOV.U32 R3, RZ, RZ, R35 ;  /* 0x000000ffff037224 */ /* 0x000fca00078e0023 */
[----:B------:R1:W-:Y:S02]  /*24a60*/  LDGSTS.E [R8+0x2fa00], [R2.64], P0 ;  /* 0x2fa0000002087fae */ /* 0x0003e40008121848 */
[----:B-1----:R-:W-:Y:S01]  /*24a70*/  IMAD.MOV.U32 R2, RZ, RZ, R28 ;  /* 0x000000ffff027224 */ /* 0x002fe200078e001c */
[----:B------:R-:W-:-:S05]  /*24a80*/  IADD3.X R33, R33, UR6, RZ, P1, !PT ;  /* 0x0000000621217c10 */ /* 0x000fca0008ffe4ff */
[----:B------:R-:W-:Y:S01]  /*24a90*/  IMAD.MOV.U32 R3, RZ, RZ, R33 ;  /* 0x000000ffff037224 */ /* 0x000fe200078e0021 */
[----:B------:R-:W-:Y:S01]  /*24aa0*/  STL [R1+0x364], R33 ;  /* 0x0003642101007387 */ /* 0x000fe20000100800 */
[----:B------:R-:W-:-:S03]  /*24ab0*/  IADD3.X R29, R29, UR6, RZ, P2, !PT ;  /* 0x000000061d1d7c10 */ /* 0x000fc600097fe4ff */
[----:B------:R-:W-:Y:S04]  /*24ac0*/  STL [R1+0x3a8], R11 ;  /* 0x0003a80b01007387 */ /* 0x000fe80000100800 */
[----:B---3--:R-:W3:Y:S04]  /*24ad0*/  LDL.LU R28, [R1+0x4e8] ;  /* 0x0004e800011c7983 */ /* 0x008ee80000300800 */
[----:B------:R1:W-:Y:S04]  /*24ae0*/  STL [R1+0x3a4], R29 ;  /* 0x0003a41d01007387 */ /* 0x0003e80000100800 */
[----:B------:R5:W-:Y:S04]  /*24af0*/  LDGSTS.E [R12+0x20c00], [R2.64], P0 ;  /* 0x20c00000020c7fae */ /* 0x000be80008121848 */
[----:B------:R-:W3:Y:S01]  /*24b00*/  LDL.LU R8, [R1+0x528] ;  /* 0x0005280001087983 */ /* 0x000ee20000300800 */
[----:B------:R-:W-:Y:S01]  /*24b10*/  IADD3 R9, P1, R9, UR7, RZ ;  /* 0x0000000709097c10 */ /* 0x000fe2000ff3e0ff */
[----:B-----5:R-:W-:-:S02]  /*24b20*/  IMAD.MOV.U32 R3, RZ, RZ, R29 ;  /* 0x000000ffff037224 */ /* 0x020fc400078e001d */
[----:B-1----:R-:W3:Y:S01]  /*24b30*/  LDL.LU R29, [R1+0x4e4] ;  /* 0x0004e400011d7983 */ /* 0x002ee20000300800 */
[----:B------:R-:W-:Y:S01]  /*24b40*/  IMAD.MOV.U32 R2, RZ, RZ, R11 ;  /* 0x000000ffff027224 */ /* 0x000fe200078e000b */
[----:B------:R-:W-:Y:S02]  /*24b50*/  IADD3 R13, P2, R13, UR7, RZ ;  /* 0x000000070d0d7c10 */ /* 0x000fe4000ff5e0ff */
[----:B------:R-:W3:Y:S04]  /*24b60*/  LDL.LU R11, [R1+0x524] ;  /* 0x00052400010b7983 */ /* 0x000ee80000300800 */
[----:B------:R1:W-:Y:S04]  /*24b70*/  LDGSTS.E [R12+0x21c00], [R2.64], P0 ;  /* 0x21c00000020c7fae */ /* 0x0003e80008121848 */
[----:B------:R2:W-:Y:S01]  /*24b80*/  STL [R1+0x3e8], R9 ;  /* 0x0003e80901007387 */ /* 0x0005e20000100800 */
[----:B-1----:R-:W-:Y:S01]  /*24b90*/  IMAD.MOV.U32 R2, RZ, RZ, R9 ;  /* 0x000000ffff027224 */ /* 0x002fe200078e0009 */
[----:B--2---:R-:W-:-:S05]  /*24ba0*/  IADD3.X R10, R10, UR6, RZ, P1, !PT ;  /* 0x000000060a0a7c10 */ /* 0x004fca0008ffe4ff */
[----:B------:R-:W-:Y:S01]  /*24bb0*/  IMAD.MOV.U32 R3, RZ, RZ, R10 ;  /* 0x000000ffff037224 */ /* 0x000fe200078e000a */
[----:B------:R1:W-:Y:S01]  /*24bc0*/  STL [R1+0x3e4], R10 ;  /* 0x0003e40a01007387 */ /* 0x0003e20000100800 */
[----:B------:R-:W-:-:S03]  /*24bd0*/  IADD3.X R32, R32, UR6, RZ, P2, !PT ;  /* 0x0000000620207c10 */ /* 0x000fc600097fe4ff */
[----:B------:R2:W-:Y:S04]  /*24be0*/  STL [R1+0x428], R13 ;  /* 0x0004280d01007387 */ /* 0x0005e80000100800 */
[----:B------:R-:W5:Y:S04]  /*24bf0*/  LDL.LU R9, [R1+0x568] ;  /* 0x0005680001097983 */ /* 0x000f680000300800 */
[----:B------:R2:W-:Y:S04]  /*24c00*/  STL [R1+0x424], R32 ;  /* 0x0004242001007387 */ /* 0x0005e80000100800 */
[----:B------:R2:W-:Y:S04]  /*24c10*/  LDGSTS.E [R12+0x22c00], [R2.64], P0 ;  /* 0x22c00000020c7fae */ /* 0x0005e80008121848 */
[----:B-1----:R-:W5:Y:S01]  /*24c20*/  LDL.LU R10, [R1+0x5a8] ;  /* 0x0005a800010a7983 */ /* 0x002f620000300800 */
[----:B------:R-:W-:Y:S01]  /*24c30*/  IADD3 R30, P1, R30, UR7, RZ ;  /* 0x000000071e1e7c10 */ /* 0x000fe2000ff3e0ff */
[----:B--2---:R-:W-:-:S02]  /*24c40*/  IMAD.MOV.U32 R2, RZ, RZ, R13 ;  /* 0x000000ffff027224 */ /* 0x004fc400078e000d */
        /* <DEDUP_REMOVED lines=9> */
[----:B------:R-:W-:-:S03]  /*24ce0*/  IADD3.X R15, R15, UR6, RZ, P2, !PT ;  /* 0x000000060f0f7c10 */ /* 0x000fc600097fe4ff */
[----:B------:R-:W-:Y:S04]  /*24cf0*/  STL [R1+0x4a8], R14 ;  /* 0x0004a80e01007387 */ /* 0x000fe80000100800 */
[----:B------:R-:W4:Y:S04]  /*24d00*/  LDL.LU R33, [R1+0x5e8] ;  /* 0x0005e80001217983 */ /* 0x000f280000300800 */
[----:B------:R1:W-:Y:S01]  /*24d10*/  STL [R1+0x4a4], R15 ;  /* 0x0004a40f01007387 */ /* 0x0003e20000100800 */
[----:B------:R-:W-:-:S03]  /*24d20*/  IMAD.MOV.U32 R3, RZ, RZ, R31 ;  /* 0x000000ffff037224 */ /* 0x000fc600078e001f */
[----:B------:R-:W4:Y:S04]  /*24d30*/  LDL.LU R30, [R1+0x628] ;  /* 0x00062800011e7983 */ /* 0x000f280000300800 */
[----:B------:R-:W4:Y:S04]  /*24d40*/  LDL.LU R34, [R1+0x5e4] ;  /* 0x0005e40001227983 */ /* 0x000f280000300800 */
[----:B-1----:R-:W4:Y:S04]  /*24d50*/  LDL.LU R31, [R1+0x624] ;  /* 0x00062400011f7983 */ /* 0x002f280000300800 */
[----:B------:R1:W-:Y:S02]  /*24d60*/  LDGSTS.E [R12+0x24c00], [R2.64], P0 ;  /* 0x24c00000020c7fae */ /* 0x0003e40008121848 */
[----:B-1----:R-:W-:-:S02]  /*24d70*/  IMAD.MOV.U32 R2, RZ, RZ, R14 ;  /* 0x000000ffff027224 */ /* 0x002fc400078e000e */
[----:B------:R-:W-:Y:S02]  /*24d80*/  IMAD.MOV.U32 R3, RZ, RZ, R15 ;  /* 0x000000ffff037224 */ /* 0x000fe400078e000f */
[----:B------:R-:W4:Y:S04]  /*24d90*/  LDL.LU R15, [R1+0x668] ;  /* 0x00066800010f7983 */ /* 0x000f280000300800 */
[----:B------:R-:W4:Y:S04]  /*24da0*/  LDL.LU R14, [R1+0x6a8] ;  /* 0x0006a800010e7983 */ /* 0x000f280000300800 */
[----:B------:R1:W-:Y:S01]  /*24db0*/  LDGSTS.E [R12+0x25c00], [R2.64], P0 ;  /* 0x25c00000020c7fae */ /* 0x0003e20008121848 */
[----:B---3--:R-:W-:-:S05]  /*24dc0*/  IADD3 R28, P1, R28, UR7, RZ ;  /* 0x000000071c1c7c10 */ /* 0x008fca000ff3e0ff */
[----:B------:R-:W-:Y:S01]  /*24dd0*/  STL [R1+0x4e8], R28 ;  /* 0x0004e81c01007387 */ /* 0x000fe20000100800 */
[----:B------:R-:W-:Y:S01]  /*24de0*/  IADD3 R8, P2, R8, UR7, RZ ;  /* 0x0000000708087c10 */ /* 0x000fe2000ff5e0ff */
[----:B-1----:R-:W-:Y:S01]  /*24df0*/  IMAD.MOV.U32 R2, RZ, RZ, R28 ;  /* 0x000000ffff027224 */ /* 0x002fe200078e001c */
[----:B------:R-:W-:Y:S02]  /*24e00*/  IADD3.X R29, R29, UR6, RZ, P1, !PT ;  /* 0x000000061d1d7c10 */ /* 0x000fe40008ffe4ff */
[----:B------:R-:W-:-:S03]  /*24e10*/  IADD3.X R11, R11, UR6, RZ, P2, !PT ;  /* 0x000000060b0b7c10 */ /* 0x000fc600097fe4ff */
[----:B------:R1:W-:Y:S01]  /*24e20*/  STL [R1+0x4e4], R29 ;  /* 0x0004e41d01007387 */ /* 0x0003e20000100800 */
[----:B------:R-:W-:-:S03]  /*24e30*/  IMAD.MOV.U32 R3, RZ, RZ, R29 ;  /* 0x000000ffff037224 */ /* 0x000fc600078e001d */
[----:B------:R-:W-:Y:S04]  /*24e40*/  STL [R1+0x528], R8 ;  /* 0x0005280801007387 */ /* 0x000fe80000100800 */
[----:B------:R3:W-:Y:S04]  /*24e50*/  LDGSTS.E [R12+0x26c00], [R2.64], P0 ;  /* 0x26c00000020c7fae */ /* 0x0007e80008121848 */
[----:B-1----:R-:W4:Y:S04]  /*24e60*/  LDL.LU R29, [R1+0x664] ;  /* 0x00066400011d7983 */ /* 0x002f280000300800 */
[----:B------:R1:W-:Y:S04]  /*24e70*/  STL [R1+0x524], R11 ;  /* 0x0005240b01007387 */ /* 0x0003e80000100800 */
[----:B------:R-:W4:Y:S01]  /*24e80*/  LDL.LU R28, [R1+0x6a4] ;  /* 0x0006a400011c7983 */ /* 0x000f220000300800 */
[----:B---3--:R-:W-:-:S02]  /*24e90*/  IMAD.MOV.U32 R2, RZ, RZ, R8 ;  /* 0x000000ffff027224 */ /* 0x008fc400078e0008 */
[----:B------:R-:W-:Y:S02]  /*24ea0*/  IMAD.MOV.U32 R3, RZ, RZ, R11 ;  /* 0x000000ffff037224 */ /* 0x000fe400078e000b */
[----:B-1----:R-:W3:Y:S04]  /*24eb0*/  LDL.LU R11, [R1+0x6e8] ;  /* 0x0006e800010b7983 */ /* 0x002ee80000300800 */
[----:B------:R-:W3:Y:S04]  /*24ec0*/  LDL.LU R8, [R1+0x728] ;  /* 0x0007280001087983 */ /* 0x000ee80000300800 */
[----:B------:R1:W-:Y:S01]  /*24ed0*/  LDGSTS.E [R12+0x27c00], [R2.64], P0 ;  /* 0x27c00000020c7fae */ /* 0x0003e20008121848 */
[----:B-----5:R-:W-:-:S05]  /*24ee0*/  IADD3 R9, P1, R9, UR7, RZ ;  /* 0x0000000709097c10 */ /* 0x020fca000ff3e0ff */
[----:B------:R-:W-:Y:S01]  /*24ef0*/  STL [R1+0x568], R9 ;  /* 0x0005680901007387 */ /* 0x000fe20000100800 */
[----:B------:R-:W-:Y:S01]  /*24f00*/  IADD3 R10, P2, R10, UR7, RZ ;  /* 0x000000070a0a7c10 */ /* 0x000fe2000ff5e0ff */
[----:B-1----:R-:W-:Y:S01]  /*24f10*/  IMAD.MOV.U32 R2, RZ, RZ, R9 ;  /* 0x000000ffff027224 */ /* 0x002fe200078e0009 */
[----:B--2---:R-:W-:Y:S02]  /*24f20*/  IADD3.X R13, R13, UR6, RZ, P1, !PT ;  /* 0x000000060d0d7c10 */ /* 0x004fe40008ffe4ff */
[----:B------:R-:W-:-:S03]  /*24f30*/  IADD3.X R32, R32, UR6, RZ, P2, !PT ;  /* 0x0000000620207c10 */ /* 0x000fc600097fe4ff */
[----:B------:R1:W-:Y:S01]  /*24f40*/  STL [R1+0x564], R13 ;  /* 0x0005640d01007387 */ /* 0x0003e20000100800 */
[----:B------:R-:W-:-:S03]  /*24f50*/  IMAD.MOV.U32 R3, RZ, RZ, R13 ;  /* 0x000000ffff037224 */ /* 0x000fc600078e000d */
[----:B------:R-:W-:Y:S04]  /*24f60*/  STL [R1+0x5a8], R10 ;  /* 0x0005a80a01007387 */ /* 0x000fe80000100800 */
[----:B------:R2:W-:Y:S04]  /*24f70*/  LDGSTS.E [R12+0x28c00], [R2.64], P0 ;  /* 0x28c00000020c7fae */ /* 0x0005e80008121848 */
[----:B-1----:R-:W5:Y:S04]  /*24f80*/  LDL.LU R13, [R1+0x6e4] ;  /* 0x0006e400010d7983 */ /* 0x002f680000300800 */
[----:B------:R1:W-:Y:S04]  /*24f90*/  STL [R1+0x5a4], R32 ;  /* 0x0005a42001007387 */ /* 0x0003e80000100800 */
[----:B------:R-:W5:Y:S01]  /*24fa0*/  LDL.LU R9, [R1+0x724] ;  /* 0x0007240001097983 */ /* 0x000f620000300800 */
[----:B--2---:R-:W-:-:S02]  /*24fb0*/  IMAD.MOV.U32 R2, RZ, RZ, R10 ;  /* 0x000000ffff027224 */ /* 0x004fc400078e000a */
[----:B------:R-:W-:Y:S02]  /*24fc0*/  IMAD.MOV.U32 R3, RZ, RZ, R32 ;  /* 0x000000ffff037224 */ /* 0x000fe400078e0020 */
[----:B-1----:R-:W2:Y:S04]  /*24fd0*/  LDL.LU R32, [R1+0x370] ;  /* 0x0003700001207983 */ /* 0x002ea80000300800 */
[----:B------:R-:W2:Y:S04]  /*24fe0*/  LDL.LU R10, [R1+0x3b0] ;  /* 0x0003b000010a7983 */ /* 0x000ea80000300800 */
[----:B------:R1:W-:Y:S01]  /*24ff0*/  LDGSTS.E [R12+0x29c00], [R2.64], P0 ;  /* 0x29c00000020c7fae */ /* 0x0003e20008121848 */
[----:B----4-:R-:W-:-:S02]  /*25000*/  IADD3 R33, P1, R33, UR7, RZ ;  /* 0x0000000721217c10 */ /* 0x010fc4000ff3e0ff */
[----:B------:R-:W-:Y:S02]  /*25010*/  IADD3 R30, P2, R30, UR7, RZ ;  /* 0x000000071e1e7c10 */ /* 0x000fe4000ff5e0ff */
[----:B------:R-:W-:Y:S01]  /*25020*/  IADD3.X R34, R34, UR6, RZ, P1, !PT ;  /* 0x0000000622227c10 */ /* 0x000fe20008ffe4ff */
[----:B------:R4:W-:Y:S01]  /*25030*/  STL [R1+0x5e8], R33 ;  /* 0x0005e82101007387 */ /* 0x0009e20000100800 */
[----:B------:R-:W-:-:S03]  /*25040*/  IADD3.X R31, R31, UR6, RZ, P2, !PT ;  /* 0x000000061f1f7c10 */ /* 0x000fc600097fe4ff */
[----:B------:R-:W-:Y:S01]  /*25050*/  STL [R1+0x5e4], R34 ;  /* 0x0005e42201007387 */ /* 0x000fe20000100800 */
[----:B-1----:R-:W-:Y:S02]  /*25060*/  IMAD.MOV.U32 R2, RZ, RZ, R33 ;  /* 0x000000ffff027224 */ /* 0x002fe400078e0021 */
[----:B------:R-:W-:Y:S01]  /*25070*/  IMAD.MOV.U32 R3, RZ, RZ, R34 ;  /* 0x000000ffff037224 */ /* 0x000fe200078e0022 */
[----:B------:R-:W-:Y:S04]  /*25080*/  STL [R1+0x628], R30 ;  /* 0x0006281e01007387 */ /* 0x000fe80000100800 */
[----:B------:R1:W-:Y:S04]  /*25090*/  STL [R1+0x624], R31 ;  /* 0x0006241f01007387 */ /* 0x0003e80000100800 */
[----:B----4-:R-:W4:Y:S04]  /*250a0*/  LDL.LU R33, [R1+0x36c] ;  /* 0x00036c0001217983 */ /* 0x010f280000300800 */
[----:B------:R1:W-:Y:S02]  /*250b0*/  LDGSTS.E [R12+0x2ac00], [R2.64], P0 ;  /* 0x2ac00000020c7fae */ /* 0x0003e40008121848 */
[----:B-1----:R-:W-:-:S02]  /*250c0*/  IMAD.MOV.U32 R3, RZ, RZ, R31 ;  /* 0x000000ffff037224 */ /* 0x002fc400078e001f */
[----:B------:R-:W4:Y:S01]  /*250d0*/  LDL.LU R31, [R1+0x3ac] ;  /* 0x0003ac00011f7983 */ /* 0x000f220000300800 */
[----:B------:R-:W-:Y:S01]  /*250e0*/  IADD3 R15, P1, R15, UR7, RZ ;  /* 0x000000070f0f7c10 */ /* 0x000fe2000ff3e0ff */
[----:B------:R-:W-:Y:S01]  /*250f0*/  IMAD.MOV.U32 R2, RZ, RZ, R30 ;  /* 0x000000ffff027224 */ /* 0x000fe200078e001e */
[----:B------:R-:W-:-:S03]  /*25100*/  IADD3 R14, P2, R14, UR7, RZ ;  /* 0x000000070e0e7c10 */ /* 0x000fc6000ff5e0ff */
[----:B------:R-:W-:Y:S04]  /*25110*/  STL [R1+0x668], R15 ;  /* 0x0006680f01007387 */ /* 0x000fe80000100800 */
[----:B------:R1:W-:Y:S02]  /*25120*/  LDGSTS.E [R12+0x2bc00], [R2.64], P0 ;  /* 0x2bc00000020c7fae */ /* 0x0003e40008121848 */
[----:B-1----:R-:W-:Y:S01]  /*25130*/  IMAD.MOV.U32 R2, RZ, RZ, R15 ;  /* 0x000000ffff027224 */ /* 0x002fe200078e000f */
[----:B------:R-:W-:-:S05]  /*25140*/  IADD3.X R29, R29, UR6, RZ, P1, !PT ;  /* 0x000000061d1d7c10 */ /* 0x000fca0008ffe4ff */
[----:B------:R1:W-:Y:S01]  /*25150*/  STL [R1+0x664], R29 ;  /* 0x0006641d01007387 */ /* 0x0003e20000100800 */
[----:B------:R-:W-:Y:S01]  /*25160*/  IADD3.X R28, R28, UR6, RZ, P2, !PT ;  /* 0x000000061c1c7c10 */ /* 0x000fe200097fe4ff */
[----:B------:R-:W-:Y:S02]  /*25170*/  IMAD.MOV.U32 R3, RZ, RZ, R29 ;  /* 0x000000ffff037224 */ /* 0x000fe400078e001d */
[----:B------:R-:W-:Y:S04]  /*25180*/  STL [R1+0x6a8], R14 ;  /* 0x0006a80e01007387 */ /* 0x000fe80000100800 */
[----:B------:R3:W-:Y:S04]  /*25190*/  LDGSTS.E [R12+0x2cc00], [R2.64], P0 ;  /* 0x2cc00000020c7fae */ /* 0x0007e80008121848 */
[----:B-1----:R-:W4:Y:S04]  /*251a0*/  LDL.LU R29, [R1+0x3f0] ;  /* 0x0003f000011d7983 */ /* 0x002f280000300800 */
[----:B------:R1:W-:Y:S01]  /*251b0*/  STL [R1+0x6a4], R28 ;  /* 0x0006a41c01007387 */ /* 0x0003e20000100800 */
[----:B---3--:R-:W-:-:S03]  /*251c0*/  IADD3 R11, P1, R11, UR7, RZ ;  /* 0x000000070b0b7c10 */ /* 0x008fc6000ff3e0ff */
[----:B------:R-:W4:Y:S01]  /*251d0*/  LDL.LU R15, [R1+0x430] ;  /* 0x00043000010f7983 */ /* 0x000f220000300800 */
[----:B------:R-:W-:-:S03]  /*251e0*/  IMAD.MOV.U32 R3, RZ, RZ, R28 ;  /* 0x000000ffff037224 */ /* 0x000fc600078e001c */
[----:B------:R-:W4:Y:S01]  /*251f0*/  LDL.LU R30, [R1+0x3ec] ;  /* 0x0003ec00011e7983 */ /* 0x000f220000300800 */
[----:B------:R-:W-:-:S03]  /*25200*/  IADD3 R8, P2, R8, UR7, RZ ;  /* 0x0000000708087c10 */ /* 0x000fc6000ff5e0ff */
[----:B-1----:R-:W4:Y:S01]  /*25210*/  LDL.LU R28, [R1+0x42c] ;  /* 0x00042c00011c7983 */ /* 0x002f220000300800 */
[----:B------:R-:W-:-:S03]  /*25220*/  IMAD.MOV.U32 R2, RZ, RZ, R14 ;  /* 0x000000ffff027224 */ /* 0x000fc600078e000e */
[----:B------:R-:W-:Y:S04]  /*25230*/  STL [R1+0x6e8], R11 ;  /* 0x0006e80b01007387 */ /* 0x000fe80000100800 */
[----:B------:R1:W-:Y:S02]  /*25240*/  LDGSTS.E [R12+0x2dc00], [R2.64], P0 ;  /* 0x2dc00000020c7fae */ /* 0x0003e40008121848 */
[----:B-1----:R-:W-:Y:S01]  /*25250*/  IMAD.MOV.U32 R2, RZ, RZ, R11 ;  /* 0x000000ffff027224 */ /* 0x002fe200078e000b */
[----:B------:R-:W-:Y:S02]  /*25260*/  LOP3.LUT R34, R252, 0x70, RZ, 0x3c, !PT ;  /* 0x00000070fc227812 */ /* 0x000fe400078e3cff */
[----:B-----5:R-:W-:-:S05]  /*25270*/  IADD3.X R13, R13, UR6, RZ, P1, !PT ;  /* 0x000000060d0d7c10 */ /* 0x020fca0008ffe4ff */
[----:B------:R1:W-:Y:S01]  /*25280*/  STL [R1+0x6e4], R13 ;  /* 0x0006e40d01007387 */ /* 0x0003e20000100800 */
[----:B------:R-:W-:-:S03]  /*25290*/  IADD3.X R9, R9, UR6, RZ, P2, !PT ;  /* 0x0000000609097c10 */ /* 0x000fc600097fe4ff */
[----:B------:R-:W-:Y:S01]  /*252a0*/  STL [R1+0x728], R8 ;  /* 0x0007280801007387 */ /* 0x000fe20000100800 */
[----:B------:R-:W-:-:S03]  /*252b0*/  IMAD.MOV.U32 R3, RZ, RZ, R13 ;  /* 0x000000ffff037224 */ /* 0x000fc600078e000d */
[----:B------:R5:W-:Y:S04]  /*252c0*/  STL [R1+0x724], R9 ;  /* 0x0007240901007387 */ /* 0x000be80000100800 */
[----:B------:R-:W3:Y:S04]  /*252d0*/  LDL.LU R14, [R1+0x46c] ;  /* 0x00046c00010e7983 */ /* 0x000ee80000300800 */
[----:B-1----:R-:W3:Y:S04]  /*252e0*/  LDL.LU R13, [R1+0x470] ;  /* 0x00047000010d7983 */ /* 0x002ee80000300800 */
[----:B------:R1:W-:Y:S04]  /*252f0*/  LDGSTS.E [R12+0x2ec00], [R2.64], P0 ;  /* 0x2ec00000020c7fae */ /* 0x0003e80008121848 */
[----:B------:R-:W3:Y:S01]  /*25300*/  LDL.LU R11, [R1+0x4ac] ;  /* 0x0004ac00010b7983 */ /* 0x000ee20000300800 */
[----:B--2---:R-:W-:Y:S01]  /*25310*/  IADD3 R32, P1, R32, UR7, RZ ;  /* 0x0000000720207c10 */ /* 0x004fe2000ff3e0ff */
[----:B-1----:R-:W-:-:S02]  /*25320*/  IMAD.MOV.U32 R3, RZ, RZ, R9 ;  /* 0x000000ffff037224 */ /* 0x002fc400078e0009 */
[----:B-----5:R-:W2:Y:S01]  /*25330*/  LDL.LU R9, [R1+0x4b0] ;  /* 0x0004b00001097983 */ /* 0x020ea20000300800 */
[----:B------:R-:W-:Y:S01]  /*25340*/  IMAD.MOV.U32 R2, RZ, RZ, R8 ;  /* 0x000000ffff027224 */ /* 0x000fe200078e0008 */
[----:B------:R-:W-:Y:S01]  /*25350*/  IADD3 R10, P2, R10, UR7, RZ ;  /* 0x000000070a0a7c10 */ /* 0x000fe2000ff5e0ff */
[----:B------:R-:W-:-:S03]  /*25360*/  IMAD.U32 R8, RZ, RZ, UR5 ;  /* 0x00000005ff087e24 */ /* 0x000fc6000f8e00ff */
[----:B------:R1:W-:Y:S01]  /*25370*/  LDGSTS.E [R12+0x2fc00], [R2.64], P0 ;  /* 0x2fc00000020c7fae */ /* 0x0003e20008121848 */
[----:B------:R-:W-:-:S03]  /*25380*/  IMAD R8, R8, 0x10000, R34 ;  /* 0x0001000008087824 */ /* 0x000fc600078e0222 */
[----:B------:R-:W-:Y:S01]  /*25390*/  STL [R1+0x370], R32 ;  /* 0x0003702001007387 */ /* 0x000fe20000100800 */
[----:B----4-:R-:W-:Y:S01]  /*253a0*/  IADD3.X R33, R33, UR6, RZ, P1, !PT ;  /* 0x0000000621217c10 */ /* 0x010fe20008ffe4ff */
[----:B-1----:R-:W-:Y:S02]  /*253b0*/  IMAD.MOV.U32 R2, RZ, RZ, R32 ;  /* 0x000000ffff027224 */ /* 0x002fe400078e0020 */
[----:B------:R1:W-:Y:S02]  /*253c0*/  STL [R1+0x3b0], R10 ;  /* 0x0003b00a01007387 */ /* 0x0003e40000100800 */
[----:B------:R-:W-:Y:S02]  /*253d0*/  IMAD.MOV.U32 R3, RZ, RZ, R33 ;  /* 0x000000ffff037224 */ /* 0x000fe400078e0021 */
[----:B------:R4:W-:Y:S04]  /*253e0*/  STL [R1+0x36c], R33 ;  /* 0x00036c2101007387 */ /* 0x0009e80000100800 */
[----:B------:R5:W-:Y:S01]  /*253f0*/  LDGSTS.E [R8+0x20e00], [R2.64], P0 ;  /* 0x20e0000002087fae */ /* 0x000be20008121848 */
[----:B------:R-:W-:Y:S01]  /*25400*/  IADD3.X R31, R31, UR6, RZ, P2, !PT ;  /* 0x000000061f1f7c10 */ /* 0x000fe200097fe4ff */
[----:B-----5:R-:W-:-:S04]  /*25410*/  IMAD.MOV.U32 R2, RZ, RZ, R10 ;  /* 0x000000ffff027224 */ /* 0x020fc800078e000a */
[----:B------:R5:W-:Y:S04]  /*25420*/  STL [R1+0x3ac], R31 ;  /* 0x0003ac1f01007387 */ /* 0x000be80000100800 */
[----:B------:R-:W2:Y:S04]  /*25430*/  LDL.LU R12, [R1+0x4ec] ;  /* 0x0004ec00010c7983 */ /* 0x000ea80000300800 */
[----:B-1----:R-:W2:Y:S04]  /*25440*/  LDL.LU R10, [R1+0x4f0] ;  /* 0x0004f000010a7983 */ /* 0x002ea80000300800 */
[----:B------:R-:W2:Y:S04]  /*25450*/  LDL.LU R46, [R1+0x52c] ;  /* 0x00052c00012e7983 */ /* 0x000ea80000300800 */
[----:B------:R-:W2:Y:S01]  /*25460*/  LDL.LU R45, [R1+0x530] ;  /* 0x00053000012d7983 */ /* 0x000ea20000300800 */
[----:B------:R-:W-:-:S05]  /*25470*/  IMAD.MOV.U32 R3, RZ, RZ, R31 ;  /* 0x000000ffff037224 */ /* 0x000fca00078e001f */
[----:B------:R1:W-:Y:S01]  /*25480*/  LDGSTS.E [R8+0x21e00], [R2.64], P0 ;  /* 0x21e0000002087fae */ /* 0x0003e20008121848 */
[----:B------:R-:W-:Y:S02]  /*25490*/  IADD3 R29, P1, R29, UR7, RZ ;  /* 0x000000071d1d7c10 */ /* 0x000fe4000ff3e0ff */
[----:B------:R-:W-:Y:S02]  /*254a0*/  IADD3 R15, P2, R15, UR7, RZ ;  /* 0x000000070f0f7c10 */ /* 0x000fe4000ff5e0ff */
[----:B------:R-:W-:Y:S01]  /*254b0*/  IADD3.X R30, R30, UR6, RZ, P1, !PT ;  /* 0x000000061e1e7c10 */ /* 0x000fe20008ffe4ff */
[----:B------:R1:W-:Y:S01]  /*254c0*/  STL [R1+0x3f0], R29 ;  /* 0x0003f01d01007387 */ /* 0x0003e20000100800 */
[----:B------:R-:W-:-:S03]  /*254d0*/  IADD3.X R28, R28, UR6, RZ, P2, !PT ;  /* 0x000000061c1c7c10 */ /* 0x000fc600097fe4ff */
[----:B------:R1:W-:Y:S04]  /*254e0*/  STL [R1+0x3ec], R30 ;  /* 0x0003ec1e01007387 */ /* 0x0003e80000100800 */
[----:B------:R-:W-:Y:S04]  /*254f0*/  STL [R1+0x430], R15 ;  /* 0x0004300f01007387 */ /* 0x000fe80000100800 */
[----:B------:R1:W-:Y:S04]  /*25500*/  STL [R1+0x42c], R28 ;  /* 0x00042c1c01007387 */ /* 0x0003e80000100800 */
[----:B------:R-:W2:Y:S04]  /*25510*/  LDL.LU R44, [R1+0x56c] ;  /* 0x00056c00012c7983 */ /* 0x000ea80000300800 */
[----:B------:R-:W2:Y:S04]  /*25520*/  LDL.LU R35, [R1+0x570] ;  /* 0x0005700001237983 */ /* 0x000ea80000300800 */
[----:B------:R-:W2:Y:S04]  /*25530*/  LDL.LU R34, [R1+0x5ac] ;  /* 0x0005ac0001227983 */ /* 0x000ea80000300800 */
[----:B----4-:R-:W4:Y:S01]  /*25540*/  LDL.LU R33, [R1+0x5b0] ;  /* 0x0005b00001217983 */ /* 0x010f220000300800 */
[----:B-1----:R-:W-:-:S03]  /*25550*/  IMAD.MOV.U32 R2, RZ, RZ, R29 ;  /* 0x000000ffff027224 */ /* 0x002fc600078e001d */
[----:B-----5:R-:W5:Y:S01]  /*25560*/  LDL.LU R31, [R1+0x5f0] ;  /* 0x0005f000011f7983 */ /* 0x020f620000300800 */
[----:B------:R-:W-:-:S03]  /*25570*/  IMAD.MOV.U32 R3, RZ, RZ, R30 ;  /* 0x000000ffff037224 */ /* 0x000fc600078e001e */
[----:B------:R-:W5:Y:S04]  /*25580*/  LDL.LU R29, [R1+0x630] ;  /* 0x00063000011d7983 */ /* 0x000f680000300800 */
[----:B------:R1:W-:Y:S02]  /*25590*/  LDGSTS.E [R8+0x22e00], [R2.64], P0 ;  /* 0x22e0000002087fae */ /* 0x0003e40008121848 */
[----:B-1----:R-:W-:Y:S02]  /*255a0*/  IMAD.MOV.U32 R2, RZ, RZ, R15 ;  /* 0x000000ffff027224 */ /* 0x002fe400078e000f */
[----:B------:R-:W-:-:S05]  /*255b0*/  IMAD.MOV.U32 R3, RZ, RZ, R28 ;  /* 0x000000ffff037224 */ /* 0x000fca00078e001c */
[----:B------:R1:W-:Y:S01]  /*255c0*/  LDGSTS.E [R8+0x23e00], [R2.64], P0 ;  /* 0x23e0000002087fae */ /* 0x0003e20008121848 */
[----:B---3--:R-:W-:-:S04]  /*255d0*/  IADD3 R13, P1, R13, UR7, RZ ;  /* 0x000000070d0d7c10 */ /* 0x008fc8000ff3e0ff */
[----:B------:R-:W-:Y:S01]  /*255e0*/  IADD3.X R14, R14, UR6, RZ, P1, !PT ;  /* 0x000000060e0e7c10 */ /* 0x000fe20008ffe4ff */
[----:B------:R-:W-:Y:S04]  /*255f0*/  STL [R1+0x470], R13 ;  /* 0x0004700d01007387 */ /* 0x000fe80000100800 */
[----:B------:R3:W-:Y:S01]  /*25600*/  STL [R1+0x46c], R14 ;  /* 0x00046c0e01007387 */ /* 0x0007e20000100800 */
[----:B--2---:R-:W-:-:S04]  /*25610*/  IADD3 R9, P2, R9, UR7, RZ ;  /* 0x0000000709097c10 */ /* 0x004fc8000ff5e0ff */
[----:B------:R-:W-:Y:S01]  /*25620*/  IADD3.X R11, R11, UR6, RZ, P2, !PT ;  /* 0x000000060b0b7c10 */ /* 0x000fe200097fe4ff */
[----:B------:R-:W-:Y:S04]  /*25630*/  STL [R1+0x4b0], R9 ;  /* 0x0004b00901007387 */ /* 0x000fe80000100800 */
[----:B------:R-:W2:Y:S04]  /*25640*/  LDL.LU R32, [R1+0x5ec] ;  /* 0x0005ec0001207983 */ /* 0x000ea80000300800 */
[----:B------:R3:W-:Y:S04]  /*25650*/  STL [R1+0x4ac], R11 ;  /* 0x0004ac0b01007387 */ /* 0x0007e80000100800 */
[----:B------:R-:W2:Y:S04]  /*25660*/  LDL.LU R30, [R1+0x62c] ;  /* 0x00062c00011e7983 */ /* 0x000ea80000300800 */
[----:B------:R-:W2:Y:S01]  /*25670*/  LDL.LU R28, [R1+0x66c] ;  /* 0x00066c00011c7983 */ /* 0x000ea20000300800 */
[----:B-1----:R-:W-:-:S03]  /*25680*/  IMAD.MOV.U32 R2, RZ, RZ, R13 ;  /* 0x000000ffff027224 */ /* 0x002fc600078e000d */
[----:B------:R-:W2:Y:S01]  /*25690*/  LDL.LU R15, [R1+0x670] ;  /* 0x00067000010f7983 */ /* 0x000ea20000300800 */
[----:B------:R-:W-:-:S03]  /*256a0*/  IMAD.MOV.U32 R3, RZ, RZ, R14 ;  /* 0x000000ffff037224 */ /* 0x000fc600078e000e */
[----:B---3--:R-:W3:Y:S04]  /*256b0*/  LDL.LU R14, [R1+0x6ac] ;  /* 0x0006ac00010e7983 */ /* 0x008ee80000300800 */
[----:B------:R-:W3:Y:S04]  /*256c0*/  LDL.LU R13, [R1+0x6b0] ;  /* 0x0006b000010d7983 */ /* 0x000ee80000300800 */
[----:B------:R1:W-:Y:S01]  /*256d0*/  LDGSTS.E [R8+0x24e00], [R2.64], P0 ;  /* 0x24e0000002087fae */ /* 0x0003e20008121848 */
[----:B------:R-:W-:Y:S01]  /*256e0*/  IADD3 R10, P1, R10, UR7, RZ ;  /* 0x000000070a0a7c10 */ /* 0x000fe2000ff3e0ff */
[----:B-1----:R-:W-:-:S02]  /*256f0*/  IMAD.MOV.U32 R2, RZ, RZ, R9 ;  /* 0x000000ffff027224 */ /* 0x002fc400078e0009 */
[----:B------:R-:W-:Y:S01]  /*25700*/  IMAD.MOV.U32 R3, RZ, RZ, R11 ;  /* 0x000000ffff037224 */ /* 0x000fe200078e000b */
[----:B------:R-:W-:Y:S01]  /*25710*/  IADD3.X R12, R12, UR6, RZ, P1, !PT ;  /* 0x000000060c0c7c10 */ /* 0x000fe20008ffe4ff */
[----:B------:R-:W3:Y:S01]  /*25720*/  LDL.LU R11, [R1+0x6f0] ;  /* 0x0006f000010b7983 */ /* 0x000ee20000300800 */
[----:B------:R-:W-:-:S03]  /*25730*/  IADD3 R45, P2, R45, UR7, RZ ;  /* 0x000000072d2d7c10 */ /* 0x000fc6000ff5e0ff */
[----:B------:R-:W3:Y:S04]  /*25740*/  LDL.LU R9, [R1+0x730] ;  /* 0x0007300001097983 */ /* 0x000ee80000300800 */
[----:B------:R-:W-:Y:S04]  /*25750*/  STL [R1+0x4f0], R10 ;  /* 0x0004f00a01007387 */ /* 0x000fe80000100800 */
[----:B------:R1:W-:Y:S04]  /*25760*/  LDGSTS.E [R8+0x25e00], [R2.64], P0 ;  /* 0x25e0000002087fae */ /* 0x0003e80008121848 */
[----:B------:R1:W-:Y:S04]  /*25770*/  STL [R1+0x4ec], R12 ;  /* 0x0004ec0c01007387 */ /* 0x0003e80000100800 */
[----:B------:R-:W-:Y:S01]  /*25780*/  STL [R1+0x530], R45 ;  /* 0x0005302d01007387 */ /* 0x000fe20000100800 */
[----:B-1----:R-:W-:-:S03]  /*25790*/  IMAD.MOV.U32 R3, RZ, RZ, R12 ;  /* 0x000000ffff037224 */ /* 0x002fc600078e000c */
[----:B------:R-:W3:Y:S01]  /*257a0*/  LDL.LU R12, [R1+0x6ec] ;  /* 0x0006ec00010c7983 */ /* 0x000ee20000300800 */
[----:B------:R-:W-:Y:S01]  /*257b0*/  IADD3.X R46, R46, UR6, RZ, P2, !PT ;  /* 0x000000062e2e7c10 */ /* 0x000fe200097fe4ff */
[----:B------:R-:W-:-:S04]  /*257c0*/  IMAD.MOV.U32 R2, RZ, RZ, R10 ;  /* 0x000000ffff027224 */ /* 0x000fc800078e000a */
[----:B------:R-:W-:Y:S04]  /*257d0*/  STL [R1+0x52c], R46 ;  /* 0x00052c2e01007387 */ /* 0x000fe80000100800 */
[----:B------:R-:W3:Y:S04]  /*257e0*/  LDL.LU R10, [R1+0x72c] ;  /* 0x00072c00010a7983 */ /* 0x000ee80000300800 */
[----:B------:R1:W-:Y:S02]  /*257f0*/  LDGSTS.E [R8+0x26e00], [R2.64], P0 ;  /* 0x26e0000002087fae */ /* 0x0003e40008121848 */
[----:B-1----:R-:W-:-:S02]  /*25800*/  IMAD.MOV.U32 R2, RZ, RZ, R45 ;  /* 0x000000ffff027224 */ /* 0x002fc400078e002d */
[----:B------:R-:W-:-:S05]  /*25810*/  IMAD.MOV.U32 R3, RZ, RZ, R46 ;  /* 0x000000ffff037224 */ /* 0x000fca00078e002e */
[----:B------:R1:W-:Y:S01]  /*25820*/  LDGSTS.E [R8+0x27e00], [R2.64], P0 ;  /* 0x27e0000002087fae */ /* 0x0003e20008121848 */
[----:B------:R-:W-:-:S04]  /*25830*/  IADD3 R35, P1, R35, UR7, RZ ;  /* 0x0000000723237c10 */ /* 0x000fc8000ff3e0ff */
[----:B------:R-:W-:Y:S01]  /*25840*/  IADD3.X R44, R44, UR6, RZ, P1, !PT ;  /* 0x000000062c2c7c10 */ /* 0x000fe20008ffe4ff */
[----:B-1----:R-:W-:Y:S01]  /*25850*/  IMAD.MOV.U32 R2, RZ, RZ, R35 ;  /* 0x000000ffff027224 */ /* 0x002fe200078e0023 */
[----:B----4-:R-:W-:-:S03]  /*25860*/  IADD3 R33, P2, R33, UR7, RZ ;  /* 0x0000000721217c10 */ /* 0x010fc6000ff5e0ff */
[----:B------:R-:W-:Y:S01]  /*25870*/  IMAD.MOV.U32 R3, RZ, RZ, R44 ;  /* 0x000000ffff037224 */ /* 0x000fe200078e002c */
[----:B------:R-:W-:Y:S02]  /*25880*/  IADD3.X R34, R34, UR6, RZ, P2, !PT ;  /* 0x0000000622227c10 */ /* 0x000fe400097fe4ff */
[----:B-----5:R-:W-:Y:S02]  /*25890*/  IADD3 R31, P1, R31, UR7, RZ ;  /* 0x000000071f1f7c10 */ /* 0x020fe4000ff3e0ff */
[----:B------:R1:W-:Y:S01]  /*258a0*/  LDGSTS.E [R8+0x28e00], [R2.64], P0 ;  /* 0x28e0000002087fae */ /* 0x0003e20008121848 */
[----:B------:R-:W-:Y:S01]  /*258b0*/  IADD3 R29, P2, R29, UR7, RZ ;  /* 0x000000071d1d7c10 */ /* 0x000fe2000ff5e0ff */
[----:B-1----:R-:W-:Y:S02]  /*258c0*/  IMAD.MOV.U32 R2, RZ, RZ, R33 ;  /* 0x000000ffff027224 */ /* 0x002fe400078e0021 */
[----:B------:R-:W-:-:S05]  /*258d0*/  IMAD.MOV.U32 R3, RZ, RZ, R34 ;  /* 0x000000ffff037224 */ /* 0x000fca00078e0022 */
[----:B------:R1:W-:Y:S02]  /*258e0*/  LDGSTS.E [R8+0x29e00], [R2.64], P0 ;  /* 0x29e0000002087fae */ /* 0x0003e40008121848 */
[----:B-1----:R-:W-:Y:S02]  /*258f0*/  IMAD.MOV.U32 R2, RZ, RZ, R31 ;  /* 0x000000ffff027224 */ /* 0x002fe400078e001f */
[----:B------:R-:W-:Y:S04]  /*25900*/  STL [R1+0x570], R35 ;  /* 0x0005702301007387 */ /* 0x000fe80000100800 */
[----:B------:R-:W-:Y:S04]  /*25910*/  STL [R1+0x56c], R44 ;  /* 0x00056c2c01007387 */ /* 0x000fe80000100800 */
[----:B------:R-:W-:Y:S01]  /*25920*/  STL [R1+0x5b0], R33 ;  /* 0x0005b02101007387 */ /* 0x000fe20000100800 */
[----:B------:R-:W-:-:S03]  /*25930*/  IMAD.MOV.U32 R196, RZ, RZ, 0x7f ;  /* 0x0000007fffc47424 */ /* 0x000fc600078e00ff */
[----:B------:R-:W-:Y:S04]  /*25940*/  STL [R1+0x5ac], R34 ;  /* 0x0005ac2201007387 */ /* 0x000fe80000100800 */
[----:B------:R-:W-:Y:S01]  /*25950*/  STL [R1+0x5f0], R31 ;  /* 0x0005f01f01007387 */ /* 0x000fe20000100800 */
[----:B------:R-:W-:Y:S02]  /*25960*/  IADD3 R196, R196, c[0x0][0x180], RZ ;  /* 0x00006000c4c47a10 */ /* 0x000fe40007ffe0ff */
[----:B------:R-:W-:Y:S01]  /*25970*/  IADD3 R200, R200, 0x1, RZ ;  /* 0x00000001c8c87810 */ /* 0x000fe20007ffe0ff */
[C---:B------:R-:W-:Y:S08]  /*25980*/  HMMA.1688.F32.TF32 R100, R120.reuse, R50, R100 ;  /* 0x000000327864723c */ /* 0x040ff00000081064 */
[C---:B------:R-:W-:Y:S08]  /*25990*/  HMMA.1688.F32.TF32 R104, R120.reuse, R58, R104 ;  /* 0x0000003a7868723c */ /* 0x040ff00000081068 */
[----:B------:R-:W-:Y:S08]  /*259a0*/  HMMA.1688.F32.TF32 R108, R120, R62, R108 ;  /* 0x0000003e786c723c */ /* 0x000ff0000008106c */
[C---:B------:R-:W-:Y:S08]  /*259b0*/  HMMA.1688.F32.TF32 R156, R112.reuse, R50, R156 ;  /* 0x00000032709c723c */ /* 0x040ff0000008109c */
[C---:B------:R-:W-:Y:S08]  /*259c0*/  HMMA.1688.F32.TF32 R152, R112.reuse, R58, R152 ;  /* 0x0000003a7098723c */ /* 0x040ff00000081098 */
[----:B------:R-:W-:Y:S08]  /*259d0*/  HMMA.1688.F32.TF32 R148, R112, R62, R148 ;  /* 0x0000003e7094723c */ /* 0x000ff00000081094 */
[----:B------:R-:W-:Y:S01]  /*259e0*/  HMMA.1688.F32.TF32 R172, R96, R50, R172 ;  /* 0x0000003260ac723c */ /* 0x000fe200000810ac */
[----:B--2---:R-:W-:-:S05]  /*259f0*/  IADD3.X R32, R32, UR6, RZ, P1, !PT ;  /* 0x0000000620207c10 */ /* 0x004fca0008ffe4ff */
[----:B------:R-:W-:Y:S01]  /*25a00*/  IMAD.MOV.U32 R3, RZ, RZ, R32 ;  /* 0x000000ffff037224 */ /* 0x000fe200078e0020 */
[----:B------:R-:W-:-:S04]  /*25a10*/  IADD3.X R30, R30, UR6, RZ, P2, !PT ;  /* 0x000000061e1e7c10 */ /* 0x000fc800097fe4ff */
[----:B------:R1:W-:Y:S01]  /*25a20*/  LDGSTS.E [R8+0x2ae00], [R2.64], P0 ;  /* 0x2ae0000002087fae */ /* 0x0003e20008121848 */
[----:B------:R-:W-:-:S04]  /*25a30*/  IADD3 R15, P1, R15, UR7, RZ ;  /* 0x000000070f0f7c10 */ /* 0x000fc8000ff3e0ff */
[----:B------:R-:W-:Y:S01]  /*25a40*/  IADD3.X R28, R28, UR6, RZ, P1, !PT ;  /* 0x000000061c1c7c10 */ /* 0x000fe20008ffe4ff */
[----:B-1----:R-:W-:Y:S02]  /*25a50*/  IMAD.MOV.U32 R2, RZ, RZ, R29 ;  /* 0x000000ffff027224 */ /* 0x002fe400078e001d */
[----:B------:R-:W-:Y:S01]  /*25a60*/  IMAD.MOV.U32 R3, RZ, RZ, R30 ;  /* 0x000000ffff037224 */ /* 0x000fe200078e001e */
[----:B---3--:R-:W-:-:S04]  /*25a70*/  IADD3 R13, P2, R13, UR7, RZ ;  /* 0x000000070d0d7c10 */ /* 0x008fc8000ff5e0ff */
[----:B------:R1:W-:Y:S01]  /*25a80*/  LDGSTS.E [R8+0x2be00], [R2.64], P0 ;  /* 0x2be0000002087fae */ /* 0x0003e20008121848 */
[----:B------:R-:W-:Y:S01]  /*25a90*/  IADD3.X R14, R14, UR6, RZ, P2, !PT ;  /* 0x000000060e0e7c10 */ /* 0x000fe200097fe4ff */
[----:B-1----:R-:W-:Y:S02]  /*25aa0*/  IMAD.MOV.U32 R2, RZ, RZ, R15 ;  /* 0x000000ffff027224 */ /* 0x002fe400078e000f */
[----:B------:R-:W-:Y:S01]  /*25ab0*/  IMAD.MOV.U32 R3, RZ, RZ, R28 ;  /* 0x000000ffff037224 */ /* 0x000fe200078e001c */
[----:B------:R-:W-:-:S04]  /*25ac0*/  IADD3 R11, P1, R11, UR7, RZ ;  /* 0x000000070b0b7c10 */ /* 0x000fc8000ff3e0ff */
[----:B------:R1:W-:Y:S04]  /*25ad0*/  LDGSTS.E [R8+0x2ce00], [R2.64], P0 ;  /* 0x2ce0000002087fae */ /* 0x0003e80008121848 */
[----:B------:R-:W-:Y:S01]  /*25ae0*/  STL [R1+0x5ec], R32 ;  /* 0x0005ec2001007387 */ /* 0x000fe20000100800 */
[----:B------:R-:W-:-:S03]  /*25af0*/  IADD3 R9, P2, R9, UR7, RZ ;  /* 0x0000000709097c10 */ /* 0x000fc6000ff5e0ff */
[----:B------:R-:W-:Y:S01]  /*25b00*/  STL [R1+0x630], R29 ;  /* 0x0006301d01007387 */ /* 0x000fe20000100800 */
[----:B-1----:R-:W-:Y:S02]  /*25b10*/  IMAD.MOV.U32 R2, RZ, RZ, R13 ;  /* 0x000000ffff027224 */ /* 0x002fe400078e000d */
[----:B------:R-:W-:Y:S01]  /*25b20*/  IMAD.MOV.U32 R3, RZ, RZ, R14 ;  /* 0x000000ffff037224 */ /* 0x000fe200078e000e */
[----:B------:R-:W-:Y:S04]  /*25b30*/  STL [R1+0x62c], R30 ;  /* 0x00062c1e01007387 */ /* 0x000fe80000100800 */
[----:B------:R1:W-:Y:S01]  /*25b40*/  LDGSTS.E [R8+0x2de00], [R2.64], P0 ;  /* 0x2de0000002087fae */ /* 0x0003e20008121848 */
[----:B------:R-:W-:-:S03]  /*25b50*/  IADD3.X R12, R12, UR6, RZ, P1, !PT ;  /* 0x000000060c0c7c10 */ /* 0x000fc60008ffe4ff */
[----:B------:R-:W-:Y:S04]  /*25b60*/  STL [R1+0x670], R15 ;  /* 0x0006700f01007387 */ /* 0x000fe80000100800 */
[----:B------:R-:W-:Y:S01]  /*25b70*/  STL [R1+0x66c], R28 ;  /* 0x00066c1c01007387 */ /* 0x000fe20000100800 */
[----:B-1----:R-:W-:Y:S02]  /*25b80*/  IMAD.MOV.U32 R2, RZ, RZ, R11 ;  /* 0x000000ffff027224 */ /* 0x002fe400078e000b */
[----:B------:R-:W-:Y:S01]  /*25b90*/  IMAD.MOV.U32 R3, RZ, RZ, R12 ;  /* 0x000000ffff037224 */ /* 0x000fe200078e000c */
[----:B------:R-:W-:Y:S04]  /*25ba0*/  STL [R1+0x6b0], R13 ;  /* 0x0006b00d01007387 */ /* 0x000fe80000100800 */
[----:B------:R-:W-:Y:S04]  /*25bb0*/  STL [R1+0x6ac], R14 ;  /* 0x0006ac0e01007387 */ /* 0x000fe80000100800 */
[----:B------:R-:W-:Y:S01]  /*25bc0*/  STL [R1+0x6f0], R11 ;  /* 0x0006f00b01007387 */ /* 0x000fe20000100800 */
[----:B------:R-:W-:-:S03]  /*25bd0*/  IADD3.X R10, R10, UR6, RZ, P2, !PT ;  /* 0x000000060a0a7c10 */ /* 0x000fc600097fe4ff */
[----:B------:R-:W-:Y:S04]  /*25be0*/  STL [R1+0x6ec], R12 ;  /* 0x0006ec0c01007387 */ /* 0x000fe80000100800 */
[----:B------:R1:W-:Y:S04]  /*25bf0*/  LDGSTS.E [R8+0x2ee00], [R2.64], P0 ;  /* 0x2ee0000002087fae */ /* 0x0003e80008121848 */
[----:B------:R2:W-:Y:S01]  /*25c00*/  STL [R1+0x730], R9 ;  /* 0x0007300901007387 */ /* 0x0005e20000100800 */
[----:B-1----:R-:W-:Y:S01]  /*25c10*/  IMAD.MOV.U32 R2, RZ, RZ, R9 ;  /* 0x000000ffff027224 */ /* 0x002fe200078e0009 */
[----:B--2---:R-:W-:Y:S01]  /*25c20*/  SHF.R.S32.HI R9, RZ, 0x1f, R196 ;  /* 0x0000001fff097819 */ /* 0x004fe200000114c4 */
[----:B------:R-:W-:-:S03]  /*25c30*/  IMAD.MOV.U32 R3, RZ, RZ, R10 ;  /* 0x000000ffff037224 */ /* 0x000fc600078e000a */
[----:B------:R-:W-:Y:S01]  /*25c40*/  LEA.HI R9, R9, R196, RZ, 0x7 ;  /* 0x000000c409097211 */ /* 0x000fe200078f38ff */
[----:B------:R1:W-:Y:S03]  /*25c50*/  STL [R1+0x72c], R10 ;  /* 0x00072c0a01007387 */ /* 0x0003e60000100800 */
[----:B------:R-:W-:Y:S01]  /*25c60*/  SHF.R.S32.HI R9, RZ, 0x7, R9 ;  /* 0x00000007ff097819 */ /* 0x000fe20000011409 */
[----:B------:R1:W-:Y:S03]  /*25c70*/  LDGSTS.E [R8+0x2fe00], [R2.64], P0 ;  /* 0x2fe0000002087fae */ /* 0x0003e60008121848 */
[----:B------:R-:W-:Y:S01]  /*25c80*/  ISETP.NE.U32.AND P0, PT, R200, R9, PT ;  /* 0x00000009c800720c */ /* 0x000fe20003f05070 */
[C---:B------:R-:W-:Y:S01]  /*25c90*/  HMMA.1688.F32.TF32 R72, R96.reuse, R58, R72 ;  /* 0x0000003a6048723c */ /* 0x040fe20000081048 */
[----:B------:R-:W0:Y:S07]  /*25ca0*/  LDGDEPBAR ;  /* 0x00000000000079af */ /* 0x000e2e0000000000 */
[----:B------:R-:W-:Y:S04]  /*25cb0*/  HMMA.1688.F32.TF32 R76, R96, R62, R76 ;  /* 0x0000003e604c723c */ /* 0x000fe8000008104c */
[----:B-1----:R-:W-:Y:S01]  /*25cc0*/  @!P0 CALL.REL.NOINC `(.L_x_0) ;  /* 0x0000001000008944 */ /* 0x002fe20003c00000 */
[----:B------:R-:W-:Y:S05]  /*25cd0*/  BRA `(.L_x_1) ;  /* 0xffff1d2000007947 */ /* 0x000fea000383ffff */
.L_x_0:
[----:B------:R-:W2:Y:S01]  /*25ce0*/  LDL.LU R11, [R1+0x820] ;  /* 0x00082000010b7983 */ /* 0x000ea20000300800 */
[----:B------:R-:W-:-:S04]  /*25cf0*/  DEPBAR.LE SB0, 0x0 ;  /* 0x000080000000791a */ /* 0x000fc80000000000 */
[----:B------:R-:W3:Y:S04]  /*25d00*/  LDL.LU R10, [R1+0x81c] ;  /* 0x00081c00010a7983 */ /* 0x000ee80000300800 */
[----:B-----5:R-:W4:Y:S04]  /*25d10*/  LDL.LU R9, [R1+0x818] ;  /* 0x0008180001097983 */ /* 0x020f280000300800 */
[----:B------:R-:W2:Y:S04]  /*25d20*/  LDL.LU R176, [R1+0x7b8] ;  /* 0x0007b80001b07983 */ /* 0x000ea80000300800 */
[----:B------:R-:W1:Y:S01]  /*25d30*/  S2R R12, SR_TID.X ;  /* 0x00000000000c7919 */ /* 0x000e620000002100 */
[----:B------:R-:W-:-:S02]  /*25d40*/  IMAD.MOV.U32 R14, RZ, RZ, R152 ;  /* 0x000000ffff0e7224 */ /* 0x000fc400078e0098 */
[----:B------:R-:W-:Y:S02]  /*25d50*/  IMAD.MOV.U32 R15, RZ, RZ, R153 ;  /* 0x000000ffff0f7224 */ /* 0x000fe400078e0099 */
[C---:B-1----:R-:W-:Y:S02]  /*25d60*/  IMAD.SHL.U32 R2, R12.reuse, 0x200, RZ ;  /* 0x000002000c027824 */ /* 0x042fe400078e00ff */
[----:B------:R-:W-:-:S03]  /*25d70*/  IMAD.SHL.U32 R0, R12, 0x20, RZ ;  /* 0x000000200c007824 */ /* 0x000fc600078e00ff */
[----:B------:R-:W-:Y:S01]  /*25d80*/  LOP3.LUT R2, R2, 0x3000, RZ, 0xc0, !PT ;  /* 0x0000300002027812 */ /* 0x000fe200078ec0ff */
[----:B------:R-:W-:-:S03]  /*25d90*/  IMAD.SHL.U32 R8, R12, 0x4, RZ ;  /* 0x000000040c087824 */ /* 0x000fc600078e00ff */
[----:B------:R-:W-:Y:S01]  /*25da0*/  LOP3.LUT R2, R2, 0x60, R0, 0xf8, !PT ;  /* 0x0000006002027812 */ /* 0x000fe200078ef800 */
[C---:B------:R-:W-:Y:S02]  /*25db0*/  IMAD.SHL.U32 R0, R12.reuse, 0x800, RZ ;  /* 0x000008000c007824 */ /* 0x040fe400078e00ff */
[C---:B------:R-:W-:Y:S01]  /*25dc0*/  IMAD.SHL.U32 R3, R12.reuse, 0x40, RZ ;  /* 0x000000400c037824 */ /* 0x040fe200078e00ff */
[----:B------:R-:W-:Y:S02]  /*25dd0*/  LOP3.LUT R12, R12, 0x7f, RZ, 0xc0, !PT ;  /* 0x0000007f0c0c7812 */ /* 0x000fe400078ec0ff */
[----:B------:R-:W-:Y:S02]  /*25de0*/  LOP3.LUT R0, R0, 0x3000, RZ, 0xc0, !PT ;  /* 0x0000300000007812 */ /* 0x000fe400078ec0ff */
[----:B------:R-:W-:Y:S02]  /*25df0*/  LOP3.LUT R2, R2, 0x170, R8, 0x78, !PT ;  /* 0x0000017002027812 */ /* 0x000fe400078e7808 */
[----:B------:R-:W-:Y:S01]  /*25e00*/  LOP3.LUT R3, R3, 0x800, RZ, 0xc0, !PT ;  /* 0x0000080003037812 */ /* 0x000fe200078ec0ff */
[----:B------:R-:W-:Y:S01]  /*25e10*/  IMAD R0, R12, 0x10, R0 ;  /* 0x000000100c007824 */ /* 0x000fe200078e0200 */
[----:B------:R-:W-:Y:S01]  /*25e20*/  BAR.SYNC.DEFER_BLOCKING 0x0 ;  /* 0x0000000000007b1d */ /* 0x000fe20000010000 */
[----:B------:R-:W-:-:S02]  /*25e30*/  IMAD.MOV.U32 R30, RZ, RZ, R72 ;  /* 0x000000ffff1e7224 */ /* 0x000fc400078e0048 */
[----:B------:R-:W-:Y:S02]  /*25e40*/  IMAD.MOV.U32 R31, RZ, RZ, R73 ;  /* 0x000000ffff1f7224 */ /* 0x000fe400078e0049 */
[----:B------:R-:W-:Y:S02]  /*25e50*/  IMAD.MOV.U32 R34, RZ, RZ, R124 ;  /* 0x000000ffff227224 */ /* 0x000fe400078e007c */
[----:B------:R-:W-:Y:S02]  /*25e60*/  IMAD.MOV.U32 R35, RZ, RZ, R125 ;  /* 0x000000ffff237224 */ /* 0x000fe400078e007d */
[----:B------:R-:W-:Y:S02]  /*25e70*/  IMAD.IADD R2, R3, 0x1, R2 ;  /* 0x0000000103027824 */ /* 0x000fe400078e0202 */
        /* <DEDUP_REMOVED lines=12> */
[----:B------:R-:W-:Y:S01]  /*25f40*/  IMAD.MOV.U32 R125, RZ, RZ, R183 ;  /* 0x000000ffff7d7224 */ /* 0x000fe200078e00b7 */
[----:B------:R1:W-:Y:S04]  /*25f50*/  STS.128 [R2+0x200], R12 ;  /* 0x0002000c02007388 */ /* 0x0003e80000000c00 */
[----:B------:R-:W-:Y:S04]  /*25f60*/  STS.128 [R2+0x280], R152 ;  /* 0x0002809802007388 */ /* 0x000fe80000000c00 */
[----:B------:R-:W-:Y:S04]  /*25f70*/  STS.128 [R2+0x400], R28 ;  /* 0x0004001c02007388 */ /* 0x000fe80000000c00 */
[----:B------:R-:W-:Y:S04]  /*25f80*/  STS.128 [R2+0x480], R72 ;  /* 0x0004804802007388 */ /* 0x000fe80000000c00 */
[----:B------:R-:W-:Y:S04]  /*25f90*/  STS.128 [R2+0x600], R32 ;  /* 0x0006002002007388 */ /* 0x000fe80000000c00 */
[----:B------:R-:W-:Y:S01]  /*25fa0*/  STS.128 [R2+0x680], R124 ;  /* 0x0006807c02007388 */ /* 0x000fe20000000c00 */
[----:B------:R-:W-:Y:S01]  /*25fb0*/  LOP3.LUT R3, R0, 0x60, RZ, 0x3c, !PT ;  /* 0x0000006000037812 */ /* 0x000fe200078e3cff */
[----:B-1----:R-:W-:-:S02]  /*25fc0*/  IMAD.MOV.U32 R14, RZ, RZ, R88 ;  /* 0x000000ffff0e7224 */ /* 0x002fc400078e0058 */
        /* <DEDUP_REMOVED lines=27> */
[----:B------:R-:W-:Y:S01]  /*26180*/  IMAD.MOV.U32 R27, RZ, RZ, R23 ;  /* 0x000000ffff1b7224 */ /* 0x000fe200078e0017 */
[----:B--2---:R-:W-:-:S04]  /*26190*/  ISETP.GE.AND P0, PT, R176, c[0x0][0x178], PT ;  /* 0x00005e00b0007a0c */ /* 0x004fc80003f06270 */
[----:B------:R-:W-:Y:S01]  /*261a0*/  ISETP.LT.AND P1, PT, R11, c[0x0][0x17c], !P0 ;  /* 0x00005f000b007a0c */ /* 0x000fe20004721270 */
[----:B------:R-:W-:Y:S01]  /*261b0*/  IMAD.MOV.U32 R11, RZ, RZ, R105 ;  /* 0x000000ffff0b7224 */ /* 0x000fe200078e0069 */
[----:B---3--:R-:W-:Y:S01]  /*261c0*/  ISETP.LT.AND P5, PT, R10, c[0x0][0x17c], !P0 ;  /* 0x00005f000a007a0c */ /* 0x008fe200047a1270 */
[----:B------:R-:W-:Y:S01]  /*261d0*/  IMAD.MOV.U32 R10, RZ, RZ, R104 ;  /* 0x000000ffff0a7224 */ /* 0x000fe200078e0068 */
[----:B----4-:R-:W-:Y:S01]  /*261e0*/  ISETP.LT.AND P4, PT, R9, c[0x0][0x17c], !P0 ;  /* 0x00005f0009007a0c */ /* 0x010fe20004781270 */
[----:B------:R-:W-:Y:S02]  /*261f0*/  IMAD.MOV.U32 R9, RZ, RZ, R101 ;  /* 0x000000ffff097224 */ /* 0x000fe400078e0065 */
[----:B------:R-:W-:Y:S02]  /*26200*/  IMAD.MOV.U32 R104, RZ, RZ, R102 ;  /* 0x000000ffff687224 */ /* 0x000fe400078e0066 */
[----:B------:R-:W-:Y:S01]  /*26210*/  IMAD.MOV.U32 R105, RZ, RZ, R103 ;  /* 0x000000ffff697224 */ /* 0x000fe200078e0067 */
[----:B------:R1:W-:Y:S04]  /*26220*/  STS.128 [R2], R8 ;  /* 0x0000000802007388 */ /* 0x0003e80000000c00 */
[----:B------:R-:W-:Y:S04]  /*26230*/  STS.128 [R2+0x80], R104 ;  /* 0x0000806802007388 */ /* 0x000fe80000000c00 */
[----:B------:R-:W-:Y:S01]  /*26240*/  BAR.SYNC.DEFER_BLOCKING 0x0 ;  /* 0x0000000000007b1d */ /* 0x000fe20000010000 */
[----:B-1----:R-:W-:-:S02]  /*26250*/  LOP3.LUT R9, R0, 0x20, RZ, 0x3c, !PT ;  /* 0x0000002000097812 */ /* 0x002fc400078e3cff */
[----:B------:R-:W-:-:S03]  /*26260*/  LOP3.LUT R8, R0, 0x40, RZ, 0x3c, !PT ;  /* 0x0000004000087812 */ /* 0x000fc600078e3cff */
[----:B------:R-:W1:Y:S04]  /*26270*/  LDS.128 R72, [R0] ;  /* 0x0000000000487984 */ /* 0x000e680000000c00 */
[----:B------:R-:W-:Y:S04]  /*26280*/  LDS.128 R56, [R0+0x800] ;  /* 0x0008000000387984 */ /* 0x000fe80000000c00 */
[----:B------:R-:W2:Y:S04]  /*26290*/  LDS.128 R28, [R9] ;  /* 0x00000000091c7984 */ /* 0x000ea80000000c00 */
[----:B------:R-:W-:Y:S04]  /*262a0*/  LDS.128 R48, [R9+0x800] ;  /* 0x0008000009307984 */ /* 0x000fe80000000c00 */
[----:B------:R-:W3:Y:S04]  /*262b0*/  LDS.128 R68, [R8] ;  /* 0x0000000008447984 */ /* 0x000ee80000000c00 */
[----:B------:R-:W-:Y:S04]  /*262c0*/  LDS.128 R44, [R8+0x800] ;  /* 0x00080000082c7984 */ /* 0x000fe80000000c00 */
[----:B------:R-:W4:Y:S04]  /*262d0*/  LDS.128 R60, [R3] ;  /* 0x00000000033c7984 */ /* 0x000f280000000c00 */
[----:B------:R-:W1:Y:S04]  /*262e0*/  LDS.128 R32, [R3+0x800] ;  /* 0x0008000003207984 */ /* 0x000e680000000c00 */
[----:B------:R-:W-:Y:S01]  /*262f0*/  BAR.SYNC.DEFER_BLOCKING 0x0 ;  /* 0x0000000000007b1d */ /* 0x000fe20000010000 */
        /* <DEDUP_REMOVED lines=9> */
[----:B------:R-:W-:Y:S01]  /*26390*/  IMAD.MOV.U32 R93, RZ, RZ, R67 ;  /* 0x000000ffff5d7224 */ /* 0x000fe200078e0043 */
[----:B------:R1:W-:Y:S04]  /*263a0*/  STS.128 [R2], R12 ;  /* 0x0000000c02007388 */ /* 0x0003e80000000c00 */
[----:B------:R-:W-:Y:S04]  /*263b0*/  STS.128 [R2+0x80], R88 ;  /* 0x0000805802007388 */ /* 0x000fe80000000c00 */
[----:B------:R-:W-:Y:S04]  /*263c0*/  STS.128 [R2+0x200], R96 ;  /* 0x0002006002007388 */ /* 0x000fe80000000c00 */
[----:B------:R-:W-:Y:S04]  /*263d0*/  STS.128 [R2+0x280], R144 ;  /* 0x0002809002007388 */ /* 0x000fe80000000c00 */
[----:B------:R-:W-:Y:S04]  /*263e0*/  STS.128 [R2+0x400], R100 ;  /* 0x0004006402007388 */ /* 0x000fe80000000c00 */
[----:B------:R-:W-:Y:S04]  /*263f0*/  STS.128 [R2+0x480], R80 ;  /* 0x0004805002007388 */ /* 0x000fe80000000c00 */
[----:B------:R-:W-:Y:S04]  /*26400*/  STS.128 [R2+0x600], R76 ;  /* 0x0006004c02007388 */ /* 0x000fe80000000c00 */
[----:B------:R-:W-:Y:S04]  /*26410*/  STS.128 [R2+0x680], R92 ;  /* 0x0006805c02007388 */ /* 0x000fe80000000c00 */
[----:B------:R-:W-:Y:S01]  /*26420*/  BAR.SYNC.DEFER_BLOCKING 0x0 ;  /* 0x0000000000007b1d */ /* 0x000fe20000010000 */
[----:B-1----:R-:W-:-:S02]  /*26430*/  IMAD.MOV.U32 R14, RZ, RZ, R168 ;  /* 0x000000ffff0e7224 */ /* 0x002fc400078e00a8 */
[----:B------:R-:W-:Y:S02]  /*26440*/  IMAD.MOV.U32 R15, RZ, RZ, R169 ;  /* 0x000000ffff0f7224 */ /* 0x000fe400078e00a9 */
[----:B------:R-:W-:Y:S01]  /*26450*/  IMAD.MOV.U32 R66, RZ, RZ, R136 ;  /* 0x000000ffff427224 */ /* 0x000fe200078e0088 */
[----:B------:R-:W1:Y:S04]  /*26460*/  LDS.128 R76, [R0] ;  /* 0x00000000004c7984 */ /* 0x000e680000000c00 */
[----:B------:R-:W-:Y:S04]  /*26470*/  LDS.128 R80, [R0+0x800] ;  /* 0x0008000000507984 */ /* 0x000fe80000000c00 */
[----:B------:R-:W1:Y:S04]  /*26480*/  LDS.128 R88, [R9] ;  /* 0x0000000009587984 */ /* 0x000e680000000c00 */
[----:B------:R-:W-:Y:S04]  /*26490*/  LDS.128 R92, [R9+0x800] ;  /* 0x00080000095c7984 */ /* 0x000fe80000000c00 */
[----:B------:R-:W1:Y:S04]  /*264a0*/  LDS.128 R96, [R8] ;  /* 0x0000000008607984 */ /* 0x000e680000000c00 */
[----:B------:R-:W-:Y:S04]  /*264b0*/  LDS.128 R100, [R8+0x800] ;  /* 0x0008000008647984 */ /* 0x000fe80000000c00 */
[----:B------:R-:W1:Y:S04]  /*264c0*/  LDS.128 R104, [R3] ;  /* 0x0000000003687984 */ /* 0x000e680000000c00 */
        /* <DEDUP_REMOVED lines=8> */
[----:B------:R-:W-:Y:S01]  /*26550*/  IMAD.MOV.U32 R136, RZ, RZ, R142 ;  /* 0x000000ffff887224 */ /* 0x000fe200078e008e */
[----:B------:R-:W3:Y:S01]  /*26560*/  LDL.LU R141, [R1+0x8ec] ;  /* 0x0008ec00018d7983 */ /* 0x000ee20000300800 */
[----:B------:R-:W-:-:S02]  /*26570*/  IMAD.MOV.U32 R137, RZ, RZ, R143 ;  /* 0x000000ffff897224 */ /* 0x000fc400078e008f */
[----:B------:R-:W-:Y:S01]  /*26580*/  IMAD.MOV.U32 R126, RZ, RZ, R128 ;  /* 0x000000ffff7e7224 */ /* 0x000fe200078e0080 */
[----:B------:R-:W4:Y:S04]  /*26590*/  LDL.LU R140, [R1+0x8e8] ;  /* 0x0008e800018c7983 */ /* 0x000f280000300800 */
[----:B------:R1:W-:Y:S04]  /*265a0*/  STS.128 [R2], R12 ;  /* 0x0000000c02007388 */ /* 0x0003e80000000c00 */
[----:B------:R-:W-:Y:S04]  /*265b0*/  STS.128 [R2+0x80], R168 ;  /* 0x000080a802007388 */ /* 0x000fe80000000c00 */
[----:B------:R-:W-:Y:S04]  /*265c0*/  STS.128 [R2+0x200], R64 ;  /* 0x0002004002007388 */ /* 0x000fe80000000c00 */
[----:B------:R1:W-:Y:S04]  /*265d0*/  STS.128 [R2+0x280], R136 ;  /* 0x0002808802007388 */ /* 0x0003e80000000c00 */
[----:B------:R-:W-:Y:S04]  /*265e0*/  STS.128 [R2+0x400], R112 ;  /* 0x0004007002007388 */ /* 0x000fe80000000c00 */
[----:B------:R-:W-:Y:S04]  /*265f0*/  STS.128 [R2+0x480], R40 ;  /* 0x0004802802007388 */ /* 0x000fe80000000c00 */
[----:B------:R-:W-:Y:S04]  /*26600*/  STS.128 [R2+0x600], R52 ;  /* 0x0006003402007388 */ /* 0x000fe80000000c00 */
[----:B------:R-:W-:Y:S04]  /*26610*/  STS.128 [R2+0x680], R24 ;  /* 0x0006801802007388 */ /* 0x000fe80000000c00 */
[----:B------:R-:W-:Y:S01]  /*26620*/  BAR.SYNC.DEFER_BLOCKING 0x0 ;  /* 0x0000000000007b1d */ /* 0x000fe20000010000 */
[----:B-1----:R-:W-:-:S02]  /*26630*/  IMAD.MOV.U32 R12, RZ, RZ, R164 ;  /* 0x000000ffff0c7224 */ /* 0x002fc400078e00a4 */
[----:B------:R-:W-:Y:S02]  /*26640*/  IMAD.MOV.U32 R13, RZ, RZ, R165 ;  /* 0x000000ffff0d7224 */ /* 0x000fe400078e00a5 */
[----:B------:R-:W-:Y:S02]  /*26650*/  IMAD.MOV.U32 R14, RZ, RZ, R160 ;  /* 0x000000ffff0e7224 */ /* 0x000fe400078e00a0 */
[----:B------:R-:W-:Y:S02]  /*26660*/  IMAD.MOV.U32 R127, RZ, RZ, R129 ;  /* 0x000000ffff7f7224 */ /* 0x000fe400078e0081 */
[----:B------:R-:W-:Y:S02]  /*26670*/  IMAD.MOV.U32 R124, RZ, RZ, R132 ;  /* 0x000000ffff7c7224 */ /* 0x000fe400078e0084 */
[----:B------:R-:W-:Y:S01]  /*26680*/  IMAD.MOV.U32 R125, RZ, RZ, R133 ;  /* 0x000000ffff7d7224 */ /* 0x000fe200078e0085 */
[----:B------:R-:W-:Y:S01]  /*26690*/  ISETP.LT.AND P2, PT, R199, c[0x0][0x17c], !P0 ;  /* 0x00005f00c7007a0c */ /* 0x000fe20004741270 */
[----:B------:R-:W-:Y:S01]  /*266a0*/  IMAD.MOV.U32 R15, RZ, RZ, R161 ;  /* 0x000000ffff0f7224 */ /* 0x000fe200078e00a1 */
[----:B------:R-:W4:Y:S04]  /*266b0*/  LDL.LU R139, [R1+0x8f8] ;  /* 0x0008f800018b7983 */ /* 0x000f280000300800 */
        /* <DEDUP_REMOVED lines=11> */
[----:B------:R-:W-:Y:S01]  /*26770*/  IMAD.MOV.U32 R128, RZ, RZ, R134 ;  /* 0x000000ffff807224 */ /* 0x000fe200078e0086 */
[----:B------:R-:W4:Y:S01]  /*26780*/  LDL.LU R138, [R1+0x8f4] ;  /* 0x0008f400018a7983 */ /* 0x000f220000300800 */
[----:B------:R-:W-:Y:S02]  /*26790*/  IMAD.MOV.U32 R129, RZ, RZ, R135 ;  /* 0x000000ffff817224 */ /* 0x000fe400078e0087 */
[----:B------:R-:W-:Y:S01]  /*267a0*/  IMAD R10, R176, c[0x0][0x194], RZ ;  /* 0x00006500b00a7a24 */ /* 0x000fe200078e02ff */
[----:B------:R-:W4:Y:S04]  /*267b0*/  LDL.LU R137, [R1+0x8fc] ;  /* 0x0008fc0001897983 */ /* 0x000f280000300800 */
[----:B------:R1:W-:Y:S04]  /*267c0*/  STS.128 [R2], R12 ;  /* 0x0000000c02007388 */ /* 0x0003e80000000c00 */
[----:B------:R-:W-:Y:S04]  /*267d0*/  STS.128 [R2+0x80], R160 ;  /* 0x000080a002007388 */ /* 0x000fe80000000c00 */
[----:B------:R-:W-:Y:S04]  /*267e0*/  STS.128 [R2+0x200], R124 ;  /* 0x0002007c02007388 */ /* 0x000fe80000000c00 */
[----:B------:R-:W-:Y:S01]  /*267f0*/  STS.128 [R2+0x280], R128 ;  /* 0x0002808002007388 */ /* 0x000fe20000000c00 */
[----:B-1----:R-:W-:Y:S01]  /*26800*/  IMAD.MOV.U32 R14, RZ, RZ, R36 ;  /* 0x000000ffff0e7224 */ /* 0x002fe200078e0024 */
[----:B------:R-:W-:Y:S01]  /*26810*/  LEA R132, P3, R10, c[0x0][0x170], 0x2 ;  /* 0x00005c000a847a11 */ /* 0x000fe200078610ff */
[----:B------:R-:W-:Y:S01]  /*26820*/  IMAD.MOV.U32 R15, RZ, RZ, R37 ;  /* 0x000000ffff0f7224 */ /* 0x000fe200078e0025 */
[----:B------:R-:W4:Y:S01]  /*26830*/  LDL.LU R136, [R1+0x904] ;  /* 0x0009040001887983 */ /* 0x000f220000300800 */
        /* <DEDUP_REMOVED lines=10> */
[----:B------:R1:W-:Y:S04]  /*268e0*/  STS.128 [R2+0x400], R12 ;  /* 0x0004000c02007388 */ /* 0x0003e80000000c00 */
[----:B------:R-:W-:Y:S04]  /*268f0*/  STS.128 [R2+0x480], R36 ;  /* 0x0004802402007388 */ /* 0x000fe80000000c00 */
[----:B------:R-:W-:Y:S04]  /*26900*/  STS.128 [R2+0x600], R84 ;  /* 0x0006005402007388 */ /* 0x000fe80000000c00 */
[----:B------:R2:W-:Y:S01]  /*26910*/  STS.128 [R2+0x680], R4 ;  /* 0x0006800402007388 */ /* 0x0005e20000000c00 */
[----:B------:R-:W-:Y:S01]  /*26920*/  IMAD R199, R199, c[0x0][0x198], RZ ;  /* 0x00006600c7c77a24 */ /* 0x000fe200078e02ff */
[----:B-1----:R-:W-:-:S02]  /*26930*/  LEA.HI.X.SX32 R12, R10, c[0x0][0x174], 0x2, P3 ;  /* 0x00005d000a0c7a11 */ /* 0x002fc400018f16ff */
[----:B------:R-:W-:Y:S02]  /*26940*/  BAR.SYNC.DEFER_BLOCKING 0x0 ;  /* 0x0000000000007b1d */ /* 0x000fe40000010000 */
[----:B------:R-:W-:-:S04]  /*26950*/  LEA R10, P3, R199, R132, 0x2 ;  /* 0x00000084c70a7211 */ /* 0x000fc800078610ff */
[C---:B------:R-:W-:Y:S02]  /*26960*/  LEA.HI.X.SX32 R11, R199.reuse, R12, 0x2, P3 ;  /* 0x0000000cc70b7211 */ /* 0x040fe400018f16ff */
[----:B------:R-:W-:-:S04]  /*26970*/  IADD3 R13, R199, c[0x0][0x198], RZ ;  /* 0x00006600c70d7a10 */ /* 0x000fc80007ffe0ff */
[C---:B------:R-:W-:Y:S02]  /*26980*/  IADD3 R15, R13.reuse, c[0x0][0x198], RZ ;  /* 0x000066000d0f7a10 */ /* 0x040fe40007ffe0ff */
[-C--:B--2---:R-:W-:Y:S02]  /*26990*/  LEA R4, P3, R13, R132.reuse, 0x2 ;  /* 0x000000840d047211 */ /* 0x084fe400078610ff */
[----:B------:R-:W-:Y:S02]  /*269a0*/  LEA R6, P6, R15, R132, 0x2 ;  /* 0x000000840f067211 */ /* 0x000fe400078c10ff */
[-C--:B------:R-:W-:Y:S01]  /*269b0*/  LEA.HI.X.SX32 R5, R13, R12.reuse, 0x2, P3 ;  /* 0x0000000c0d057211 */ /* 0x080fe200018f16ff */
[----:B------:R1:W-:Y:S01]  /*269c0*/  @P2 STG.E [R10.64], R72 ;  /* 0x000000480a002986 */ /* 0x0003e2000c101908 */
[C---:B------:R-:W-:Y:S02]  /*269d0*/  IADD3 R13, R15.reuse, c[0x0][0x198], RZ ;  /* 0x000066000f0d7a10 */ /* 0x040fe40007ffe0ff */
[----:B------:R-:W-:Y:S01]  /*269e0*/  LEA.HI.X.SX32 R7, R15, R12, 0x2, P6 ;  /* 0x0000000c0f077211 */ /* 0x000fe200030f16ff */
[----:B-1----:R-:W2:Y:S04]  /*269f0*/  LDL.LU R10, [R1+0x908] ;  /* 0x00090800010a7983 */ /* 0x002ea80000300800 */
[----:B------:R-:W2:Y:S01]  /*26a00*/  LDL.LU R14, [R1+0x910] ;  /* 0x00091000010e7983 */ /* 0x000ea20000300800 */
[----:B------:R-:W-:-:S03]  /*26a10*/  IADD3 R15, R13, c[0x0][0x198], RZ ;  /* 0x000066000d0f7a10 */ /* 0x000fc60007ffe0ff */
[----:B------:R-:W2:Y:S04]  /*26a20*/  LDL.LU R16, [R1+0x914] ;  /* 0x0009140001107983 */ /* 0x000ea80000300800 */
[----:B------:R-:W-:Y:S04]  /*26a30*/  @P1 STG.E [R4.64], R73 ;  /* 0x0000004904001986 */ /* 0x000fe8000c101908 */
[----:B------:R1:W-:Y:S01]  /*26a40*/  @P5 STG.E [R6.64], R28 ;  /* 0x0000001c06005986 */ /* 0x0003e2000c101908 */
[----:B------:R-:W-:-:S03]  /*26a50*/  IADD3 R11, R15, c[0x0][0x198], RZ ;  /* 0x000066000f0b7a10 */ /* 0x000fc60007ffe0ff */
[----:B------:R-:W2:Y:S01]  /*26a60*/  LDL.LU R17, [R1+0x91c] ;  /* 0x00091c0001117983 */ /* 0x000ea20000300800 */
[----:B-1----:R-:W-:-:S04]  /*26a70*/  LEA R6, P6, R15, R132, 0x2 ;  /* 0x000000840f067211 */ /* 0x002fc800078c10ff */
[----:B------:R-:W-:Y:S02]  /*26a80*/  LEA.HI.X.SX32 R7, R15, R12, 0x2, P6 ;  /* 0x0000000c0f077211 */ /* 0x000fe400030f16ff */
[----:B------:R-:W2:Y:S04]  /*26a90*/  LDL.LU R15, [R1+0x920] ;  /* 0x00092000010f7983 */ /* 0x000ea80000300800 */
[----:B------:R-:W2:Y:S01]  /*26aa0*/  LDL.LU R2, [R1+0x924] ;  /* 0x0009240001027983 */ /* 0x000ea20000300800 */
[----:B------:R-:W-:-:S04]  /*26ab0*/  LEA R4, P1, R13, R132, 0x2 ;  /* 0x000000840d047211 */ /* 0x000fc800078210ff */
[----:B------:R-:W-:Y:S02]  /*26ac0*/  LEA.HI.X.SX32 R5, R13, R12, 0x2, P1 ;  /* 0x0000000c0d057211 */ /* 0x000fe400008f16ff */
[----:B------:R-:W-:-:S03]  /*26ad0*/  IADD3 R13, R11, c[0x0][0x198], RZ ;  /* 0x000066000b0d7a10 */ /* 0x000fc60007ffe0ff */
[----:B------:R1:W-:Y:S02]  /*26ae0*/  @P4 STG.E [R4.64], R29 ;  /* 0x0000001d04004986 */ /* 0x0003e4000c101908 */
[----:B-1----:R-:W-:-:S04]  /*26af0*/  LEA R4, P6, R11, R132, 0x2 ;  /* 0x000000840b047211 */ /* 0x002fc800078c10ff */
[----:B------:R-:W-:Y:S02]  /*26b00*/  LEA.HI.X.SX32 R5, R11, R12, 0x2, P6 ;  /* 0x0000000c0b057211 */ /* 0x000fe400030f16ff */
[----:B------:R-:W-:Y:S02]  /*26b10*/  IADD3 R11, R13, c[0x0][0x198], RZ ;  /* 0x000066000d0b7a10 */ /* 0x000fe40007ffe0ff */
[----:B---3--:R-:W-:Y:S02]  /*26b20*/  ISETP.LT.AND P3, PT, R141, c[0x0][0x17c], !P0 ;  /* 0x00005f008d007a0c */ /* 0x008fe40004761270 */
[----:B----4-:R-:W-:-:S11]  /*26b30*/  ISETP.LT.AND P2, PT, R140, c[0x0][0x17c], !P0 ;  /* 0x00005f008c007a0c */ /* 0x010fd60004741270 */
[----:B------:R1:W-:Y:S04]  /*26b40*/  @P3 STG.E [R6.64], R68 ;  /* 0x0000004406003986 */ /* 0x0003e8000c101908 */
[----:B------:R3:W-:Y:S01]  /*26b50*/  @P2 STG.E [R4.64], R69 ;  /* 0x0000004504002986 */ /* 0x0007e2000c101908 */
[----:B-1----:R-:W-:-:S04]  /*26b60*/  LEA R6, P6, R13, R132, 0x2 ;  /* 0x000000840d067211 */ /* 0x002fc800078c10ff */
[----:B------:R-:W-:Y:S02]  /*26b70*/  LEA.HI.X.SX32 R7, R13, R12, 0x2, P6 ;  /* 0x0000000c0d077211 */ /* 0x000fe400030f16ff */
[C---:B---3--:R-:W-:Y:S02]  /*26b80*/  LEA R4, P6, R11.reuse, R132, 0x2 ;  /* 0x000000840b047211 */ /* 0x048fe400078c10ff */
[C---:B------:R-:W-:Y:S02]  /*26b90*/  IADD3 R13, R11.reuse, c[0x0][0x198], RZ ;  /* 0x000066000b0d7a10 */ /* 0x040fe40007ffe0ff */
[----:B------:R-:W-:Y:S02]  /*26ba0*/  LEA.HI.X.SX32 R5, R11, R12, 0x2, P6 ;  /* 0x0000000c0b057211 */ /* 0x000fe400030f16ff */
[----:B------:R-:W-:Y:S02]  /*26bb0*/  IADD3 R11, R13, c[0x0][0x198], RZ ;  /* 0x000066000d0b7a10 */ /* 0x000fe40007ffe0ff */
[----:B------:R-:W-:-:S13]  /*26bc0*/  ISETP.LT.AND P1, PT, R139, c[0x0][0x17c], !P0 ;  /* 0x00005f008b007a0c */ /* 0x000fda0004721270 */
[----:B------:R1:W-:Y:S02]  /*26bd0*/  @P1 STG.E [R6.64], R60 ;  /* 0x0000003c06001986 */ /* 0x0003e4000c101908 */
[----:B-1----:R-:W-:-:S04]  /*26be0*/  LEA R6, P6, R13, R132, 0x2 ;  /* 0x000000840d067211 */ /* 0x002fc800078c10ff */
[----:B------:R-:W-:Y:S02]  /*26bf0*/  LEA.HI.X.SX32 R7, R13, R12, 0x2, P6 ;  /* 0x0000000c0d077211 */ /* 0x000fe400030f16ff */
[----:B------:R-:W-:Y:S02]  /*26c00*/  IADD3 R13, R11, c[0x0][0x198], RZ ;  /* 0x000066000b0d7a10 */ /* 0x000fe40007ffe0ff */
[----:B------:R-:W-:Y:S02]  /*26c10*/  ISETP.LT.AND P5, PT, R138, c[0x0][0x17c], !P0 ;  /* 0x00005f008a007a0c */ /* 0x000fe400047a1270 */
[----:B------:R-:W-:-:S11]  /*26c20*/  ISETP.LT.AND P4, PT, R137, c[0x0][0x17c], !P0 ;  /* 0x00005f0089007a0c */ /* 0x000fd60004781270 */
[----:B------:R1:W-:Y:S04]  /*26c30*/  @P5 STG.E [R4.64], R61 ;  /* 0x0000003d04005986 */ /* 0x0003e8000c101908 */
[----:B------:R3:W-:Y:S01]  /*26c40*/  @P4 STG.E [R6.64], R56 ;  /* 0x0000003806004986 */ /* 0x0007e2000c101908 */
[----:B-1----:R-:W-:-:S04]  /*26c50*/  LEA R4, P6, R11, R132, 0x2 ;  /* 0x000000840b047211 */ /* 0x002fc800078c10ff */
[----:B------:R-:W-:Y:S02]  /*26c60*/  LEA.HI.X.SX32 R5, R11, R12, 0x2, P6 ;  /* 0x0000000c0b057211 */ /* 0x000fe400030f16ff */
[C---:B---3--:R-:W-:Y:S02]  /*26c70*/  LEA R6, P6, R13.reuse, R132, 0x2 ;  /* 0x000000840d067211 */ /* 0x048fe400078c10ff */
[----:B------:R-:W-:Y:S02]  /*26c80*/  ISETP.LT.AND P3, PT, R136, c[0x0][0x17c], !P0 ;  /* 0x00005f0088007a0c */ /* 0x000fe40004761270 */
[----:B------:R-:W-:-:S11]  /*26c90*/  LEA.HI.X.SX32 R7, R13, R12, 0x2, P6 ;  /* 0x0000000c0d077211 */ /* 0x000fd600030f16ff */
[----:B------:R1:W-:Y:S01]  /*26ca0*/  @P3 STG.E [R4.64], R57 ;  /* 0x0000003904003986 */ /* 0x0003e2000c101908 */
[----:B--2---:R-:W-:-:S03]  /*26cb0*/  ISETP.LT.AND P2, PT, R10, c[0x0][0x17c], !P0 ;  /* 0x00005f000a007a0c */ /* 0x004fc60004741270 */
[----:B------:R-:W2:Y:S01]  /*26cc0*/  LDL.LU R10, [R1+0x928] ;  /* 0x00092800010a7983 */ /* 0x000ea20000300800 */
[----:B------:R-:W-:-:S03]  /*26cd0*/  ISETP.LT.AND P1, PT, R14, c[0x0][0x17c], !P0 ;  /* 0x00005f000e007a0c */ /* 0x000fc60004721270 */
[----:B------:R-:W3:Y:S01]  /*26ce0*/  LDL.LU R14, [R1+0x930] ;  /* 0x00093000010e7983 */ /* 0x000ee20000300800 */
[----:B------:R-:W-:-:S03]  /*26cf0*/  ISETP.LT.AND P5, PT, R16, c[0x0][0x17c], !P0 ;  /* 0x00005f0010007a0c */ /* 0x000fc600047a1270 */
[----:B------:R-:W4:Y:S04]  /*26d00*/  LDL.LU R16, [R1+0x92c] ;  /* 0x00092c0001107983 */ /* 0x000f280000300800 */
[----:B------:R1:W-:Y:S01]  /*26d10*/  @P2 STG.E [R6.64], R48 ;  /* 0x0000003006002986 */ /* 0x0003e2000c101908 */
[----:B------:R-:W-:-:S03]  /*26d20*/  ISETP.LT.AND P4, PT, R17, c[0x0][0x17c], !P0 ;  /* 0x00005f0011007a0c */ /* 0x000fc60004781270 */
[----:B------:R-:W4:Y:S01]  /*26d30*/  LDL.LU R17, [R1+0x938] ;  /* 0x0009380001117983 */ /* 0x000f220000300800 */
[----:B------:R-:W-:-:S03]  /*26d40*/  ISETP.LT.AND P3, PT, R15, c[0x0][0x17c], !P0 ;  /* 0x00005f000f007a0c */ /* 0x000fc60004761270 */
[----:B------:R-:W4:Y:S01]  /*26d50*/  LDL.LU R15, [R1+0x93c] ;  /* 0x00093c00010f7983 */ /* 0x000f220000300800 */
[----:B------:R-:W-:-:S03]  /*26d60*/  ISETP.LT.AND P2, PT, R2, c[0x0][0x17c], !P0 ;  /* 0x00005f0002007a0c */ /* 0x000fc60004741270 */
[----:B------:R-:W4:Y:S01]  /*26d70*/  LDL.LU R2, [R1+0x944] ;  /* 0x0009440001027983 */ /* 0x000f220000300800 */
[----:B------:R-:W-:-:S04]  /*26d80*/  IADD3 R11, R13, c[0x0][0x198], RZ ;  /* 0x000066000d0b7a10 */ /* 0x000fc80007ffe0ff */
[C---:B-1----:R-:W-:Y:S02]  /*26d90*/  LEA R4, P6, R11.reuse, R132, 0x2 ;  /* 0x000000840b047211 */ /* 0x042fe400078c10ff */
[C---:B------:R-:W-:Y:S02]  /*26da0*/  IADD3 R13, R11.reuse, c[0x0][0x198], RZ ;  /* 0x000066000b0d7a10 */ /* 0x040fe40007ffe0ff */
[----:B------:R-:W-:Y:S02]  /*26db0*/  LEA.HI.X.SX32 R5, R11, R12, 0x2, P6 ;  /* 0x0000000c0b057211 */ /* 0x000fe400030f16ff */
[C---:B------:R-:W-:Y:S02]  /*26dc0*/  LEA R6, P6, R13.reuse, R132, 0x2 ;  /* 0x000000840d067211 */ /* 0x040fe400078c10ff */
[C---:B------:R-:W-:Y:S01]  /*26dd0*/  IADD3 R11, R13.reuse, c[0x0][0x198], RZ ;  /* 0x000066000d0b7a10 */ /* 0x040fe20007ffe0ff */
[----:B------:R1:W-:Y:S01]  /*26de0*/  @P1 STG.E [R4.64], R49 ;  /* 0x0000003104001986 */ /* 0x0003e2000c101908 */
[----:B------:R-:W-:-:S02]  /*26df0*/  LEA.HI.X.SX32 R7, R13, R12, 0x2, P6 ;  /* 0x0000000c0d077211 */ /* 0x000fc400030f16ff */
[----:B------:R-:W-:-:S03]  /*26e00*/  IADD3 R13, R11, c[0x0][0x198], RZ ;  /* 0x000066000b0d7a10 */ /* 0x000fc60007ffe0ff */
[----:B------:R1:W-:Y:S02]  /*26e10*/  @P5 STG.E [R6.64], R44 ;  /* 0x0000002c06005986 */ /* 0x0003e4000c101908 */
[----:B-1----:R-:W-:-:S04]  /*26e20*/  LEA R4, P6, R11, R132, 0x2 ;  /* 0x000000840b047211 */ /* 0x002fc800078c10ff */
[----:B------:R-:W-:Y:S02]  /*26e30*/  LEA.HI.X.SX32 R5, R11, R12, 0x2, P6 ;  /* 0x0000000c0b057211 */ /* 0x000fe400030f16ff */
[C---:B------:R-:W-:Y:S02]  /*26e40*/  LEA R6, P6, R13.reuse, R132, 0x2 ;  /* 0x000000840d067211 */ /* 0x040fe400078c10ff */
[C---:B------:R-:W-:Y:S01]  /*26e50*/  IADD3 R11, R13.reuse, c[0x0][0x198], RZ ;  /* 0x000066000d0b7a10 */ /* 0x040fe20007ffe0ff */
[----:B------:R1:W-:Y:S01]  /*26e60*/  @P4 STG.E [R4.64], R45 ;  /* 0x0000002d04004986 */ /* 0x0003e2000c101908 */
[----:B------:R-:W-:Y:S02]  /*26e70*/  LEA.HI.X.SX32 R7, R13, R12, 0x2, P6 ;  /* 0x0000000c0d077211 */ /* 0x000fe400030f16ff */
[----:B------:R-:W-:-:S03]  /*26e80*/  IADD3 R13, R11, c[0x0][0x198], RZ ;  /* 0x000066000b0d7a10 */ /* 0x000fc60007ffe0ff */
[----:B------:R1:W-:Y:S02]  /*26e90*/  @P3 STG.E [R6.64], R32 ;  /* 0x0000002006003986 */ /* 0x0003e4000c101908 */
[----:B-1----:R-:W-:-:S04]  /*26ea0*/  LEA R4, P6, R11, R132, 0x2 ;  /* 0x000000840b047211 */ /* 0x002fc800078c10ff */
[----:B------:R-:W-:Y:S02]  /*26eb0*/  LEA.HI.X.SX32 R5, R11, R12, 0x2, P6 ;  /* 0x0000000c0b057211 */ /* 0x000fe400030f16ff */
[----:B------:R-:W-:-:S04]  /*26ec0*/  LEA R6, P6, R13, R132, 0x2 ;  /* 0x000000840d067211 */ /* 0x000fc800078c10ff */
[----:B------:R-:W-:Y:S01]  /*26ed0*/  LEA.HI.X.SX32 R7, R13, R12, 0x2, P6 ;  /* 0x0000000c0d077211 */ /* 0x000fe200030f16ff */
[----:B------:R1:W-:Y:S01]  /*26ee0*/  @P2 STG.E [R4.64], R33 ;  /* 0x0000002104002986 */ /* 0x0003e2000c101908 */
[----:B--2---:R-:W-:-:S03]  /*26ef0*/  ISETP.LT.AND P1, PT, R10, c[0x0][0x17c], !P0 ;  /* 0x00005f000a007a0c */ /* 0x004fc60004721270 */
[----:B------:R-:W2:Y:S01]  /*26f00*/  LDL.LU R10, [R1+0x948] ;  /* 0x00094800010a7983 */ /* 0x000ea20000300800 */
[----:B---3--:R-:W-:-:S03]  /*26f10*/  ISETP.LT.AND P5, PT, R14, c[0x0][0x17c], !P0 ;  /* 0x00005f000e007a0c */ /* 0x008fc600047a1270 */
[----:B------:R-:W3:Y:S01]  /*26f20*/  LDL.LU R14, [R1+0x950] ;  /* 0x00095000010e7983 */ /* 0x000ee20000300800 */
[----:B----4-:R-:W-:-:S03]  /*26f30*/  ISETP.LT.AND P4, PT, R16, c[0x0][0x17c], !P0 ;  /* 0x00005f0010007a0c */ /* 0x010fc60004781270 */
        /* <DEDUP_REMOVED lines=111> */
[----:B------:R-:W4:Y:S04]  /*27630*/  LDL.LU R17, [R1+0x994] ;  /* 0x0009940001117983 */ /* 0x000f280000300800 */
[----:B------:R-:W4:Y:S01]  /*27640*/  LDL.LU R28, [R1+0x988] ;  /* 0x00098800011c7983 */ /* 0x000f220000300800 */
[----:B------:R-:W-:-:S03]  /*27650*/  ISETP.LT.AND P3, PT, R2, c[0x0][0x17c], !P0 ;  /* 0x00005f0002007a0c */ /* 0x000fc60004761270 */
[----:B------:R-:W4:Y:S01]  /*27660*/  LDL.LU R2, [R1+0x97c] ;  /* 0x00097c0001027983 */ /* 0x000f220000300800 */
[----:B------:R-:W-:Y:S02]  /*27670*/  IADD3 R11, R13, c[0x0][0x198], RZ ;  /* 0x000066000d0b7a10 */ /* 0x000fe40007ffe0ff */
[----:B------:R-:W-:Y:S01]  /*27680*/  ISETP.LT.AND P4, PT, R15, c[0x0][0x17c], !P0 ;  /* 0x00005f000f007a0c */ /* 0x000fe20004781270 */
[----:B------:R-:W4:Y:S01]  /*27690*/  LDL.LU R29, [R1+0x970] ;  /* 0x00097000011d7983 */ /* 0x000f220000300800 */
[C---:B-1----:R-:W-:Y:S02]  /*276a0*/  LEA R4, P6, R11.reuse, R132, 0x2 ;  /* 0x000000840b047211 */ /* 0x042fe400078c10ff */
[C---:B------:R-:W-:Y:S01]  /*276b0*/  IADD3 R13, R11.reuse, c[0x0][0x198], RZ ;  /* 0x000066000b0d7a10 */ /* 0x040fe20007ffe0ff */
[----:B------:R-:W4:Y:S01]  /*276c0*/  LDL.LU R19, [R1+0x964] ;  /* 0x0009640001137983 */ /* 0x000f220000300800 */
[----:B------:R-:W-:Y:S02]  /*276d0*/  LEA.HI.X.SX32 R5, R11, R12, 0x2, P6 ;  /* 0x0000000c0b057211 */ /* 0x000fe400030f16ff */
[----:B------:R-:W-:-:S02]  /*276e0*/  LEA R6, P6, R13, R132, 0x2 ;  /* 0x000000840d067211 */ /* 0x000fc400078c10ff */
[C---:B------:R-:W-:Y:S01]  /*276f0*/  IADD3 R11, R13.reuse, c[0x0][0x198], RZ ;  /* 0x000066000d0b7a10 */ /* 0x040fe20007ffe0ff */
[----:B------:R1:W-:Y:S01]  /*27700*/  @P2 STG.E [R4.64], R89 ;  /* 0x0000005904002986 */ /* 0x0003e2000c101908 */
[----:B------:R-:W-:Y:S02]  /*27710*/  LEA.HI.X.SX32 R7, R13, R12, 0x2, P6 ;  /* 0x0000000c0d077211 */ /* 0x000fe400030f16ff */
[C---:B------:R-:W-:Y:S02]  /*27720*/  IADD3 R13, R11.reuse, c[0x0][0x198], RZ ;  /* 0x000066000b0d7a10 */ /* 0x040fe40007ffe0ff */
[----:B-1----:R-:W-:Y:S02]  /*27730*/  LEA R4, P6, R11, R132, 0x2 ;  /* 0x000000840b047211 */ /* 0x002fe400078c10ff */
[----:B------:R-:W-:Y:S02]  /*27740*/  IADD3 R15, R13, c[0x0][0x198], RZ ;  /* 0x000066000d0f7a10 */ /* 0x000fe40007ffe0ff */
[----:B------:R-:W-:Y:S01]  /*27750*/  LEA.HI.X.SX32 R5, R11, R12, 0x2, P6 ;  /* 0x0000000c0b057211 */ /* 0x000fe200030f16ff */
[----:B------:R1:W-:Y:S04]  /*27760*/  @P1 STG.E [R6.64], R96 ;  /* 0x0000006006001986 */ /* 0x0003e8000c101908 */
[----:B------:R1:W-:Y:S01]  /*27770*/  @P5 STG.E [R4.64], R97 ;  /* 0x0000006104005986 */ /* 0x0003e2000c101908 */
[----:B--2---:R-:W-:-:S02]  /*27780*/  ISETP.LT.AND P2, PT, R10, c[0x0][0x17c], !P0 ;  /* 0x00005f000a007a0c */ /* 0x004fc40004741270 */
[C---:B------:R-:W-:Y:S02]  /*27790*/  LEA R10, P6, R13.reuse, R132, 0x2 ;  /* 0x000000840d0a7211 */ /* 0x040fe400078c10ff */
[----:B---3--:R-:W-:Y:S02]  /*277a0*/  ISETP.LT.AND P1, PT, R14, c[0x0][0x17c], !P0 ;  /* 0x00005f000e007a0c */ /* 0x008fe40004721270 */
[----:B------:R-:W-:Y:S02]  /*277b0*/  LEA.HI.X.SX32 R11, R13, R12, 0x2, P6 ;  /* 0x0000000c0d0b7211 */ /* 0x000fe400030f16ff */
[C---:B------:R-:W-:Y:S02]  /*277c0*/  LEA R14, P6, R15.reuse, R132, 0x2 ;  /* 0x000000840f0e7211 */ /* 0x040fe400078c10ff */
[----:B------:R-:W-:Y:S02]  /*277d0*/  IADD3 R13, R15, c[0x0][0x198], RZ ;  /* 0x000066000f0d7a10 */ /* 0x000fe40007ffe0ff */
[----:B----4-:R-:W-:-:S02]  /*277e0*/  ISETP.LT.AND P5, PT, R16, c[0x0][0x17c], !P0 ;  /* 0x00005f0010007a0c */ /* 0x010fc400047a1270 */
[----:B------:R-:W-:Y:S01]  /*277f0*/  LEA.HI.X.SX32 R15, R15, R12, 0x2, P6 ;  /* 0x0000000c0f0f7211 */ /* 0x000fe200030f16ff */
[----:B------:R-:W2:Y:S01]  /*27800*/  LDL.LU R16, [R1+0x958] ;  /* 0x0009580001107983 */ /* 0x000ea20000300800 */
[----:B-1----:R-:W-:-:S03]  /*27810*/  LEA R6, P6, R13, R132, 0x2 ;  /* 0x000000840d067211 */ /* 0x002fc600078c10ff */
[----:B------:R1:W-:Y:S01]  /*27820*/  @P4 STG.E [R10.64], R104 ;  /* 0x000000680a004986 */ /* 0x0003e2000c101908 */
[----:B------:R-:W-:-:S03]  /*27830*/  LEA.HI.X.SX32 R7, R13, R12, 0x2, P6 ;  /* 0x0000000c0d077211 */ /* 0x000fc600030f16ff */
[----:B------:R3:W-:Y:S01]  /*27840*/  @P3 STG.E [R14.64], R105 ;  /* 0x000000690e003986 */ /* 0x0007e2000c101908 */
[----:B------:R-:W-:-:S03]  /*27850*/  ISETP.LT.AND P3, PT, R28, c[0x0][0x17c], !P0 ;  /* 0x00005f001c007a0c */ /* 0x000fc60004761270 */
[----:B------:R-:W4:Y:S04]  /*27860*/  LDL.LU R18, [R1+0x94c] ;  /* 0x00094c0001127983 */ /* 0x000f280000300800 */
[----:B------:R1:W-:Y:S04]  /*27870*/  @P2 STG.E [R6.64], R80 ;  /* 0x0000005006002986 */ /* 0x0003e8000c101908 */
[----:B------:R-:W4:Y:S01]  /*27880*/  LDL.LU R28, [R1+0x940] ;  /* 0x00094000011c7983 */ /* 0x000f220000300800 */
[----:B------:R-:W-:-:S03]  /*27890*/  ISETP.LT.AND P2, PT, R2, c[0x0][0x17c], !P0 ;  /* 0x00005f0002007a0c */ /* 0x000fc60004741270 */
[----:B------:R-:W4:Y:S01]  /*278a0*/  LDL.LU R2, [R1+0x934] ;  /* 0x0009340001027983 */ /* 0x000f220000300800 */
[----:B------:R-:W-:Y:S02]  /*278b0*/  ISETP.LT.AND P4, PT, R17, c[0x0][0x17c], !P0 ;  /* 0x00005f0011007a0c */ /* 0x000fe40004781270 */
[----:B------:R-:W-:-:S04]  /*278c0*/  IADD3 R17, R13, c[0x0][0x198], RZ ;  /* 0x000066000d117a10 */ /* 0x000fc80007ffe0ff */
[C---:B------:R-:W-:Y:S02]  /*278d0*/  LEA R4, P6, R17.reuse, R132, 0x2 ;  /* 0x0000008411047211 */ /* 0x040fe400078c10ff */
[C---:B------:R-:W-:Y:S02]  /*278e0*/  IADD3 R13, R17.reuse, c[0x0][0x198], RZ ;  /* 0x00006600110d7a10 */ /* 0x040fe40007ffe0ff */
[----:B------:R-:W-:Y:S02]  /*278f0*/  LEA.HI.X.SX32 R5, R17, R12, 0x2, P6 ;  /* 0x0000000c11057211 */ /* 0x000fe400030f16ff */
[C---:B-1----:R-:W-:Y:S02]  /*27900*/  LEA R10, P6, R13.reuse, R132, 0x2 ;  /* 0x000000840d0a7211 */ /* 0x042fe400078c10ff */
[C---:B------:R-:W-:Y:S02]  /*27910*/  IADD3 R17, R13.reuse, c[0x0][0x198], RZ ;  /* 0x000066000d117a10 */ /* 0x040fe40007ffe0ff */
[----:B------:R-:W-:-:S02]  /*27920*/  LEA.HI.X.SX32 R11, R13, R12, 0x2, P6 ;  /* 0x0000000c0d0b7211 */ /* 0x000fc400030f16ff */
[C---:B---3--:R-:W-:Y:S02]  /*27930*/  LEA R14, P6, R17.reuse, R132, 0x2 ;  /* 0x00000084110e7211 */ /* 0x048fe400078c10ff */
[C---:B------:R-:W-:Y:S02]  /*27940*/  IADD3 R13, R17.reuse, c[0x0][0x198], RZ ;  /* 0x00006600110d7a10 */ /* 0x040fe40007ffe0ff */
[----:B------:R-:W-:Y:S02]  /*27950*/  LEA.HI.X.SX32 R15, R17, R12, 0x2, P6 ;  /* 0x0000000c110f7211 */ /* 0x000fe400030f16ff */
[C---:B------:R-:W-:Y:S02]  /*27960*/  LEA R6, P6, R13.reuse, R132, 0x2 ;  /* 0x000000840d067211 */ /* 0x040fe400078c10ff */
[C---:B------:R-:W-:Y:S01]  /*27970*/  IADD3 R17, R13.reuse, c[0x0][0x198], RZ ;  /* 0x000066000d117a10 */ /* 0x040fe20007ffe0ff */
[----:B------:R1:W-:Y:S01]  /*27980*/  @P1 STG.E [R4.64], R81 ;  /* 0x0000005104001986 */ /* 0x0003e2000c101908 */
[----:B------:R-:W-:-:S02]  /*27990*/  LEA.HI.X.SX32 R7, R13, R12, 0x2, P6 ;  /* 0x0000000c0d077211 */ /* 0x000fc400030f16ff */
[----:B------:R-:W-:Y:S01]  /*279a0*/  ISETP.LT.AND P1, PT, R29, c[0x0][0x17c], !P0 ;  /* 0x00005f001d007a0c */ /* 0x000fe20004721270 */
[----:B------:R3:W-:Y:S01]  /*279b0*/  @P5 STG.E [R10.64], R92 ;  /* 0x0000005c0a005986 */ /* 0x0007e2000c101908 */
[----:B------:R-:W-:Y:S02]  /*279c0*/  IADD3 R13, R17, c[0x0][0x198], RZ ;  /* 0x00006600110d7a10 */ /* 0x000fe40007ffe0ff */
[----:B------:R-:W-:Y:S01]  /*279d0*/  ISETP.LT.AND P5, PT, R19, c[0x0][0x17c], !P0 ;  /* 0x00005f0013007a0c */ /* 0x000fe200047a1270 */
[----:B------:R-:W4:Y:S01]  /*279e0*/  LDL.LU R29, [R1+0x918] ;  /* 0x00091800011d7983 */ /* 0x000f220000300800 */
[----:B-1----:R-:W-:-:S03]  /*279f0*/  LEA R4, P6, R17, R132, 0x2 ;  /* 0x0000008411047211 */ /* 0x002fc600078c10ff */
[----:B------:R1:W-:Y:S01]  /*27a00*/  @P4 STG.E [R14.64], R93 ;  /* 0x0000005d0e004986 */ /* 0x0003e2000c101908 */
[----:B------:R-:W-:-:S03]  /*27a10*/  LEA.HI.X.SX32 R5, R17, R12, 0x2, P6 ;  /* 0x0000000c11057211 */ /* 0x000fc600030f16ff */
[----:B------:R-:W4:Y:S01]  /*27a20*/  LDL.LU R19, [R1+0x90c] ;  /* 0x00090c0001137983 */ /* 0x000f220000300800 */
[----:B---3--:R-:W-:-:S04]  /*27a30*/  LEA R10, P6, R13, R132, 0x2 ;  /* 0x000000840d0a7211 */ /* 0x008fc800078c10ff */
[----:B------:R-:W-:Y:S01]  /*27a40*/  LEA.HI.X.SX32 R11, R13, R12, 0x2, P6 ;  /* 0x0000000c0d0b7211 */ /* 0x000fe200030f16ff */
[----:B------:R3:W-:Y:S04]  /*27a50*/  @P3 STG.E [R6.64], R100 ;  /* 0x0000006406003986 */ /* 0x0007e8000c101908 */
[----:B------:R1:W-:Y:S04]  /*27a60*/  @P2 STG.E [R4.64], R101 ;  /* 0x0000006504002986 */ /* 0x0003e8000c101908 */
[----:B------:R1:W-:Y:S01]  /*27a70*/  @P1 STG.E [R10.64], R108 ;  /* 0x0000006c0a001986 */ /* 0x0003e2000c101908 */
[----:B--2---:R-:W-:-:S03]  /*27a80*/  ISETP.LT.AND P4, PT, R16, c[0x0][0x17c], !P0 ;  /* 0x00005f0010007a0c */ /* 0x004fc60004781270 */
[----:B------:R-:W2:Y:S01]  /*27a90*/  LDL.LU R16, [R1+0x900] ;  /* 0x0009000001107983 */ /* 0x000ea20000300800 */
[----:B----4-:R-:W-:-:S03]  /*27aa0*/  ISETP.LT.AND P3, PT, R18, c[0x0][0x17c], !P0 ;  /* 0x00005f0012007a0c */ /* 0x010fc60004761270 */
        /* <DEDUP_REMOVED lines=9> */
[C---:B---3--:R-:W-:Y:S02]  /*27b40*/  LEA R6, P6, R13.reuse, R132, 0x2 ;  /* 0x000000840d067211 */ /* 0x048fe400078c10ff */
[C---:B------:R-:W-:Y:S02]  /*27b50*/  IADD3 R17, R13.reuse, c[0x0][0x198], RZ ;  /* 0x000066000d117a10 */ /* 0x040fe40007ffe0ff */
[----:B------:R-:W-:-:S02]  /*27b60*/  LEA.HI.X.SX32 R7, R13, R12, 0x2, P6 ;  /* 0x0000000c0d077211 */ /* 0x000fc400030f16ff */
[C---:B------:R-:W-:Y:S02]  /*27b70*/  LEA R4, P6, R17.reuse, R132, 0x2 ;  /* 0x0000008411047211 */ /* 0x040fe400078c10ff */
[C---:B------:R-:W-:Y:S02]  /*27b80*/  IADD3 R13, R17.reuse, c[0x0][0x198], RZ ;  /* 0x00006600110d7a10 */ /* 0x040fe40007ffe0ff */
[----:B------:R-:W-:Y:S02]  /*27b90*/  LEA.HI.X.SX32 R5, R17, R12, 0x2, P6 ;  /* 0x0000000c11057211 */ /* 0x000fe400030f16ff */
[C---:B------:R-:W-:Y:S02]  /*27ba0*/  LEA R10, P6, R13.reuse, R132, 0x2 ;  /* 0x000000840d0a7211 */ /* 0x040fe400078c10ff */
[C---:B------:R-:W-:Y:S01]  /*27bb0*/  IADD3 R17, R13.reuse, c[0x0][0x198], RZ ;  /* 0x000066000d117a10 */ /* 0x040fe20007ffe0ff */
[----:B------:R1:W-:Y:S01]  /*27bc0*/  @P5 STG.E [R14.64], R109 ;  /* 0x0000006d0e005986 */ /* 0x0003e2000c101908 */
[----:B------:R-:W-:-:S02]  /*27bd0*/  LEA.HI.X.SX32 R11, R13, R12, 0x2, P6 ;  /* 0x0000000c0d0b7211 */ /* 0x000fc400030f16ff */
[----:B------:R-:W-:Y:S01]  /*27be0*/  IADD3 R13, R17, c[0x0][0x198], RZ ;  /* 0x00006600110d7a10 */ /* 0x000fe20007ffe0ff */
[----:B------:R3:W-:Y:S01]  /*27bf0*/  @P4 STG.E [R6.64], R78 ;  /* 0x0000004e06004986 */ /* 0x0007e2000c101908 */
[----:B------:R-:W-:-:S03]  /*27c00*/  ISETP.LT.AND P5, PT, R29, c[0x0][0x17c], !P0 ;  /* 0x00005f001d007a0c */ /* 0x000fc600047a1270 */
[----:B------:R2:W-:Y:S01]  /*27c10*/  @P3 STG.E [R4.64], R79 ;  /* 0x0000004f04003986 */ /* 0x0005e2000c101908 */
[----:B-1----:R-:W-:-:S03]  /*27c20*/  LEA R14, P6, R17, R132, 0x2 ;  /* 0x00000084110e7211 */ /* 0x002fc600078c10ff */
[----:B------:R-:W4:Y:S01]  /*27c30*/  LDL.LU R29, [R1+0x8dc] ;  /* 0x0008dc00011d7983 */ /* 0x000f220000300800 */
[----:B------:R-:W-:Y:S02]  /*27c40*/  LEA.HI.X.SX32 R15, R17, R12, 0x2, P6 ;  /* 0x0000000c110f7211 */ /* 0x000fe400030f16ff */
[----:B------:R-:W-:Y:S02]  /*27c50*/  ISETP.LT.AND P4, PT, R19, c[0x0][0x17c], !P0 ;  /* 0x00005f0013007a0c */ /* 0x000fe40004781270 */
        /* <DEDUP_REMOVED lines=28> */
[----:B------:R-:W-:Y:S01]  /*27e20*/  IADD3 R13, R17, c[0x0][0x198], RZ ;  /* 0x00006600110d7a10 */ /* 0x000fe20007ffe0ff */
[----:B------:R3:W-:Y:S04]  /*27e30*/  @P3 STG.E [R10.64], R106 ;  /* 0x0000006a0a003986 */ /* 0x0007e8000c101908 */
[----:B------:R2:W-:Y:S01]  /*27e40*/  @P2 STG.E [R14.64], R107 ;  /* 0x0000006b0e002986 */ /* 0x0005e2000c101908 */
[----:B------:R-:W-:Y:S02]  /*27e50*/  ISETP.LT.AND P4, PT, R29, c[0x0][0x17c], !P0 ;  /* 0x00005f001d007a0c */ /* 0x000fe40004781270 */
[C---:B-1----:R-:W-:Y:S01]  /*27e60*/  LEA R4, P6, R17.reuse, R132, 0x2 ;  /* 0x0000008411047211 */ /* 0x042fe200078c10ff */
[----:B------:R-:W4:Y:S03]  /*27e70*/  LDL.LU R29, [R1+0x8c4] ;  /* 0x0008c400011d7983 */ /* 0x000f260000300800 */
[----:B------:R-:W-:-:S02]  /*27e80*/  LEA.HI.X.SX32 R5, R17, R12, 0x2, P6 ;  /* 0x0000000c11057211 */ /* 0x000fc400030f16ff */
        /* <DEDUP_REMOVED lines=29> */
[C---:B------:R-:W-:Y:S01]  /*28060*/  IADD3 R13, R17.reuse, c[0x0][0x198], RZ ;  /* 0x00006600110d7a10 */ /* 0x040fe20007ffe0ff */
[----:B------:R3:W-:Y:S04]  /*28070*/  @P2 STG.E [R6.64], R102 ;  /* 0x0000006606002986 */ /* 0x0007e8000c101908 */
[----:B------:R2:W-:Y:S01]  /*28080*/  @P1 STG.E [R4.64], R103 ;  /* 0x0000006704001986 */ /* 0x0005e2000c101908 */
[----:B-1----:R-:W-:Y:S02]  /*28090*/  LEA R14, P6, R17, R132, 0x2 ;  /* 0x00000084110e7211 */ /* 0x002fe400078c10ff */
[----:B------:R-:W-:Y:S02]  /*280a0*/  ISETP.LT.AND P3, PT, R29, c[0x0][0x17c], !P0 ;  /* 0x00005f001d007a0c */ /* 0x000fe40004761270 */
[----:B------:R-:W4:Y:S01]  /*280b0*/  LDL.LU R29, [R1+0x8ac] ;  /* 0x0008ac00011d7983 */ /* 0x000f220000300800 */
        /* <DEDUP_REMOVED lines=33> */
[----:B-1----:R-:W-:-:S03]  /*282d0*/  LEA R4, P6, R17, R132, 0x2 ;  /* 0x0000008411047211 */ /* 0x002fc600078c10ff */
[----:B------:R-:W4:Y:S01]  /*282e0*/  LDL.LU R21, [R1+0x894] ;  /* 0x0008940001157983 */ /* 0x000f220000300800 */
[----:B------:R-:W-:Y:S02]  /*282f0*/  ISETP.LT.AND P2, PT, R29, c[0x0][0x17c], !P0 ;  /* 0x00005f001d007a0c */ /* 0x000fe40004741270 */
        /* <DEDUP_REMOVED lines=11> */
[----:B------:R-:W4:Y:S04]  /*283b0*/  LDL.LU R18, [R1+0x888] ;  /* 0x0008880001127983 */ /* 0x000f280000300800 */
        /* <DEDUP_REMOVED lines=14> */
[----:B------:R-:W-:Y:S01]  /*284a0*/  IADD3 R17, R13, c[0x0][0x198], RZ ;  /* 0x000066000d117a10 */ /* 0x000fe20007ffe0ff */
[----:B------:R1:W-:Y:S01]  /*284b0*/  @P1 STG.E [R14.64], R117 ;  /* 0x000000750e001986 */ /* 0x0003e2000c101908 */
[----:B------:R-:W-:-:S02]  /*284c0*/  ISETP.LT.AND P3, PT, R28, c[0x0][0x17c], !P0 ;  /* 0x00005f001c007a0c */ /* 0x000fc40004761270 */
[----:B------:R-:W-:Y:S01]  /*284d0*/  LEA.HI.X.SX32 R11, R13, R12, 0x2, P6 ;  /* 0x0000000c0d0b7211 */ /* 0x000fe200030f16ff */
[----:B------:R3:W-:Y:S01]  /*284e0*/  @P5 STG.E [R6.64], R24 ;  /* 0x0000001806005986 */ /* 0x0007e2000c101908 */
[----:B------:R-:W-:-:S03]  /*284f0*/  IADD3 R13, R17, c[0x0][0x198], RZ ;  /* 0x00006600110d7a10 */ /* 0x000fc60007ffe0ff */
[----:B------:R2:W-:Y:S01]  /*28500*/  @P4 STG.E [R4.64], R25 ;  /* 0x0000001904004986 */ /* 0x0005e2000c101908 */
[----:B------:R-:W-:Y:S02]  /*28510*/  ISETP.LT.AND P1, PT, R21, c[0x0][0x17c], !P0 ;  /* 0x00005f0015007a0c */ /* 0x000fe40004721270 */
[C---:B-1----:R-:W-:Y:S01]  /*28520*/  LEA R14, P6, R17.reuse, R132, 0x2 ;  /* 0x00000084110e7211 */ /* 0x042fe200078c10ff */
[----:B------:R-:W4:Y:S03]  /*28530*/  LDL.LU R21, [R1+0x87c] ;  /* 0x00087c0001157983 */ /* 0x000f260000300800 */
        /* <DEDUP_REMOVED lines=32> */
[----:B------:R-:W-:Y:S01]  /*28740*/  @P3 STG.E [R14.64], R121 ;  /* 0x000000790e003986 */ /* 0x000fe2000c101908 */
        /* <DEDUP_REMOVED lines=8> */
[----:B------:R-:W-:Y:S04]  /*287d0*/  @P2 STG.E [R6.64], R22 ;  /* 0x0000001606002986 */ /* 0x000fe8000c101908 */
        /* <DEDUP_REMOVED lines=10> */
[----:B------:R-:W-:-:S03]  /*28880*/  IADD3 R17, R13, c[0x0][0x198], RZ ;  /* 0x000066000d117a10 */ /* 0x000fc60007ffe0ff */
[----:B-1----:R-:W4:Y:S01]  /*28890*/  LDL.LU R23, [R1+0x84c] ;  /* 0x00084c0001177983 */ /* 0x002f220000300800 */
[C---:B------:R-:W-:Y:S02]  /*288a0*/  LEA R14, P6, R17.reuse, R132, 0x2 ;  /* 0x00000084110e7211 */ /* 0x040fe400078c10ff */
[C---:B------:R-:W-:Y:S01]  /*288b0*/  IADD3 R13, R17.reuse, c[0x0][0x198], RZ ;  /* 0x00006600110d7a10 */ /* 0x040fe20007ffe0ff */
[----:B------:R-:W4:Y:S01]  /*288c0*/  LDL.LU R22, [R1+0x848] ;  /* 0x0008480001167983 */ /* 0x000f220000300800 */
[----:B------:R-:W-:Y:S02]  /*288d0*/  LEA.HI.X.SX32 R15, R17, R12, 0x2, P6 ;  /* 0x0000000c110f7211 */ /* 0x000fe400030f16ff */
[C---:B------:R-:W-:Y:S02]  /*288e0*/  LEA R6, P6, R13.reuse, R132, 0x2 ;  /* 0x000000840d067211 */ /* 0x040fe400078c10ff */
[C---:B------:R-:W-:Y:S02]  /*288f0*/  IADD3 R17, R13.reuse, c[0x0][0x198], RZ ;  /* 0x000066000d117a10 */ /* 0x040fe40007ffe0ff */
[----:B------:R-:W-:-:S02]  /*28900*/  LEA.HI.X.SX32 R7, R13, R12, 0x2, P6 ;  /* 0x0000000c0d077211 */ /* 0x000fc400030f16ff */
[C---:B------:R-:W-:Y:S02]  /*28910*/  LEA R4, P6, R17.reuse, R132, 0x2 ;  /* 0x0000008411047211 */ /* 0x040fe400078c10ff */
[C---:B------:R-:W-:Y:S02]  /*28920*/  IADD3 R13, R17.reuse, c[0x0][0x198], RZ ;  /* 0x00006600110d7a10 */ /* 0x040fe40007ffe0ff */
[----:B------:R-:W-:Y:S02]  /*28930*/  LEA.HI.X.SX32 R5, R17, R12, 0x2, P6 ;  /* 0x0000000c11057211 */ /* 0x000fe400030f16ff */
[C---:B---3--:R-:W-:Y:S02]  /*28940*/  LEA R10, P6, R13.reuse, R132, 0x2 ;  /* 0x000000840d0a7211 */ /* 0x048fe400078c10ff */
        /* <DEDUP_REMOVED lines=8> */
[----:B------:R-:W-:Y:S01]  /*289d0*/  LEA.HI.X.SX32 R15, R17, R12, 0x2, P6 ;  /* 0x0000000c110f7211 */ /* 0x000fe200030f16ff */
[----:B------:R1:W-:Y:S04]  /*289e0*/  @P1 STG.E [R10.64], R118 ;  /* 0x000000760a001986 */ /* 0x0003e8000c101908 */
[----:B------:R1:W-:Y:S04]  /*289f0*/  @P5 STG.E [R14.64], R119 ;  /* 0x000000770e005986 */ /* 0x0003e8000c101908 */
[----:B------:R-:W4:Y:S01]  /*28a00*/  LDL.LU R21, [R1+0x844] ;  /* 0x0008440001157983 */ /* 0x000f220000300800 */
[----:B--2---:R-:W-:-:S02]  /*28a10*/  ISETP.LT.AND P2, PT, R16, c[0x0][0x17c], !P0 ;  /* 0x00005f0010007a0c */ /* 0x004fc40004741270 */
[----:B------:R-:W-:-:S04]  /*28a20*/  LEA R16, P6, R13, R132, 0x2 ;  /* 0x000000840d107211 */ /* 0x000fc800078c10ff */
[----:B------:R-:W-:-:S05]  /*28a30*/  LEA.HI.X.SX32 R17, R13, R12, 0x2, P6 ;  /* 0x0000000c0d117211 */ /* 0x000fca00030f16ff */
[----:B------:R2:W-:Y:S01]  /*28a40*/  @P4 STG.E [R16.64], R26 ;  /* 0x0000001a10004986 */ /* 0x0005e2000c101908 */
[----:B----4-:R-:W-:-:S03]  /*28a50*/  ISETP.LT.AND P5, PT, R20, c[0x0][0x17c], !P0 ;  /* 0x00005f0014007a0c */ /* 0x010fc600047a1270 */
[----:B------:R-:W4:Y:S01]  /*28a60*/  LDL.LU R20, [R1+0x840] ;  /* 0x0008400001147983 */ /* 0x000f220000300800 */
[----:B------:R-:W-:-:S03]  /*28a70*/  ISETP.LT.AND P4, PT, R2, c[0x0][0x17c], !P0 ;  /* 0x00005f0002007a0c */ /* 0x000fc60004781270 */
[----:B------:R-:W4:Y:S01]  /*28a80*/  LDL.LU R2, [R1+0x83c] ;  /* 0x00083c0001027983 */ /* 0x000f220000300800 */
[----:B---3--:R-:W-:Y:S02]  /*28a90*/  IADD3 R7, R13, c[0x0][0x198], RZ ;  /* 0x000066000d077a10 */ /* 0x008fe40007ffe0ff */
[----:B------:R-:W-:Y:S01]  /*28aa0*/  ISETP.LT.AND P1, PT, R18, c[0x0][0x17c], !P0 ;  /* 0x00005f0012007a0c */ /* 0x000fe20004721270 */
[----:B------:R-:W3:Y:S01]  /*28ab0*/  LDL.LU R31, [R1+0x838] ;  /* 0x00083800011f7983 */ /* 0x000ee20000300800 */
[C---:B------:R-:W-:Y:S02]  /*28ac0*/  LEA R18, P6, R7.reuse, R132, 0x2 ;  /* 0x0000008407127211 */ /* 0x040fe400078c10ff */
[----:B------:R-:W-:Y:S01]  /*28ad0*/  IADD3 R5, R7, c[0x0][0x198], RZ ;  /* 0x0000660007057a10 */ /* 0x000fe20007ffe0ff */
[----:B------:R-:W3:Y:S01]  /*28ae0*/  LDL.LU R30, [R1+0x834] ;  /* 0x00083400011e7983 */ /* 0x000ee20000300800 */
[----:B------:R-:W-:Y:S02]  /*28af0*/  ISETP.LT.AND P3, PT, R19, c[0x0][0x17c], !P0 ;  /* 0x00005f0013007a0c */ /* 0x000fe40004761270 */
[----:B------:R-:W-:Y:S01]  /*28b00*/  LEA.HI.X.SX32 R19, R7, R12, 0x2, P6 ;  /* 0x0000000c07137211 */ /* 0x000fe200030f16ff */
[----:B------:R-:W3:Y:S01]  /*28b10*/  LDL.LU R29, [R1+0x830] ;  /* 0x00083000011d7983 */ /* 0x000ee20000300800 */
[----:B-1----:R-:W-:-:S02]  /*28b20*/  LEA R10, P6, R5, R132, 0x2 ;  /* 0x00000084050a7211 */ /* 0x002fc400078c10ff */
[C---:B------:R-:W-:Y:S01]  /*28b30*/  IADD3 R7, R5.reuse, c[0x0][0x198], RZ ;  /* 0x0000660005077a10 */ /* 0x040fe20007ffe0ff */
[----:B------:R-:W3:Y:S01]  /*28b40*/  LDL.LU R28, [R1+0x82c] ;  /* 0x00082c00011c7983 */ /* 0x000ee20000300800 */
[----:B------:R-:W-:Y:S02]  /*28b50*/  LEA.HI.X.SX32 R11, R5, R12, 0x2, P6 ;  /* 0x0000000c050b7211 */ /* 0x000fe400030f16ff */
[C---:B------:R-:W-:Y:S01]  /*28b60*/  LEA R14, P6, R7.reuse, R132, 0x2 ;  /* 0x00000084070e7211 */ /* 0x040fe200078c10ff */
[----:B------:R-:W3:Y:S01]  /*28b70*/  LDL.LU R39, [R1+0x828] ;  /* 0x0008280001277983 */ /* 0x000ee20000300800 */
[C---:B------:R-:W-:Y:S02]  /*28b80*/  IADD3 R13, R7.reuse, c[0x0][0x198], RZ ;  /* 0x00006600070d7a10 */ /* 0x040fe40007ffe0ff */
[----:B------:R-:W-:Y:S02]  /*28b90*/  LEA.HI.X.SX32 R15, R7, R12, 0x2, P6 ;  /* 0x0000000c070f7211 */ /* 0x000fe400030f16ff */
[C---:B------:R-:W-:Y:S01]  /*28ba0*/  LEA R24, P6, R13.reuse, R132, 0x2 ;  /* 0x000000840d187211 */ /* 0x040fe200078c10ff */
[----:B------:R1:W-:Y:S01]  /*28bb0*/  @P3 STG.E [R18.64], R27 ;  /* 0x0000001b12003986 */ /* 0x0003e2000c101908 */
[----:B--2---:R-:W-:-:S02]  /*28bc0*/  IADD3 R17, R13, c[0x0][0x198], RZ ;  /* 0x000066000d117a10 */ /* 0x004fc40007ffe0ff */
[----:B------:R-:W-:Y:S01]  /*28bd0*/  LEA.HI.X.SX32 R25, R13, R12, 0x2, P6 ;  /* 0x0000000c0d197211 */ /* 0x000fe200030f16ff */
[----:B------:R-:W2:Y:S01]  /*28be0*/  LDS.128 R4, [R0] ;  /* 0x0000000000047984 */ /* 0x000ea20000000c00 */
[----:B------:R-:W-:-:S03]  /*28bf0*/  LEA R26, P6, R17, R132, 0x2 ;  /* 0x00000084111a7211 */ /* 0x000fc600078c10ff */
[----:B------:R2:W-:Y:S01]  /*28c00*/  @P2 STG.E [R10.64], R54 ;  /* 0x000000360a002986 */ /* 0x0005e2000c101908 */
[----:B-1----:R-:W-:-:S03]  /*28c10*/  LEA.HI.X.SX32 R27, R17, R12, 0x2, P6 ;  /* 0x0000000c111b7211 */ /* 0x002fc600030f16ff */
[----:B------:R1:W-:Y:S04]  /*28c20*/  @P1 STG.E [R14.64], R55 ;  /* 0x000000370e001986 */ /* 0x0003e8000c101908 */
[----:B------:R1:W-:Y:S04]  /*28c30*/  @P5 STG.E [R24.64], R114 ;  /* 0x0000007218005986 */ /* 0x0003e8000c101908 */
[----:B------:R-:W-:Y:S01]  /*28c40*/  @P4 STG.E [R26.64], R115 ;  /* 0x000000731a004986 */ /* 0x000fe2000c101908 */
[----:B----4-:R-:W-:-:S03]  /*28c50*/  ISETP.LT.AND P4, PT, R2, c[0x0][0x17c], !P0 ;  /* 0x00005f0002007a0c */ /* 0x010fc60004781270 */
[----:B------:R-:W4:Y:S01]  /*28c60*/  LDL.LU R2, [R1+0x824] ;  /* 0x0008240001027983 */ /* 0x000f220000300800 */
[----:B------:R-:W-:-:S03]  /*28c70*/  IADD3 R13, R17, c[0x0][0x198], RZ ;  /* 0x00006600110d7a10 */ /* 0x000fc60007ffe0ff */
[----:B------:R-:W3:Y:S01]  /*28c80*/  LDS.128 R16, [R9] ;  /* 0x0000000009107984 */ /* 0x000ee20000000c00 */
[----:B------:R-:W-:Y:S02]  /*28c90*/  ISETP.LT.AND P1, PT, R21, c[0x0][0x17c], !P0 ;  /* 0x00005f0015007a0c */ /* 0x000fe40004721270 */
[C---:B--2---:R-:W-:Y:S01]  /*28ca0*/  LEA R10, P6, R13.reuse, R132, 0x2 ;  /* 0x000000840d0a7211 */ /* 0x044fe200078c10ff */
[----:B------:R-:W2:Y:S01]  /*28cb0*/  LDL.LU R40, [R1+0x814] ;  /* 0x0008140001287983 */ /* 0x000ea20000300800 */
[----:B------:R-:W-:Y:S02]  /*28cc0*/  IADD3 R21, R13, c[0x0][0x198], RZ ;  /* 0x000066000d157a10 */ /* 0x000fe40007ffe0ff */
[----:B------:R-:W-:Y:S01]  /*28cd0*/  ISETP.LT.AND P3, PT, R23, c[0x0][0x17c], !P0 ;  /* 0x00005f0017007a0c */ /* 0x000fe20004761270 */
[----:B------:R-:W2:Y:S01]  /*28ce0*/  LDL.LU R43, [R1+0x810] ;  /* 0x00081000012b7983 */ /* 0x000ea20000300800 */
[----:B------:R-:W-:Y:S02]  /*28cf0*/  LEA.HI.X.SX32 R11, R13, R12, 0x2, P6 ;  /* 0x0000000c0d0b7211 */ /* 0x000fe400030f16ff */
[----:B------:R-:W-:Y:S01]  /*28d00*/  ISETP.LT.AND P2, PT, R22, c[0x0][0x17c], !P0 ;  /* 0x00005f0016007a0c */ /* 0x000fe20004741270 */
[----:B------:R-:W2:Y:S01]  /*28d10*/  LDL.LU R42, [R1+0x80c] ;  /* 0x00080c00012a7983 */ /* 0x000ea20000300800 */
[----:B-1----:R-:W-:-:S02]  /*28d20*/  LEA R14, P6, R21, R132, 0x2 ;  /* 0x00000084150e7211 */ /* 0x002fc400078c10ff */
[C---:B------:R-:W-:Y:S01]  /*28d30*/  IADD3 R13, R21.reuse, c[0x0][0x198], RZ ;  /* 0x00006600150d7a10 */ /* 0x040fe20007ffe0ff */
[----:B------:R-:W2:Y:S01]  /*28d40*/  LDL.LU R38, [R1+0x808] ;  /* 0x0008080001267983 */ /* 0x000ea20000300800 */
[----:B------:R-:W-:Y:S02]  /*28d50*/  LEA.HI.X.SX32 R15, R21, R12, 0x2, P6 ;  /* 0x0000000c150f7211 */ /* 0x000fe400030f16ff */
[C---:B------:R-:W-:Y:S02]  /*28d60*/  LEA R32, P6, R13.reuse, R132, 0x2 ;  /* 0x000000840d207211 */ /* 0x040fe400078c10ff */
[C---:B------:R-:W-:Y:S02]  /*28d70*/  IADD3 R25, R13.reuse, c[0x0][0x198], RZ ;  /* 0x000066000d197a10 */ /* 0x040fe40007ffe0ff */
[----:B------:R-:W-:Y:S02]  /*28d80*/  LEA.HI.X.SX32 R33, R13, R12, 0x2, P6 ;  /* 0x0000000c0d217211 */ /* 0x000fe400030f16ff */
[C---:B------:R-:W-:Y:S01]  /*28d90*/  LEA R34, P6, R25.reuse, R132, 0x2 ;  /* 0x0000008419227211 */ /* 0x040fe200078c10ff */
[----:B------:R1:W-:Y:S01]  /*28da0*/  @P3 STG.E [R10.64], R122 ;  /* 0x0000007a0a003986 */ /* 0x0003e2000c101908 */
[----:B------:R-:W-:-:S02]  /*28db0*/  IADD3 R13, R25, c[0x0][0x198], RZ ;  /* 0x00006600190d7a10 */ /* 0x000fc40007ffe0ff */
[----:B------:R-:W-:Y:S01]  /*28dc0*/  ISETP.LT.AND P5, PT, R20, c[0x0][0x17c], !P0 ;  /* 0x00005f0014007a0c */ /* 0x000fe200047a1270 */
[----:B------:R3:W-:Y:S01]  /*28dd0*/  @P2 STG.E [R14.64], R123 ;  /* 0x0000007b0e002986 */ /* 0x0007e2000c101908 */
[----:B------:R-:W-:-:S03]  /*28de0*/  LEA.HI.X.SX32 R35, R25, R12, 0x2, P6 ;  /* 0x0000000c19237211 */ /* 0x000fc600030f16ff */
[----:B------:R-:W-:Y:S01]  /*28df0*/  @P1 STG.E [R32.64], R4 ;  /* 0x0000000420001986 */ /* 0x000fe2000c101908 */
[----:B---3--:R-:W-:Y:S02]  /*28e00*/  ISETP.LT.AND P1, PT, R29, c[0x0][0x17c], !P0 ;  /* 0x00005f001d007a0c */ /* 0x008fe40004721270 */
[----:B------:R-:W-:Y:S01]  /*28e10*/  ISETP.LT.AND P3, PT, R31, c[0x0][0x17c], !P0 ;  /* 0x00005f001f007a0c */ /* 0x000fe20004761270 */
[----:B------:R-:W3:Y:S01]  /*28e20*/  LDS.128 R20, [R8] ;  /* 0x0000000008147984 */ /* 0x000ee20000000c00 */
[C---:B-1----:R-:W-:Y:S02]  /*28e30*/  LEA R10, P6, R13.reuse, R132, 0x2 ;  /* 0x000000840d0a7211 */ /* 0x042fe400078c10ff */
[C---:B------:R-:W-:Y:S01]  /*28e40*/  IADD3 R29, R13.reuse, c[0x0][0x198], RZ ;  /* 0x000066000d1d7a10 */ /* 0x040fe20007ffe0ff */
[----:B------:R-:W1:Y:S01]  /*28e50*/  LDS.128 R24, [R3] ;  /* 0x0000000003187984 */ /* 0x000e620000000c00 */
[----:B------:R-:W-:Y:S02]  /*28e60*/  LEA.HI.X.SX32 R11, R13, R12, 0x2, P6 ;  /* 0x0000000c0d0b7211 */ /* 0x000fe400030f16ff */
[C---:B------:R-:W-:Y:S01]  /*28e70*/  LEA R14, P6, R29.reuse, R132, 0x2 ;  /* 0x000000841d0e7211 */ /* 0x040fe200078c10ff */
[----:B------:R-:W-:Y:S03]  /*28e80*/  @P5 STG.E [R34.64], R5 ;  /* 0x0000000522005986 */ /* 0x000fe6000c101908 */
[----:B------:R-:W-:Y:S01]  /*28e90*/  LEA.HI.X.SX32 R15, R29, R12, 0x2, P6 ;  /* 0x0000000c1d0f7211 */ /* 0x000fe200030f16ff */
[----:B------:R-:W-:Y:S01]  /*28ea0*/  @P4 STG.E [R10.64], R16 ;  /* 0x000000100a004986 */ /* 0x000fe2000c101908 */
[----:B------:R-:W-:-:S02]  /*28eb0*/  ISETP.LT.AND P2, PT, R30, c[0x0][0x17c], !P0 ;  /* 0x00005f001e007a0c */ /* 0x000fc40004741270 */
[----:B------:R-:W-:Y:S01]  /*28ec0*/  ISETP.LT.AND P5, PT, R28, c[0x0][0x17c], !P0 ;  /* 0x00005f001c007a0c */ /* 0x000fe200047a1270 */
[----:B------:R-:W-:Y:S01]  /*28ed0*/  @P3 STG.E [R14.64], R17 ;  /* 0x000000110e003986 */ /* 0x000fe2000c101908 */
[----:B------:R-:W-:-:S03]  /*28ee0*/  IADD3 R13, R29, c[0x0][0x198], RZ ;  /* 0x000066001d0d7a10 */ /* 0x000fc60007ffe0ff */
[----:B------:R1:W1:Y:S04]  /*28ef0*/  LDS.128 R28, [R0+0x800] ;  /* 0x00080000001c7984 */ /* 0x0002680000000c00 */
[----:B------:R-:W1:Y:S01]  /*28f00*/  LDS.128 R32, [R9+0x800] ;  /* 0x0008000009207984 */ /* 0x000e620000000c00 */
[----:B----4-:R-:W-:-:S03]  /*28f10*/  ISETP.LT.AND P3, PT, R2, c[0x0][0x17c], !P0 ;  /* 0x00005f0002007a0c */ /* 0x010fc60004761270 */
[----:B------:R-:W4:Y:S04]  /*28f20*/  LDS.128 R8, [R8+0x800] ;  /* 0x0008000008087984 */ /* 0x000f280000000c00 */
[----:B------:R-:W4:Y:S04]  /*28f30*/  LDL.LU R2, [R1+0x804] ;  /* 0x0008040001027983 */ /* 0x000f280000300800 */
[----:B-1----:R-:W4:Y:S01]  /*28f40*/  LDL.LU R0, [R1+0x800] ;  /* 0x0008000001007983 */ /* 0x002f220000300800 */
[----:B------:R-:W-:Y:S02]  /*28f50*/  LEA R36, P6, R13, R132, 0x2 ;  /* 0x000000840d247211 */ /* 0x000fe400078c10ff */
[----:B------:R-:W-:Y:S01]  /*28f60*/  ISETP.LT.AND P4, PT, R39, c[0x0][0x17c], !P0 ;  /* 0x00005f0027007a0c */ /* 0x000fe20004781270 */
[----:B------:R-:W4:Y:S01]  /*28f70*/  LDL.LU R44, [R1+0x7fc] ;  /* 0x0007fc00012c7983 */ /* 0x000f220000300800 */
[----:B------:R-:W-:-:S02]  /*28f80*/  IADD3 R39, R13, c[0x0][0x198], RZ ;  /* 0x000066000d277a10 */ /* 0x000fc40007ffe0ff */
[----:B------:R-:W-:Y:S02]  /*28f90*/  LEA.HI.X.SX32 R37, R13, R12, 0x2, P6 ;  /* 0x0000000c0d257211 */ /* 0x000fe400030f16ff */
[C---:B------:R-:W-:Y:S02]  /*28fa0*/  LEA R4, P6, R39.reuse, R132, 0x2 ;  /* 0x0000008427047211 */ /* 0x040fe400078c10ff */
[C---:B------:R-:W-:Y:S01]  /*28fb0*/  IADD3 R13, R39.reuse, c[0x0][0x198], RZ ;  /* 0x00006600270d7a10 */ /* 0x040fe20007ffe0ff */
[----:B---3--:R-:W-:Y:S01]  /*28fc0*/  @P2 STG.E [R36.64], R20 ;  /* 0x0000001424002986 */ /* 0x008fe2000c101908 */
[----:B------:R-:W-:Y:S02]  /*28fd0*/  LEA.HI.X.SX32 R5, R39, R12, 0x2, P6 ;  /* 0x0000000c27057211 */ /* 0x000fe400030f16ff */
[----:B--2---:R-:W-:Y:S02]  /*28fe0*/  ISETP.LT.AND P2, PT, R40, c[0x0][0x17c], !P0 ;  /* 0x00005f0028007a0c */ /* 0x004fe40004741270 */
[----:B------:R-:W-:-:S02]  /*28ff0*/  LEA R40, P6, R13, R132, 0x2 ;  /* 0x000000840d287211 */ /* 0x000fc400078c10ff */
[C---:B------:R-:W-:Y:S02]  /*29000*/  IADD3 R39, R13.reuse, c[0x0][0x198], RZ ;  /* 0x000066000d277a10 */ /* 0x040fe40007ffe0ff */
[----:B------:R-:W-:Y:S02]  /*29010*/  LEA.HI.X.SX32 R41, R13, R12, 0x2, P6 ;  /* 0x0000000c0d297211 */ /* 0x000fe400030f16ff */
[C---:B------:R-:W-:Y:S02]  /*29020*/  LEA R14, P6, R39.reuse, R132, 0x2 ;  /* 0x00000084270e7211 */ /* 0x040fe400078c10ff */
[C---:B------:R-:W-:Y:S01]  /*29030*/  IADD3 R13, R39.reuse, c[0x0][0x198], RZ ;  /* 0x00006600270d7a10 */ /* 0x040fe20007ffe0ff */
[----:B------:R1:W-:Y:S01]  /*29040*/  @P1 STG.E [R4.64], R21 ;  /* 0x0000001504001986 */ /* 0x0003e2000c101908 */
[----:B------:R-:W-:Y:S02]  /*29050*/  LEA.HI.X.SX32 R15, R39, R12, 0x2, P6 ;  /* 0x0000000c270f7211 */ /* 0x000fe400030f16ff */
[----:B------:R-:W-:-:S02]  /*29060*/  ISETP.LT.AND P1, PT, R43, c[0x0][0x17c], !P0 ;  /* 0x00005f002b007a0c */ /* 0x000fc40004721270 */
[C---:B------:R-:W-:Y:S02]  /*29070*/  LEA R16, P6, R13.reuse, R132, 0x2 ;  /* 0x000000840d107211 */ /* 0x040fe400078c10ff */
[C---:B------:R-:W-:Y:S02]  /*29080*/  IADD3 R43, R13.reuse, c[0x0][0x198], RZ ;  /* 0x000066000d2b7a10 */ /* 0x040fe40007ffe0ff */
[----:B------:R-:W-:Y:S02]  /*29090*/  LEA.HI.X.SX32 R17, R13, R12, 0x2, P6 ;  /* 0x0000000c0d117211 */ /* 0x000fe400030f16ff */
[C---:B-1----:R-:W-:Y:S01]  /*290a0*/  LEA R4, P6, R43.reuse, R132, 0x2 ;  /* 0x000000842b047211 */ /* 0x042fe200078c10ff */
[----:B------:R1:W-:Y:S01]  /*290b0*/  @P5 STG.E [R40.64], R24 ;  /* 0x0000001828005986 */ /* 0x0003e2000c101908 */
[----:B------:R-:W-:Y:S02]  /*290c0*/  ISETP.LT.AND P5, PT, R42, c[0x0][0x17c], !P0 ;  /* 0x00005f002a007a0c */ /* 0x000fe400047a1270 */
[----:B------:R-:W-:Y:S01]  /*290d0*/  LEA.HI.X.SX32 R5, R43, R12, 0x2, P6 ;  /* 0x0000000c2b057211 */ /* 0x000fe200030f16ff */
[----:B------:R-:W2:Y:S04]  /*290e0*/  LDL.LU R42, [R1+0x7f8] ;  /* 0x0007f800012a7983 */ /* 0x000ea80000300800 */
[----:B------:R3:W-:Y:S04]  /*290f0*/  @P4 STG.E [R14.64], R25 ;  /* 0x000000190e004986 */ /* 0x0007e8000c101908 */
[----:B-1----:R-:W2:Y:S04]  /*29100*/  LDL.LU R40, [R1+0x7f4] ;  /* 0x0007f40001287983 */ /* 0x002ea80000300800 */
[----:B------:R-:W-:Y:S04]  /*29110*/  @P3 STG.E [R16.64], R28 ;  /* 0x0000001c10003986 */ /* 0x000fe8000c101908 */
[----:B---3--:R-:W3:Y:S04]  /*29120*/  LDL.LU R25, [R1+0x7f0] ;  /* 0x0007f00001197983 */ /* 0x008ee80000300800 */
[----:B------:R1:W-:Y:S04]  /*29130*/  @P2 STG.E [R4.64], R29 ;  /* 0x0000001d04002986 */ /* 0x0003e8000c101908 */
[----:B------:R-:W2:Y:S01]  /*29140*/  LDL.LU R24, [R1+0x7ec] ;  /* 0x0007ec0001187983 */ /* 0x000ea20000300800 */
[----:B----4-:R-:W-:-:S03]  /*29150*/  ISETP.LT.AND P2, PT, R0, c[0x0][0x17c], !P0 ;  /* 0x00005f0000007a0c */ /* 0x010fc60004741270 */
[----:B------:R-:W4:Y:S01]  /*29160*/  LDL.LU R0, [R1+0x7e8] ;  /* 0x0007e80001007983 */ /* 0x000f220000300800 */
[----:B------:R-:W-:-:S03]  /*29170*/  ISETP.LT.AND P4, PT, R38, c[0x0][0x17c], !P0 ;  /* 0x00005f0026007a0c */ /* 0x000fc60004781270 */
[----:B------:R1:W3:Y:S01]  /*29180*/  LDS.128 R36, [R3+0x800] ;  /* 0x0008000003247984 */ /* 0x0002e20000000c00 */
[----:B------:R-:W-:Y:S02]  /*29190*/  IADD3 R13, R43, c[0x0][0x198], RZ ;  /* 0x000066002b0d7a10 */ /* 0x000fe40007ffe0ff */
[----:B------:R-:W-:Y:S01]  /*291a0*/  ISETP.LT.AND P3, PT, R2, c[0x0][0x17c], !P0 ;  /* 0x00005f0002007a0c */ /* 0x000fe20004761270 */
[----:B-1----:R-:W4:Y:S01]  /*291b0*/  LDL.LU R29, [R1+0x7e4] ;  /* 0x0007e400011d7983 */ /* 0x002f220000300800 */
[C---:B------:R-:W-:Y:S02]  /*291c0*/  LEA R20, P6, R13.reuse, R132, 0x2 ;  /* 0x000000840d147211 */ /* 0x040fe400078c10ff */
[C---:B------:R-:W-:Y:S02]  /*291d0*/  IADD3 R41, R13.reuse, c[0x0][0x198], RZ ;  /* 0x000066000d297a10 */ /* 0x040fe40007ffe0ff */
[----:B------:R-:W-:Y:S02]  /*291e0*/  LEA.HI.X.SX32 R21, R13, R12, 0x2, P6 ;  /* 0x0000000c0d157211 */ /* 0x000fe400030f16ff */
[----:B------:R-:W-:-:S02]  /*291f0*/  LEA R14, P6, R41, R132, 0x2 ;  /* 0x00000084290e7211 */ /* 0x000fc400078c10ff */
[C---:B------:R-:W-:Y:S02]  /*29200*/  IADD3 R3, R41.reuse, c[0x0][0x198], RZ ;  /* 0x0000660029037a10 */ /* 0x040fe40007ffe0ff */
[----:B------:R-:W-:Y:S02]  /*29210*/  LEA.HI.X.SX32 R15, R41, R12, 0x2, P6 ;  /* 0x0000000c290f7211 */ /* 0x000fe400030f16ff */
[C---:B------:R-:W-:Y:S02]  /*29220*/  LEA R2, P6, R3.reuse, R132, 0x2 ;  /* 0x0000008403027211 */ /* 0x040fe400078c10ff */
[C---:B------:R-:W-:Y:S02]  /*29230*/  IADD3 R13, R3.reuse, c[0x0][0x198], RZ ;  /* 0x00006600030d7a10 */ /* 0x040fe40007ffe0ff */
[----:B------:R-:W-:Y:S02]  /*29240*/  LEA.HI.X.SX32 R3, R3, R12, 0x2, P6 ;  /* 0x0000000c03037211 */ /* 0x000fe400030f16ff */
[----:B------:R-:W-:-:S02]  /*29250*/  LEA R4, P6, R13, R132, 0x2 ;  /* 0x000000840d047211 */ /* 0x000fc400078c10ff */
[C---:B------:R-:W-:Y:S01]  /*29260*/  IADD3 R17, R13.reuse, c[0x0][0x198], RZ ;  /* 0x000066000d117a10 */ /* 0x040fe20007ffe0ff */
[----:B------:R1:W-:Y:S01]  /*29270*/  @P1 STG.E [R20.64], R32 ;  /* 0x0000002014001986 */ /* 0x0003e2000c101908 */
[----:B------:R-:W-:Y:S02]  /*29280*/  LEA.HI.X.SX32 R5, R13, R12, 0x2, P6 ;  /* 0x0000000c0d057211 */ /* 0x000fe400030f16ff */
[C---:B------:R-:W-:Y:S02]  /*29290*/  LEA R16, P6, R17.reuse, R132, 0x2 ;  /* 0x0000008411107211 */ /* 0x040fe400078c10ff */
[----:B------:R-:W-:Y:S02]  /*292a0*/  ISETP.LT.AND P1, PT, R44, c[0x0][0x17c], !P0 ;  /* 0x00005f002c007a0c */ /* 0x000fe40004721270 */
[C---:B------:R-:W-:Y:S01]  /*292b0*/  IADD3 R13, R17.reuse, c[0x0][0x198], RZ ;  /* 0x00006600110d7a10 */ /* 0x040fe20007ffe0ff */
[----:B------:R1:W-:Y:S01]  /*292c0*/  @P5 STG.E [R14.64], R33 ;  /* 0x000000210e005986 */ /* 0x0003e2000c101908 */
[----:B------:R-:W-:-:S03]  /*292d0*/  LEA.HI.X.SX32 R17, R17, R12, 0x2, P6 ;  /* 0x0000000c11117211 */ /* 0x000fc600030f16ff */
[----:B------:R2:W-:Y:S04]  /*292e0*/  @P4 STG.E [R2.64], R8 ;  /* 0x0000000802004986 */ /* 0x0005e8000c101908 */
[----:B-1----:R-:W4:Y:S01]  /*292f0*/  LDL.LU R20, [R1+0x7e0] ;  /* 0x0007e00001147983 */ /* 0x002f220000300800 */
[----:B------:R-:W-:-:S03]  /*29300*/  LEA R14, P6, R13, R132, 0x2 ;  /* 0x000000840d0e7211 */ /* 0x000fc600078c10ff */
[----:B------:R1:W-:Y:S01]  /*29310*/  @P3 STG.E [R4.64], R9 ;  /* 0x0000000904003986 */ /* 0x0003e2000c101908 */
[----:B------:R-:W-:-:S03]  /*29320*/  LEA.HI.X.SX32 R15, R13, R12, 0x2, P6 ;  /* 0x0000000c0d0f7211 */ /* 0x000fc600030f16ff */
[----:B------:R-:W4:Y:S01]  /*29330*/  LDL.LU R28, [R1+0x7dc] ;  /* 0x0007dc00011c7983 */ /* 0x000f220000300800 */
[----:B---3--:R-:W-:-:S03]  /*29340*/  ISETP.LT.AND P3, PT, R25, c[0x0][0x17c], !P0 ;  /* 0x00005f0019007a0c */ /* 0x008fc60004761270 */
[----:B------:R-:W-:Y:S04]  /*29350*/  @P2 STG.E [R16.64], R36 ;  /* 0x0000002410002986 */ /* 0x000fe8000c101908 */
[----:B------:R-:W3:Y:S01]  /*29360*/  LDL.LU R25, [R1+0x7d8] ;  /* 0x0007d80001197983 */ /* 0x000ee20000300800 */
[----:B--2---:R-:W-:-:S03]  /*29370*/  ISETP.LT.AND P2, PT, R24, c[0x0][0x17c], !P0 ;  /* 0x00005f0018007a0c */ /* 0x004fc60004741270 */
[----:B------:R2:W-:Y:S04]  /*29380*/  @P1 STG.E [R14.64], R37 ;  /* 0x000000250e001986 */ /* 0x0005e8000c101908 */
[----:B------:R-:W3:Y:S01]  /*29390*/  LDL.LU R24, [R1+0x7d4] ;  /* 0x0007d40001187983 */ /* 0x000ee20000300800 */
[----:B----4-:R-:W-:-:S03]  /*293a0*/  ISETP.LT.AND P1, PT, R0, c[0x0][0x17c], !P0 ;  /* 0x00005f0000007a0c */ /* 0x010fc60004721270 */
[----:B------:R-:W4:Y:S01]  /*293b0*/  LDL.LU R0, [R1+0x7d0] ;  /* 0x0007d00001007983 */ /* 0x000f220000300800 */
[----:B------:R-:W-:-:S04]  /*293c0*/  IADD3 R21, R13, c[0x0][0x198], RZ ;  /* 0x000066000d157a10 */ /* 0x000fc80007ffe0ff */
[C---:B------:R-:W-:Y:S02]  /*293d0*/  LEA R2, P6, R21.reuse, R132, 0x2 ;  /* 0x0000008415027211 */ /* 0x040fe400078c10ff */
[C---:B------:R-:W-:Y:S02]  /*293e0*/  IADD3 R13, R21.reuse, c[0x0][0x198], RZ ;  /* 0x00006600150d7a10 */ /* 0x040fe40007ffe0ff */
[----:B------:R-:W-:Y:S02]  /*293f0*/  LEA.HI.X.SX32 R3, R21, R12, 0x2, P6 ;  /* 0x0000000c15037211 */ /* 0x000fe400030f16ff */
[C---:B-1----:R-:W-:Y:S01]  /*29400*/  LEA R4, P6, R13.reuse, R132, 0x2 ;  /* 0x000000840d047211 */ /* 0x042fe200078c10ff */
[----:B------:R-:W3:Y:S01]  /*29410*/  LDL.LU R21, [R1+0x7cc] ;  /* 0x0007cc0001157983 */ /* 0x000ee20000300800 */
[----:B------:R-:W-:Y:S02]  /*29420*/  ISETP.LT.AND P5, PT, R42, c[0x0][0x17c], !P0 ;  /* 0x00005f002a007a0c */ /* 0x000fe400047a1270 */
[----:B------:R-:W-:-:S02]  /*29430*/  IADD3 R9, R13, c[0x0][0x198], RZ ;  /* 0x000066000d097a10 */ /* 0x000fc40007ffe0ff */
[----:B------:R-:W-:Y:S02]  /*29440*/  LEA.HI.X.SX32 R5, R13, R12, 0x2, P6 ;  /* 0x0000000c0d057211 */ /* 0x000fe400030f16ff */
[C---:B------:R-:W-:Y:S02]  /*29450*/  LEA R8, P6, R9.reuse, R132, 0x2 ;  /* 0x0000008409087211 */ /* 0x040fe400078c10ff */
[----:B------:R-:W-:Y:S02]  /*29460*/  ISETP.LT.AND P4, PT, R40, c[0x0][0x17c], !P0 ;  /* 0x00005f0028007a0c */ /* 0x000fe40004781270 */
[C---:B------:R-:W-:Y:S02]  /*29470*/  IADD3 R13, R9.reuse, c[0x0][0x198], RZ ;  /* 0x00006600090d7a10 */ /* 0x040fe40007ffe0ff */
[----:B------:R-:W-:Y:S02]  /*29480*/  LEA.HI.X.SX32 R9, R9, R12, 0x2, P6 ;  /* 0x0000000c09097211 */ /* 0x000fe400030f16ff */
[----:B--2---:R-:W-:-:S02]  /*29490*/  LEA R14, P6, R13, R132, 0x2 ;  /* 0x000000840d0e7211 */ /* 0x004fc400078c10ff */
[C---:B------:R-:W-:Y:S01]  /*294a0*/  IADD3 R17, R13.reuse, c[0x0][0x198], RZ ;  /* 0x000066000d117a10 */ /* 0x040fe20007ffe0ff */
[----:B------:R1:W-:Y:S01]  /*294b0*/  @P5 STG.E [R2.64], R6 ;  /* 0x0000000602005986 */ /* 0x0003e2000c101908 */
[----:B------:R-:W-:Y:S02]  /*294c0*/  LEA.HI.X.SX32 R15, R13, R12, 0x2, P6 ;  /* 0x0000000c0d0f7211 */ /* 0x000fe400030f16ff */
[----:B------:R-:W-:Y:S02]  /*294d0*/  ISETP.LT.AND P5, PT, R29, c[0x0][0x17c], !P0 ;  /* 0x00005f001d007a0c */ /* 0x000fe400047a1270 */
[C---:B------:R-:W-:Y:S01]  /*294e0*/  IADD3 R13, R17.reuse, c[0x0][0x198], RZ ;  /* 0x00006600110d7a10 */ /* 0x040fe20007ffe0ff */
[----:B------:R2:W-:Y:S01]  /*294f0*/  @P4 STG.E [R4.64], R7 ;  /* 0x0000000704004986 */ /* 0x0005e2000c101908 */
[----:B-1----:R-:W-:-:S04]  /*29500*/  LEA R2, P6, R17, R132, 0x2 ;  /* 0x0000008411027211 */ /* 0x002fc800078c10ff */
[----:B------:R-:W-:Y:S02]  /*29510*/  LEA.HI.X.SX32 R3, R17, R12, 0x2, P6 ;  /* 0x0000000c11037211 */ /* 0x000fe400030f16ff */
[C---:B--2---:R-:W-:Y:S01]  /*29520*/  LEA R4, P6, R13.reuse, R132, 0x2 ;  /* 0x000000840d047211 */ /* 0x044fe200078c10ff */
[----:B------:R1:W-:Y:S03]  /*29530*/  @P3 STG.E [R8.64], R18 ;  /* 0x0000001208003986 */ /* 0x0003e6000c101908 */
[----:B------:R-:W-:Y:S01]  /*29540*/  LEA.HI.X.SX32 R5, R13, R12, 0x2, P6 ;  /* 0x0000000c0d057211 */ /* 0x000fe200030f16ff */
[----:B------:R-:W-:Y:S01]  /*29550*/  @P2 STG.E [R14.64], R19 ;  /* 0x000000130e002986 */ /* 0x000fe2000c101908 */
[----:B------:R-:W-:-:S03]  /*29560*/  ISETP.LT.AND P4, PT, R20, c[0x0][0x17c], !P0 ;  /* 0x00005f0014007a0c */ /* 0x000fc60004781270 */
[----:B------:R-:W2:Y:S04]  /*29570*/  LDL.LU R20, [R1+0x7c8] ;  /* 0x0007c80001147983 */ /* 0x000ea80000300800 */
[----:B------:R1:W-:Y:S04]  /*29580*/  @P1 STG.E [R2.64], R22 ;  /* 0x0000001602001986 */ /* 0x0003e8000c101908 */
[----:B------:R-:W2:Y:S04]  /*29590*/  LDL.LU R16, [R1+0x7c4] ;  /* 0x0007c40001107983 */ /* 0x000ea80000300800 */
[----:B------:R3:W-:Y:S04]  /*295a0*/  @P5 STG.E [R4.64], R23 ;  /* 0x0000001704005986 */ /* 0x0007e8000c101908 */
[----:B-1----:R-:W2:Y:S01]  /*295b0*/  LDL.LU R18, [R1+0x7c0] ;  /* 0x0007c00001127983 */ /* 0x002ea20000300800 */
[----:B----4-:R-:W-:-:S03]  /*295c0*/  ISETP.LT.AND P5, PT, R0, c[0x0][0x17c], !P0 ;  /* 0x00005f0000007a0c */ /* 0x010fc600047a1270 */
[----:B------:R-:W4:Y:S01]  /*295d0*/  LDL.LU R0, [R1+0x7bc] ;  /* 0x0007bc0001007983 */ /* 0x000f220000300800 */
[----:B------:R-:W-:-:S04]  /*295e0*/  IADD3 R7, R13, c[0x0][0x198], RZ ;  /* 0x000066000d077a10 */ /* 0x000fc80007ffe0ff */
[C---:B------:R-:W-:Y:S02]  /*295f0*/  LEA R6, P6, R7.reuse, R132, 0x2 ;  /* 0x0000008407067211 */ /* 0x040fe400078c10ff */
[C---:B------:R-:W-:Y:S02]  /*29600*/  IADD3 R9, R7.reuse, c[0x0][0x198], RZ ;  /* 0x0000660007097a10 */ /* 0x040fe40007ffe0ff */
[----:B------:R-:W-:Y:S02]  /*29610*/  LEA.HI.X.SX32 R7, R7, R12, 0x2, P6 ;  /* 0x0000000c07077211 */ /* 0x000fe400030f16ff */
[C---:B------:R-:W-:Y:S02]  /*29620*/  LEA R8, P6, R9.reuse, R132, 0x2 ;  /* 0x0000008409087211 */ /* 0x040fe400078c10ff */
[C---:B------:R-:W-:Y:S02]  /*29630*/  IADD3 R13, R9.reuse, c[0x0][0x198], RZ ;  /* 0x00006600090d7a10 */ /* 0x040fe40007ffe0ff */
[----:B------:R-:W-:-:S02]  /*29640*/  LEA.HI.X.SX32 R9, R9, R12, 0x2, P6 ;  /* 0x0000000c09097211 */ /* 0x000fc400030f16ff */
[----:B------:R-:W-:Y:S02]  /*29650*/  ISETP.LT.AND P3, PT, R28, c[0x0][0x17c], !P0 ;  /* 0x00005f001c007a0c */ /* 0x000fe40004761270 */
[----:B------:R-:W-:Y:S02]  /*29660*/  LEA R2, P6, R13, R132, 0x2 ;  /* 0x000000840d027211 */ /* 0x000fe400078c10ff */
[----:B---3--:R-:W-:Y:S02]  /*29670*/  ISETP.LT.AND P2, PT, R25, c[0x0][0x17c], !P0 ;  /* 0x00005f0019007a0c */ /* 0x008fe40004741270 */
[C---:B------:R-:W-:Y:S02]  /*29680*/  IADD3 R15, R13.reuse, c[0x0][0x198], RZ ;  /* 0x000066000d0f7a10 */ /* 0x040fe40007ffe0ff */
[----:B------:R-:W-:Y:S02]  /*29690*/  ISETP.LT.AND P1, PT, R24, c[0x0][0x17c], !P0 ;  /* 0x00005f0018007a0c */ /* 0x000fe40004721270 */
[----:B------:R-:W-:-:S02]  /*296a0*/  LEA.HI.X.SX32 R3, R13, R12, 0x2, P6 ;  /* 0x0000000c0d037211 */ /* 0x000fc400030f16ff */
[C---:B------:R-:W-:Y:S02]  /*296b0*/  IADD3 R13, R15.reuse, c[0x0][0x198], RZ ;  /* 0x000066000f0d7a10 */ /* 0x040fe40007ffe0ff */
[----:B------:R-:W-:Y:S02]  /*296c0*/  LEA R4, P6, R15, R132, 0x2 ;  /* 0x000000840f047211 */ /* 0x000fe400078c10ff */
[----:B------:R-:W-:Y:S02]  /*296d0*/  IADD3 R17, R13, c[0x0][0x198], RZ ;  /* 0x000066000d117a10 */ /* 0x000fe40007ffe0ff */
[----:B------:R-:W-:Y:S01]  /*296e0*/  LEA.HI.X.SX32 R5, R15, R12, 0x2, P6 ;  /* 0x0000000c0f057211 */ /* 0x000fe200030f16ff */
[----:B------:R-:W-:Y:S01]  /*296f0*/  @P4 STG.E [R6.64], R26 ;  /* 0x0000001a06004986 */ /* 0x000fe2000c101908 */
[----:B------:R-:W-:-:S03]  /*29700*/  IADD3 R15, R17, c[0x0][0x198], RZ ;  /* 0x00006600110f7a10 */ /* 0x000fc60007ffe0ff */
[----:B------:R1:W-:Y:S01]  /*29710*/  @P3 STG.E [R8.64], R27 ;  /* 0x0000001b08003986 */ /* 0x0003e2000c101908 */
[----:B------:R-:W-:-:S03]  /*29720*/  IADD3 R19, R15, c[0x0][0x198], RZ ;  /* 0x000066000f137a10 */ /* 0x000fc60007ffe0ff */
[----:B------:R3:W-:Y:S04]  /*29730*/  @P2 STG.E [R2.64], R30 ;  /* 0x0000001e02002986 */ /* 0x0007e8000c101908 */
[----:B------:R2:W-:Y:S01]  /*29740*/  @P1 STG.E [R4.64], R31 ;  /* 0x0000001f04001986 */ /* 0x0005e2000c101908 */
[-C--:B-1----:R-:W-:Y:S02]  /*29750*/  LEA R8, P1, R17, R132.reuse, 0x2 ;  /* 0x0000008411087211 */ /* 0x082fe400078210ff */
[----:B------:R-:W-:Y:S02]  /*29760*/  LEA R6, P6, R13, R132, 0x2 ;  /* 0x000000840d067211 */ /* 0x000fe400078c10ff */
[----:B------:R-:W-:Y:S02]  /*29770*/  LEA.HI.X.SX32 R9, R17, R12, 0x2, P1 ;  /* 0x0000000c11097211 */ /* 0x000fe400008f16ff */
[----:B---3--:R-:W-:-:S02]  /*29780*/  LEA R2, P1, R19, R132, 0x2 ;  /* 0x0000008413027211 */ /* 0x008fc400078210ff */
[----:B------:R-:W-:Y:S02]  /*29790*/  ISETP.LT.AND P4, PT, R21, c[0x0][0x17c], !P0 ;  /* 0x00005f0015007a0c */ /* 0x000fe40004781270 */
[----:B--2---:R-:W-:Y:S02]  /*297a0*/  ISETP.LT.AND P3, PT, R20, c[0x0][0x17c], !P0 ;  /* 0x00005f0014007a0c */ /* 0x004fe40004761270 */
[----:B------:R-:W-:Y:S02]  /*297b0*/  LEA.HI.X.SX32 R7, R13, R12, 0x2, P6 ;  /* 0x0000000c0d077211 */ /* 0x000fe400030f16ff */
[----:B------:R-:W-:Y:S02]  /*297c0*/  ISETP.LT.AND P2, PT, R16, c[0x0][0x17c], !P0 ;  /* 0x00005f0010007a0c */ /* 0x000fe40004741270 */
[----:B------:R-:W-:Y:S02]  /*297d0*/  LEA R14, P6, R15, R132, 0x2 ;  /* 0x000000840f0e7211 */ /* 0x000fe400078c10ff */
[----:B------:R-:W-:-:S02]  /*297e0*/  LEA.HI.X.SX32 R3, R19, R12, 0x2, P1 ;  /* 0x0000000c13037211 */ /* 0x000fc400008f16ff */
[----:B------:R-:W-:Y:S02]  /*297f0*/  IADD3 R13, R19, c[0x0][0x198], RZ ;  /* 0x00006600130d7a10 */ /* 0x000fe40007ffe0ff */
[----:B------:R-:W-:Y:S02]  /*29800*/  ISETP.LT.AND P1, PT, R18, c[0x0][0x17c], !P0 ;  /* 0x00005f0012007a0c */ /* 0x000fe40004721270 */
[----:B------:R-:W-:Y:S02]  /*29810*/  LEA.HI.X.SX32 R15, R15, R12, 0x2, P6 ;  /* 0x0000000c0f0f7211 */ /* 0x000fe400030f16ff */
[C---:B------:R-:W-:Y:S01]  /*29820*/  LEA R16, P6, R13.reuse, R132, 0x2 ;  /* 0x000000840d107211 */ /* 0x040fe200078c10ff */
[----:B------:R1:W-:Y:S01]  /*29830*/  @P5 STG.E [R6.64], R34 ;  /* 0x0000002206005986 */ /* 0x0003e2000c101908 */
[C---:B------:R-:W-:Y:S02]  /*29840*/  IADD3 R21, R13.reuse, c[0x0][0x198], RZ ;  /* 0x000066000d157a10 */ /* 0x040fe40007ffe0ff */
[----:B------:R-:W-:Y:S01]  /*29850*/  LEA.HI.X.SX32 R17, R13, R12, 0x2, P6 ;  /* 0x0000000c0d117211 */ /* 0x000fe200030f16ff */
[----:B------:R1:W-:Y:S01]  /*29860*/  @P4 STG.E [R8.64], R35 ;  /* 0x0000002308004986 */ /* 0x0003e2000c101908 */
[----:B------:R-:W-:-:S03]  /*29870*/  LEA R132, P6, R21, R132, 0x2 ;  /* 0x0000008415847211 */ /* 0x000fc600078c10ff */
[----:B------:R1:W-:Y:S04]  /*29880*/  @P3 STG.E [R14.64], R10 ;  /* 0x0000000a0e003986 */ /* 0x0003e8000c101908 */
[----:B------:R1:W-:Y:S01]  /*29890*/  @P2 STG.E [R2.64], R11 ;  /* 0x0000000b02002986 */ /* 0x0003e2000c101908 */
[----:B------:R-:W-:-:S03]  /*298a0*/  LEA.HI.X.SX32 R133, R21, R12, 0x2, P6 ;  /* 0x0000000c15857211 */ /* 0x000fc600030f16ff */
[----:B------:R1:W-:Y:S01]  /*298b0*/  @P1 STG.E [R16.64], R38 ;  /* 0x0000002610001986 */ /* 0x0003e2000c101908 */
[----:B----4-:R-:W-:-:S13]  /*298c0*/  ISETP.LT.AND P0, PT, R0, c[0x0][0x17c], !P0 ;  /* 0x00005f0000007a0c */ /* 0x010fda0004701270 */
[----:B------:R-:W-:Y:S05]  /*298d0*/  @!P0 EXIT ;  /* 0x000000000000894d */ /* 0x000fea0003800000 */
[----:B-1----:R-:W-:Y:S01]  /*298e0*/  STG.E [R132.64], R39 ;  /* 0x0000002784007986 */ /* 0x002fe2000c101908 */
[----:B------:R-:W-:Y:S05]  /*298f0*/  EXIT ;  /* 0x000000000000794d */ /* 0x000fea0003800000 */
.L_x_2:
[----:B------:R-:W-:-:S00]  /*29900*/  BRA `(.L_x_2) ;  /* 0xfffffff000007947 */ /* 0x000fc0000383ffff */
[----:B------:R-:W-:-:S00]  /*29910*/  NOP ;  /* 0x0000000000007918 */ /* 0x000fc00000000000 */
        /* <DEDUP_REMOVED lines=14> */
.L_x_3:


//--------------------- .nv.shared.matmul_kernel  --------------------------
	.section	.nv.shared.matmul_kernel,"aw",@nobits
	.sectionflags	@""
	.align	16
